	.target	sm_90a

	.elftype	@"ET_EXEC"


//--------------------- .note.nv.tkinfo           --------------------------
	.section	.note.nv.tkinfo,"",@"SHT_NOTE"
	.sectionflags	@"SHF_NOTE_NV_TKINFO"
	.tkinfo
        /*0018*/ 	.word	0x00000002
        /*0030*/ 	.string	""
        /*0030*/ 	.string	"ptxas"
        /*0030*/ 	.string	"Cuda compilation tools, release 13.0, V13.0.88"
        /*0030*/ 	.string	"Build cuda_13.0.r13.0/compiler.36424714_0"
        /*0030*/ 	.string	"-arch sm_90a -m 64 "



//--------------------- .note.nv.cuinfo           --------------------------
	.section	.note.nv.cuinfo,"",@"SHT_NOTE"
	.sectionflags	@"SHF_NOTE_NV_CUINFO"
        /*0018*/ 	.short	0x0002
        /*001a*/ 	.short	0x005a
        /*001c*/ 	.short	0x0082
	.zero		2


//--------------------- .nv.info                  --------------------------
	.section	.nv.info,"",@"SHT_CUDA_INFO"
	.align	4


	//----- nvinfo : EIATTR_REGCOUNT
	.align		4
        /*0000*/ 	.byte	0x04, 0x2f
        /*0002*/ 	.short	(.L_12 - .L_11)
	.align		4
.L_11:
        /*0004*/ 	.word	index@(_ZN7cutlass13device_kernelINS_4gemm6kernel13GemmUniversalIN4cute5tupleIJiiiiEEENS1_10collective13CollectiveMmaINS1_37MainloopSm90TmaGmmaWarpSpecializedFP8ILi2ENS5_IJNS4_1CILi1EEESB_SB_EEENS1_35KernelTmaWarpSpecializedCooperativeEEENS5_IJNSA_ILi512EEENSA_ILi160EEENSA_ILi128EEEEEENS_12float_e4m3_tENS5_IJlSB_lEEESJ_SK_NS4_8TiledMMAINS4_8MMA_AtomIJNS4_4SM904GMMA30MMA_64x32x32_F32E4M3E4M3_SS_TNILNSO_7ScaleInE1ELSQ_1EEEEEENS4_6LayoutINS5_IJNSA_ILi2EEESB_SB_EEENS5_IJSB_NSA_ILi0EEESW_EEEEENS5_IJNS4_10UnderscoreESZ_SZ_EEEEENS4_13SM90_TMA_LOADENS4_14ComposedLayoutINS4_7SwizzleILi3ELi4ELi3EEENS4_18smem_ptr_flag_bitsILi8EEENST_INS5_IJNSA_ILi8EEESH_EEENS5_IJSH_SB_EEEEEEEvNS4_8identityES12_S1C_vS1D_EENS_8epilogue10collective6detail29Sm90TmaWarpSpecializedAdapterINS1G_15DefaultEpilogueISJ_SK_SK_NS1F_6thread17LinearCombinationISJ_Li1EffLNS1K_9ScaleType4KindE0ELNS_15FloatRoundStyleE2ESJ_EENS1_15EpilogueDefaultEEEEEvvEEEEvNT_6ParamsE)
        /*0008*/ 	.word	0x000000a8


	//----- nvinfo : EIATTR_FRAME_SIZE
	.align		4
.L_12:
        /*000c*/ 	.byte	0x04, 0x11
        /*000e*/ 	.short	(.L_14 - .L_13)
	.align		4
.L_13:
        /*0010*/ 	.word	index@(_ZN7cutlass13device_kernelINS_4gemm6kernel13GemmUniversalIN4cute5tupleIJiiiiEEENS1_10collective13CollectiveMmaINS1_37MainloopSm90TmaGmmaWarpSpecializedFP8ILi2ENS5_IJNS4_1CILi1EEESB_SB_EEENS1_35KernelTmaWarpSpecializedCooperativeEEENS5_IJNSA_ILi512EEENSA_ILi160EEENSA_ILi128EEEEEENS_12float_e4m3_tENS5_IJlSB_lEEESJ_SK_NS4_8TiledMMAINS4_8MMA_AtomIJNS4_4SM904GMMA30MMA_64x32x32_F32E4M3E4M3_SS_TNILNSO_7ScaleInE1ELSQ_1EEEEEENS4_6LayoutINS5_IJNSA_ILi2EEESB_SB_EEENS5_IJSB_NSA_ILi0EEESW_EEEEENS5_IJNS4_10UnderscoreESZ_SZ_EEEEENS4_13SM90_TMA_LOADENS4_14ComposedLayoutINS4_7SwizzleILi3ELi4ELi3EEENS4_18smem_ptr_flag_bitsILi8EEENST_INS5_IJNSA_ILi8EEESH_EEENS5_IJSH_SB_EEEEEEEvNS4_8identityES12_S1C_vS1D_EENS_8epilogue10collective6detail29Sm90TmaWarpSpecializedAdapterINS1G_15DefaultEpilogueISJ_SK_SK_NS1F_6thread17LinearCombinationISJ_Li1EffLNS1K_9ScaleType4KindE0ELNS_15FloatRoundStyleE2ESJ_EENS1_15EpilogueDefaultEEEEEvvEEEEvNT_6ParamsE)
        /*0014*/ 	.word	0x00000b00


	//----- nvinfo : EIATTR_MIN_STACK_SIZE
	.align		4
.L_14:
        /*0018*/ 	.byte	0x04, 0x12
        /*001a*/ 	.short	(.L_16 - .L_15)
	.align		4
.L_15:
        /*001c*/ 	.word	index@(_ZN7cutlass13device_kernelINS_4gemm6kernel13GemmUniversalIN4cute5tupleIJiiiiEEENS1_10collective13CollectiveMmaINS1_37MainloopSm90TmaGmmaWarpSpecializedFP8ILi2ENS5_IJNS4_1CILi1EEESB_SB_EEENS1_35KernelTmaWarpSpecializedCooperativeEEENS5_IJNSA_ILi512EEENSA_ILi160EEENSA_ILi128EEEEEENS_12float_e4m3_tENS5_IJlSB_lEEESJ_SK_NS4_8TiledMMAINS4_8MMA_AtomIJNS4_4SM904GMMA30MMA_64x32x32_F32E4M3E4M3_SS_TNILNSO_7ScaleInE1ELSQ_1EEEEEENS4_6LayoutINS5_IJNSA_ILi2EEESB_SB_EEENS5_IJSB_NSA_ILi0EEESW_EEEEENS5_IJNS4_10UnderscoreESZ_SZ_EEEEENS4_13SM90_TMA_LOADENS4_14ComposedLayoutINS4_7SwizzleILi3ELi4ELi3EEENS4_18smem_ptr_flag_bitsILi8EEENST_INS5_IJNSA_ILi8EEESH_EEENS5_IJSH_SB_EEEEEEEvNS4_8identityES12_S1C_vS1D_EENS_8epilogue10collective6detail29Sm90TmaWarpSpecializedAdapterINS1G_15DefaultEpilogueISJ_SK_SK_NS1F_6thread17LinearCombinationISJ_Li1EffLNS1K_9ScaleType4KindE0ELNS_15FloatRoundStyleE2ESJ_EENS1_15EpilogueDefaultEEEEEvvEEEEvNT_6ParamsE)
        /*0020*/ 	.word	0x00000b00
.L_16:


//--------------------- .nv.compat                --------------------------
	.section	.nv.compat,"",@"SHT_CUDA_COMPAT_INFO"
	.align	4
        /*0000*/ 	.byte	0x02, 0x09, 0x01, 0x00, 0x02, 0x02, 0x04, 0x00, 0x02, 0x05, 0x05, 0x00, 0x03, 0x07, 0x01, 0x01
        /*0010*/ 	.byte	0x02, 0x03, 0x01, 0x00, 0x02, 0x06, 0x01, 0x00, 0x04, 0x0b, 0x08, 0x00, 0x00, 0x00, 0x00, 0x00
        /*0020*/ 	.byte	0x00, 0x00, 0x00, 0x00


//--------------------- .nv.info._ZN7cutlass13device_kernelINS_4gemm6kernel13GemmUniversalIN4cute5tupleIJiiiiEEENS1_10collective13CollectiveMmaINS1_37MainloopSm90TmaGmmaWarpSpecializedFP8ILi2ENS5_IJNS4_1CILi1EEESB_SB_EEENS1_35KernelTmaWarpSpecializedCooperativeEEENS5_IJNSA_ILi512EEENSA_ILi160EEENSA_ILi128EEEEEENS_12float_e4m3_tENS5_IJlSB_lEEESJ_SK_NS4_8TiledMMAINS4_8MMA_AtomIJNS4_4SM904GMMA30MMA_64x32x32_F32E4M3E4M3_SS_TNILNSO_7ScaleInE1ELSQ_1EEEEEENS4_6LayoutINS5_IJNSA_ILi2EEESB_SB_EEENS5_IJSB_NSA_ILi0EEESW_EEEEENS5_IJNS4_10UnderscoreESZ_SZ_EEEEENS4_13SM90_TMA_LOADENS4_14ComposedLayoutINS4_7SwizzleILi3ELi4ELi3EEENS4_18smem_ptr_flag_bitsILi8EEENST_INS5_IJNSA_ILi8EEESH_EEENS5_IJSH_SB_EEEEEEEvNS4_8identityES12_S1C_vS1D_EENS_8epilogue10collective6detail29Sm90TmaWarpSpecializedAdapterINS1G_15DefaultEpilogueISJ_SK_SK_NS1F_6thread17LinearCombinationISJ_Li1EffLNS1K_9ScaleType4KindE0ELNS_15FloatRoundStyleE2ESJ_EENS1_15EpilogueDefaultEEEEEvvEEEEvNT_6ParamsE --------------------------
	.section	.nv.info._ZN7cutlass13device_kernelINS_4gemm6kernel13GemmUniversalIN4cute5tupleIJiiiiEEENS1_10collective13CollectiveMmaINS1_37MainloopSm90TmaGmmaWarpSpecializedFP8ILi2ENS5_IJNS4_1CILi1EEESB_SB_EEENS1_35KernelTmaWarpSpecializedCooperativeEEENS5_IJNSA_ILi512EEENSA_ILi160EEENSA_ILi128EEEEEENS_12float_e4m3_tENS5_IJlSB_lEEESJ_SK_NS4_8TiledMMAINS4_8MMA_AtomIJNS4_4SM904GMMA30MMA_64x32x32_F32E4M3E4M3_SS_TNILNSO_7ScaleInE1ELSQ_1EEEEEENS4_6LayoutINS5_IJNSA_ILi2EEESB_SB_EEENS5_IJSB_NSA_ILi0EEESW_EEEEENS5_IJNS4_10UnderscoreESZ_SZ_EEEEENS4_13SM90_TMA_LOADENS4_14ComposedLayoutINS4_7SwizzleILi3ELi4ELi3EEENS4_18smem_ptr_flag_bitsILi8EEENST_INS5_IJNSA_ILi8EEESH_EEENS5_IJSH_SB_EEEEEEEvNS4_8identityES12_S1C_vS1D_EENS_8epilogue10collective6detail29Sm90TmaWarpSpecializedAdapterINS1G_15DefaultEpilogueISJ_SK_SK_NS1F_6thread17LinearCombinationISJ_Li1EffLNS1K_9ScaleType4KindE0ELNS_15FloatRoundStyleE2ESJ_EENS1_15EpilogueDefaultEEEEEvvEEEEvNT_6ParamsE,"",@"SHT_CUDA_INFO"
	.sectionflags	@""
	.align	4


	//----- nvinfo : EIATTR_CUDA_API_VERSION
	.align		4
        /*0000*/ 	.byte	0x04, 0x37
        /*0002*/ 	.short	(.L_18 - .L_17)
.L_17:
        /*0004*/ 	.word	0x00000082


	//----- nvinfo : EIATTR_KPARAM_INFO
	.align		4
.L_18:
        /*0008*/ 	.byte	0x04, 0x17
        /*000a*/ 	.short	(.L_20 - .L_19)
.L_19:
        /*000c*/ 	.word	0x00000000
        /*0010*/ 	.short	0x0000
        /*0012*/ 	.short	0x0070
        /*0014*/ 	.byte	0x00, 0xf0, 0x01, 0x10


	//----- nvinfo : EIATTR_SPARSE_MMA_MASK
	.align		4
.L_20:
        /*0018*/ 	.byte	0x03, 0x50
        /*001a*/ 	.short	0x0000


	//----- nvinfo : EIATTR_MAXREG_COUNT
	.align		4
        /*001c*/ 	.byte	0x03, 0x1b
        /*001e*/ 	.short	0x00a8


	//----- nvinfo : EIATTR_NUM_BARRIERS
	.align		4
        /*0020*/ 	.byte	0x02, 0x4c
        /*0022*/ 	.byte	0x01
	.zero		1


	//----- nvinfo : EIATTR_ANNOTATIONS
	.align		4
        /*0024*/ 	.byte	0x04, 0x55
        /*0026*/ 	.short	(.L_22 - .L_21)


	//   ....[0]....
.L_21:
        /*0028*/ 	.word	0x00000001
        /*002c*/ 	.byte	0x70, 0x05, 0x00, 0x00, 0x01, 0x00, 0x00, 0x00, 0x90, 0x05, 0x00, 0x00, 0x01, 0x00, 0x00, 0x00
        /* <DEDUP_REMOVED lines=2336> */
        /*923c*/ 	.byte	0xb0, 0x49, 0x04, 0x00, 0x01, 0x00, 0x00, 0x00, 0x00, 0x4a, 0x04, 0x00


	//----- nvinfo : EIATTR_MERCURY_ISA_VERSION
	.align		4
.L_22:
        /*9248*/ 	.byte	0x03, 0x5f
        /*924a*/ 	.short	0x0101


	//----- nvinfo : EIATTR_INT_WARP_WIDE_INSTR_OFFSETS
	.align		4
        /*924c*/ 	.byte	0x04, 0x31
        /*924e*/ 	.short	(.L_24 - .L_23)


	//   ....[0]....
.L_23:
        /*9250*/ 	.word	0x00000430


	//   ....[1]....
        /*9254*/ 	.word	0x00000440


	//   ....[2]....
        /*9258*/ 	.word	0x00000580


	//----- nvinfo : EIATTR_COOP_GROUP_MASK_REGIDS
	.align		4
.L_24:
        /*925c*/ 	.byte	0x04, 0x29
        /*925e*/ 	.short	(.L_26 - .L_25)


	//   ....[0]....
.L_25:
        /*9260*/ 	.word	0xffffffff


	//   ....[1]....
        /*9264*/ 	.word	0xffffffff


	//   ....[2]....
        /*9268*/ 	.word	0xffffffff


	//   ....[3]....
        /*926c*/ 	.word	0xffffffff


	//   ....[4]....
        /*9270*/ 	.word	0xffffffff


	//----- nvinfo : EIATTR_COOP_GROUP_INSTR_OFFSETS
	.align		4
.L_26:
        /*9274*/ 	.byte	0x04, 0x28
        /*9276*/ 	.short	(.L_28 - .L_27)


	//   ....[0]....
.L_27:
        /*9278*/ 	.word	0x00000070


	//   ....[1]....
        /*927c*/ 	.word	0x00000080


	//   ....[2]....
        /*9280*/ 	.word	0x000001a0


	//   ....[3]....
        /*9284*/ 	.word	0x00000370


	//   ....[4]....
        /*9288*/ 	.word	0x00002f20


	//----- nvinfo : EIATTR_REG_RECONFIG
	.align		4
.L_28:
        /*928c*/ 	.byte	0x01, 0x54
	.zero		2


	//----- nvinfo : EIATTR_MBARRIER_INSTR_OFFSETS
	.align		4
        /*9290*/ 	.byte	0x04, 0x39
        /*9292*/ 	.short	(.L_30 - .L_29)


	//   ....[0]....
.L_29:
        /*9294*/ 	.word	0x00000320
        /*9298*/ 	.word	0x000000ff
        /*929c*/ 	.word	0x00000000
        /*92a0*/ 	.short	0x0100
        /*92a2*/ 	.byte	0x0a
	.zero		1


	//   ....[1]....
        /*92a4*/ 	.word	0x00000330
        /*92a8*/ 	.word	0x000000ff
        /*92ac*/ 	.word	0x00000010
        /*92b0*/ 	.short	0x0100
        /*92b2*/ 	.byte	0x0a
	.zero		1


	//   ....[2]....
        /*92b4*/ 	.word	0x00000340
        /*92b8*/ 	.word	0x000000ff
        /*92bc*/ 	.word	0x00000008
        /*92c0*/ 	.short	0x0100
        /*92c2*/ 	.byte	0x0a
	.zero		1


	//   ....[3]....
        /*92c4*/ 	.word	0x00000350
        /*92c8*/ 	.word	0x000000ff
        /*92cc*/ 	.word	0x00000018
        /*92d0*/ 	.short	0x0100
        /*92d2*/ 	.byte	0x0a
	.zero		1


	//   ....[4]....
        /*92d4*/ 	.word	0x000005b0
        /*92d8*/ 	.word	0x000000ff
        /*92dc*/ 	.word	0x00000030
        /*92e0*/ 	.short	0x0100
        /*92e2*/ 	.byte	0x08
	.zero		1


	//   ....[5]....
        /*92e4*/ 	.word	0x000005c0
        /*92e8*/ 	.word	0x000000ff
        /*92ec*/ 	.word	0x00000038
        /*92f0*/ 	.short	0x0100
        /*92f2*/ 	.byte	0x08
	.zero		1


	//   ....[6]....
        /*92f4*/ 	.word	0x00003320
        /*92f8*/ 	.word	0x000000ff
        /*92fc*/ 	.word	0x00000000
        /*9300*/ 	.short	0x010a
        /*9302*/ 	.byte	0x0c
	.zero		1


	//   ....[7]....
        /*9304*/ 	.word	0x00003380
        /*9308*/ 	.word	0x000000ff
        /*930c*/ 	.word	0x00000000
        /*9310*/ 	.short	0x010a
        /*9312*/ 	.byte	0x0c
	.zero		1


	//   ....[8]....
        /*9314*/ 	.word	0x0000d610
        /*9318*/ 	.word	0x000000ff
        /*931c*/ 	.word	0x00000000
        /*9320*/ 	.short	0x010a
        /*9322*/ 	.byte	0x0e
	.zero		1


	//   ....[9]....
        /*9324*/ 	.word	0x0000d650
        /*9328*/ 	.word	0x000000ff
        /*932c*/ 	.word	0x00000000
        /*9330*/ 	.short	0x010a
        /*9332*/ 	.byte	0x0e
	.zero		1


	//   ....[10]....
        /*9334*/ 	.word	0x00017810
        /*9338*/ 	.word	0x000000ff
        /*933c*/ 	.word	0x00000000
        /*9340*/ 	.short	0x0101
        /*9342*/ 	.byte	0x0d
	.zero		1


	//   ....[11]....
        /*9344*/ 	.word	0x0001c1d0
        /*9348*/ 	.word	0x000000ff
        /*934c*/ 	.word	0x00000000
        /*9350*/ 	.short	0x0101
        /*9352*/ 	.byte	0x0c
	.zero		1


	//   ....[12]....
        /*9354*/ 	.word	0x00043d20
        /*9358*/ 	.word	0x00000010
        /*935c*/ 	.word	0x00000010
        /*9360*/ 	.short	0x010a
        /*9362*/ 	.byte	0x3f
	.zero		1


	//   ....[13]....
        /*9364*/ 	.word	0x00044100
        /*9368*/ 	.word	0x00000002
        /*936c*/ 	.word	0x00000038
        /*9370*/ 	.short	0x0101
        /*9372*/ 	.byte	0x3f
	.zero		1


	//   ....[14]....
        /*9374*/ 	.word	0x00044860
        /*9378*/ 	.word	0x00000005
        /*937c*/ 	.word	0x00000000
        /*9380*/ 	.short	0x010a
        /*9382*/ 	.byte	0x3f
	.zero		1


	//   ....[15]....
        /*9384*/ 	.word	0x000448f0
        /*9388*/ 	.word	0x00000003
        /*938c*/ 	.word	0x00000000
        /*9390*/ 	.short	0x010a
        /*9392*/ 	.byte	0x3f
	.zero		1


	//   ....[16]....
        /*9394*/ 	.word	0x00044960
        /*9398*/ 	.word	0x00000005
        /*939c*/ 	.word	0x00000000
        /*93a0*/ 	.short	0x010a
        /*93a2*/ 	.byte	0x3f
	.zero		1


	//   ....[17]....
        /*93a4*/ 	.word	0x000449d0
        /*93a8*/ 	.word	0x00000000
        /*93ac*/ 	.word	0x00000000
        /*93b0*/ 	.short	0x010a
        /*93b2*/ 	.byte	0x3f
	.zero		1


	//   ....[18]....
        /*93b4*/ 	.word	0x00044ab0
        /*93b8*/ 	.word	0x00000010
        /*93bc*/ 	.word	0x00000010
        /*93c0*/ 	.short	0x010a
        /*93c2*/ 	.byte	0x3f
	.zero		1


	//   ....[19]....
        /*93c4*/ 	.word	0x00044b90
        /*93c8*/ 	.word	0x00000005
        /*93cc*/ 	.word	0x00000000
        /*93d0*/ 	.short	0x010a
        /*93d2*/ 	.byte	0x3f
	.zero		1


	//----- nvinfo : EIATTR_NUM_MBARRIERS
	.align		4
.L_30:
        /*93d4*/ 	.byte	0x03, 0x38
        /*93d6*/ 	.short	0x0006


	//----- nvinfo : EIATTR_EXIT_INSTR_OFFSETS
	.align		4
        /*93d8*/ 	.byte	0x04, 0x1c
        /*93da*/ 	.short	(.L_32 - .L_31)


	//   ....[0]....
.L_31:
        /*93dc*/ 	.word	0x00000620


	//   ....[1]....
        /*93e0*/ 	.word	0x00000f80


	//   ....[2]....
        /*93e4*/ 	.word	0x00043340


	//   ....[3]....
        /*93e8*/ 	.word	0x000439b0


	//   ....[4]....
        /*93ec*/ 	.word	0x00044940


	//----- nvinfo : EIATTR_MAX_THREADS
	.align		4
.L_32:
        /*93f0*/ 	.byte	0x04, 0x05
        /*93f2*/ 	.short	(.L_34 - .L_33)
.L_33:
        /*93f4*/ 	.word	0x00000180
        /*93f8*/ 	.word	0x00000001
        /*93fc*/ 	.word	0x00000001


	//----- nvinfo : EIATTR_CRS_STACK_SIZE
	.align		4
.L_34:
        /*9400*/ 	.byte	0x04, 0x1e
        /*9402*/ 	.short	(.L_36 - .L_35)
.L_35:
        /*9404*/ 	.word	0x00000000


	//----- nvinfo : EIATTR_CBANK_PARAM_SIZE
	.align		4
.L_36:
        /*9408*/ 	.byte	0x03, 0x19
        /*940a*/ 	.short	0x0470


	//----- nvinfo : EIATTR_PARAM_CBANK
	.align		4
        /*940c*/ 	.byte	0x04, 0x0a
        /*940e*/ 	.short	(.L_38 - .L_37)
	.align		4
.L_37:
        /*9410*/ 	.word	index@(.nv.constant0._ZN7cutlass13device_kernelINS_4gemm6kernel13GemmUniversalIN4cute5tupleIJiiiiEEENS1_10collective13CollectiveMmaINS1_37MainloopSm90TmaGmmaWarpSpecializedFP8ILi2ENS5_IJNS4_1CILi1EEESB_SB_EEENS1_35KernelTmaWarpSpecializedCooperativeEEENS5_IJNSA_ILi512EEENSA_ILi160EEENSA_ILi128EEEEEENS_12float_e4m3_tENS5_IJlSB_lEEESJ_SK_NS4_8TiledMMAINS4_8MMA_AtomIJNS4_4SM904GMMA30MMA_64x32x32_F32E4M3E4M3_SS_TNILNSO_7ScaleInE1ELSQ_1EEEEEENS4_6LayoutINS5_IJNSA_ILi2EEESB_SB_EEENS5_IJSB_NSA_ILi0EEESW_EEEEENS5_IJNS4_10UnderscoreESZ_SZ_EEEEENS4_13SM90_TMA_LOADENS4_14ComposedLayoutINS4_7SwizzleILi3ELi4ELi3EEENS4_18smem_ptr_flag_bitsILi8EEENST_INS5_IJNSA_ILi8EEESH_EEENS5_IJSH_SB_EEEEEEEvNS4_8identityES12_S1C_vS1D_EENS_8epilogue10collective6detail29Sm90TmaWarpSpecializedAdapterINS1G_15DefaultEpilogueISJ_SK_SK_NS1F_6thread17LinearCombinationISJ_Li1EffLNS1K_9ScaleType4KindE0ELNS_15FloatRoundStyleE2ESJ_EENS1_15EpilogueDefaultEEEEEvvEEEEvNT_6ParamsE)
        /*9414*/ 	.short	0x0210
        /*9416*/ 	.short	0x0470


	//----- nvinfo : EIATTR_SW_WAR
	.align		4
.L_38:
        /*9418*/ 	.byte	0x04, 0x36
        /*941a*/ 	.short	(.L_40 - .L_39)
.L_39:
        /*941c*/ 	.word	0x00000008
.L_40:


//--------------------- .nv.callgraph             --------------------------
	.section	.nv.callgraph,"",@"SHT_CUDA_CALLGRAPH"
	.align	4
	.sectionentsize	8
	.align		4
        /*0000*/ 	.word	0x00000000
	.align		4
        /*0004*/ 	.word	0xffffffff
	.align		4
        /*0008*/ 	.word	0x00000000
	.align		4
        /*000c*/ 	.word	0xfffffffe
	.align		4
        /*0010*/ 	.word	0x00000000
	.align		4
        /*0014*/ 	.word	0xfffffffd
	.align		4
        /*0018*/ 	.word	0x00000000
	.align		4
        /*001c*/ 	.word	0xfffffffc


//--------------------- .nv.constant4             --------------------------
	.section	.nv.constant4,"a",@progbits
	.align	8
	.align		8
.nv.constant4:
        /*0000*/ 	.dword	_ZN39_INTERNAL_355e35de_4_k_cu_86592634_97804cuda3std3__45__cpo5beginE
	.align		8
        /*0008*/ 	.dword	_ZN39_INTERNAL_355e35de_4_k_cu_86592634_97804cuda3std3__45__cpo3endE
	.align		8
        /*0010*/ 	.dword	_ZN39_INTERNAL_355e35de_4_k_cu_86592634_97804cuda3std3__45__cpo6cbeginE
	.align		8
        /*0018*/ 	.dword	_ZN39_INTERNAL_355e35de_4_k_cu_86592634_97804cuda3std3__45__cpo4cendE
	.align		8
        /*0020*/ 	.dword	_ZN39_INTERNAL_355e35de_4_k_cu_86592634_97804cuda3std3__441_GLOBAL__N__355e35de_4_k_cu_86592634_97806ignoreE
	.align		8
        /*0028*/ 	.dword	_ZN39_INTERNAL_355e35de_4_k_cu_86592634_97804cuda3std3__419piecewise_constructE
	.align		8
        /*0030*/ 	.dword	_ZN39_INTERNAL_355e35de_4_k_cu_86592634_97804cuda3std3__48in_placeE
	.align		8
        /*0038*/ 	.dword	_ZN39_INTERNAL_355e35de_4_k_cu_86592634_97804cuda3std6ranges3__45__cpo4swapE
	.align		8
        /*0040*/ 	.dword	_ZN39_INTERNAL_355e35de_4_k_cu_86592634_97804cuda3std6ranges3__45__cpo9iter_moveE
	.align		8
        /*0048*/ 	.dword	_ZN39_INTERNAL_355e35de_4_k_cu_86592634_97804cute7productE
	.align		8
        /*0050*/ 	.dword	_ZN39_INTERNAL_355e35de_4_k_cu_86592634_97804cute1_E


//--------------------- .text._ZN7cutlass13device_kernelINS_4gemm6kernel13GemmUniversalIN4cute5tupleIJiiiiEEENS1_10collective13CollectiveMmaINS1_37MainloopSm90TmaGmmaWarpSpecializedFP8ILi2ENS5_IJNS4_1CILi1EEESB_SB_EEENS1_35KernelTmaWarpSpecializedCooperativeEEENS5_IJNSA_ILi512EEENSA_ILi160EEENSA_ILi128EEEEEENS_12float_e4m3_tENS5_IJlSB_lEEESJ_SK_NS4_8TiledMMAINS4_8MMA_AtomIJNS4_4SM904GMMA30MMA_64x32x32_F32E4M3E4M3_SS_TNILNSO_7ScaleInE1ELSQ_1EEEEEENS4_6LayoutINS5_IJNSA_ILi2EEESB_SB_EEENS5_IJSB_NSA_ILi0EEESW_EEEEENS5_IJNS4_10UnderscoreESZ_SZ_EEEEENS4_13SM90_TMA_LOADENS4_14ComposedLayoutINS4_7SwizzleILi3ELi4ELi3EEENS4_18smem_ptr_flag_bitsILi8EEENST_INS5_IJNSA_ILi8EEESH_EEENS5_IJSH_SB_EEEEEEEvNS4_8identityES12_S1C_vS1D_EENS_8epilogue10collective6detail29Sm90TmaWarpSpecializedAdapterINS1G_15DefaultEpilogueISJ_SK_SK_NS1F_6thread17LinearCombinationISJ_Li1EffLNS1K_9ScaleType4KindE0ELNS_15FloatRoundStyleE2ESJ_EENS1_15EpilogueDefaultEEEEEvvEEEEvNT_6ParamsE --------------------------
	.section	.text._ZN7cutlass13device_kernelINS_4gemm6kernel13GemmUniversalIN4cute5tupleIJiiiiEEENS1_10collective13CollectiveMmaINS1_37MainloopSm90TmaGmmaWarpSpecializedFP8ILi2ENS5_IJNS4_1CILi1EEESB_SB_EEENS1_35KernelTmaWarpSpecializedCooperativeEEENS5_IJNSA_ILi512EEENSA_ILi160EEENSA_ILi128EEEEEENS_12float_e4m3_tENS5_IJlSB_lEEESJ_SK_NS4_8TiledMMAINS4_8MMA_AtomIJNS4_4SM904GMMA30MMA_64x32x32_F32E4M3E4M3_SS_TNILNSO_7ScaleInE1ELSQ_1EEEEEENS4_6LayoutINS5_IJNSA_ILi2EEESB_SB_EEENS5_IJSB_NSA_ILi0EEESW_EEEEENS5_IJNS4_10UnderscoreESZ_SZ_EEEEENS4_13SM90_TMA_LOADENS4_14ComposedLayoutINS4_7SwizzleILi3ELi4ELi3EEENS4_18smem_ptr_flag_bitsILi8EEENST_INS5_IJNSA_ILi8EEESH_EEENS5_IJSH_SB_EEEEEEEvNS4_8identityES12_S1C_vS1D_EENS_8epilogue10collective6detail29Sm90TmaWarpSpecializedAdapterINS1G_15DefaultEpilogueISJ_SK_SK_NS1F_6thread17LinearCombinationISJ_Li1EffLNS1K_9ScaleType4KindE0ELNS_15FloatRoundStyleE2ESJ_EENS1_15EpilogueDefaultEEEEEvvEEEEvNT_6ParamsE,"ax",@progbits
	.align	128
.text._ZN7cutlass13device_kernelINS_4gemm6kernel13GemmUniversalIN4cute5tupleIJiiiiEEENS1_10collective13CollectiveMmaINS1_37MainloopSm90TmaGmmaWarpSpecializedFP8ILi2ENS5_IJNS4_1CILi1EEESB_SB_EEENS1_35KernelTmaWarpSpecializedCooperativeEEENS5_IJNSA_ILi512EEENSA_ILi160EEENSA_ILi128EEEEEENS_12float_e4m3_tENS5_IJlSB_lEEESJ_SK_NS4_8TiledMMAINS4_8MMA_AtomIJNS4_4SM904GMMA30MMA_64x32x32_F32E4M3E4M3_SS_TNILNSO_7ScaleInE1ELSQ_1EEEEEENS4_6LayoutINS5_IJNSA_ILi2EEESB_SB_EEENS5_IJSB_NSA_ILi0EEESW_EEEEENS5_IJNS4_10UnderscoreESZ_SZ_EEEEENS4_13SM90_TMA_LOADENS4_14ComposedLayoutINS4_7SwizzleILi3ELi4ELi3EEENS4_18smem_ptr_flag_bitsILi8EEENST_INS5_IJNSA_ILi8EEESH_EEENS5_IJSH_SB_EEEEEEEvNS4_8identityES12_S1C_vS1D_EENS_8epilogue10collective6detail29Sm90TmaWarpSpecializedAdapterINS1G_15DefaultEpilogueISJ_SK_SK_NS1F_6thread17LinearCombinationISJ_Li1EffLNS1K_9ScaleType4KindE0ELNS_15FloatRoundStyleE2ESJ_EENS1_15EpilogueDefaultEEEEEvvEEEEvNT_6ParamsE:
        .type           _ZN7cutlass13device_kernelINS_4gemm6kernel13GemmUniversalIN4cute5tupleIJiiiiEEENS1_10collective13CollectiveMmaINS1_37MainloopSm90TmaGmmaWarpSpecializedFP8ILi2ENS5_IJNS4_1CILi1EEESB_SB_EEENS1_35KernelTmaWarpSpecializedCooperativeEEENS5_IJNSA_ILi512EEENSA_ILi160EEENSA_ILi128EEEEEENS_12float_e4m3_tENS5_IJlSB_lEEESJ_SK_NS4_8TiledMMAINS4_8MMA_AtomIJNS4_4SM904GMMA30MMA_64x32x32_F32E4M3E4M3_SS_TNILNSO_7ScaleInE1ELSQ_1EEEEEENS4_6LayoutINS5_IJNSA_ILi2EEESB_SB_EEENS5_IJSB_NSA_ILi0EEESW_EEEEENS5_IJNS4_10UnderscoreESZ_SZ_EEEEENS4_13SM90_TMA_LOADENS4_14ComposedLayoutINS4_7SwizzleILi3ELi4ELi3EEENS4_18smem_ptr_flag_bitsILi8EEENST_INS5_IJNSA_ILi8EEESH_EEENS5_IJSH_SB_EEEEEEEvNS4_8identityES12_S1C_vS1D_EENS_8epilogue10collective6detail29Sm90TmaWarpSpecializedAdapterINS1G_15DefaultEpilogueISJ_SK_SK_NS1F_6thread17LinearCombinationISJ_Li1EffLNS1K_9ScaleType4KindE0ELNS_15FloatRoundStyleE2ESJ_EENS1_15EpilogueDefaultEEEEEvvEEEEvNT_6ParamsE,@function
        .size           _ZN7cutlass13device_kernelINS_4gemm6kernel13GemmUniversalIN4cute5tupleIJiiiiEEENS1_10collective13CollectiveMmaINS1_37MainloopSm90TmaGmmaWarpSpecializedFP8ILi2ENS5_IJNS4_1CILi1EEESB_SB_EEENS1_35KernelTmaWarpSpecializedCooperativeEEENS5_IJNSA_ILi512EEENSA_ILi160EEENSA_ILi128EEEEEENS_12float_e4m3_tENS5_IJlSB_lEEESJ_SK_NS4_8TiledMMAINS4_8MMA_AtomIJNS4_4SM904GMMA30MMA_64x32x32_F32E4M3E4M3_SS_TNILNSO_7ScaleInE1ELSQ_1EEEEEENS4_6LayoutINS5_IJNSA_ILi2EEESB_SB_EEENS5_IJSB_NSA_ILi0EEESW_EEEEENS5_IJNS4_10UnderscoreESZ_SZ_EEEEENS4_13SM90_TMA_LOADENS4_14ComposedLayoutINS4_7SwizzleILi3ELi4ELi3EEENS4_18smem_ptr_flag_bitsILi8EEENST_INS5_IJNSA_ILi8EEESH_EEENS5_IJSH_SB_EEEEEEEvNS4_8identityES12_S1C_vS1D_EENS_8epilogue10collective6detail29Sm90TmaWarpSpecializedAdapterINS1G_15DefaultEpilogueISJ_SK_SK_NS1F_6thread17LinearCombinationISJ_Li1EffLNS1K_9ScaleType4KindE0ELNS_15FloatRoundStyleE2ESJ_EENS1_15EpilogueDefaultEEEEEvvEEEEvNT_6ParamsE,(.L_x_149 - _ZN7cutlass13device_kernelINS_4gemm6kernel13GemmUniversalIN4cute5tupleIJiiiiEEENS1_10collective13CollectiveMmaINS1_37MainloopSm90TmaGmmaWarpSpecializedFP8ILi2ENS5_IJNS4_1CILi1EEESB_SB_EEENS1_35KernelTmaWarpSpecializedCooperativeEEENS5_IJNSA_ILi512EEENSA_ILi160EEENSA_ILi128EEEEEENS_12float_e4m3_tENS5_IJlSB_lEEESJ_SK_NS4_8TiledMMAINS4_8MMA_AtomIJNS4_4SM904GMMA30MMA_64x32x32_F32E4M3E4M3_SS_TNILNSO_7ScaleInE1ELSQ_1EEEEEENS4_6LayoutINS5_IJNSA_ILi2EEESB_SB_EEENS5_IJSB_NSA_ILi0EEESW_EEEEENS5_IJNS4_10UnderscoreESZ_SZ_EEEEENS4_13SM90_TMA_LOADENS4_14ComposedLayoutINS4_7SwizzleILi3ELi4ELi3EEENS4_18smem_ptr_flag_bitsILi8EEENST_INS5_IJNSA_ILi8EEESH_EEENS5_IJSH_SB_EEEEEEEvNS4_8identityES12_S1C_vS1D_EENS_8epilogue10collective6detail29Sm90TmaWarpSpecializedAdapterINS1G_15DefaultEpilogueISJ_SK_SK_NS1F_6thread17LinearCombinationISJ_Li1EffLNS1K_9ScaleType4KindE0ELNS_15FloatRoundStyleE2ESJ_EENS1_15EpilogueDefaultEEEEEvvEEEEvNT_6ParamsE)
        .other          _ZN7cutlass13device_kernelINS_4gemm6kernel13GemmUniversalIN4cute5tupleIJiiiiEEENS1_10collective13CollectiveMmaINS1_37MainloopSm90TmaGmmaWarpSpecializedFP8ILi2ENS5_IJNS4_1CILi1EEESB_SB_EEENS1_35KernelTmaWarpSpecializedCooperativeEEENS5_IJNSA_ILi512EEENSA_ILi160EEENSA_ILi128EEEEEENS_12float_e4m3_tENS5_IJlSB_lEEESJ_SK_NS4_8TiledMMAINS4_8MMA_AtomIJNS4_4SM904GMMA30MMA_64x32x32_F32E4M3E4M3_SS_TNILNSO_7ScaleInE1ELSQ_1EEEEEENS4_6LayoutINS5_IJNSA_ILi2EEESB_SB_EEENS5_IJSB_NSA_ILi0EEESW_EEEEENS5_IJNS4_10UnderscoreESZ_SZ_EEEEENS4_13SM90_TMA_LOADENS4_14ComposedLayoutINS4_7SwizzleILi3ELi4ELi3EEENS4_18smem_ptr_flag_bitsILi8EEENST_INS5_IJNSA_ILi8EEESH_EEENS5_IJSH_SB_EEEEEEEvNS4_8identityES12_S1C_vS1D_EENS_8epilogue10collective6detail29Sm90TmaWarpSpecializedAdapterINS1G_15DefaultEpilogueISJ_SK_SK_NS1F_6thread17LinearCombinationISJ_Li1EffLNS1K_9ScaleType4KindE0ELNS_15FloatRoundStyleE2ESJ_EENS1_15EpilogueDefaultEEEEEvvEEEEvNT_6ParamsE,@"STO_CUDA_ENTRY STV_DEFAULT"
_ZN7cutlass13device_kernelINS_4gemm6kernel13GemmUniversalIN4cute5tupleIJiiiiEEENS1_10collective13CollectiveMmaINS1_37MainloopSm90TmaGmmaWarpSpecializedFP8ILi2ENS5_IJNS4_1CILi1EEESB_SB_EEENS1_35KernelTmaWarpSpecializedCooperativeEEENS5_IJNSA_ILi512EEENSA_ILi160EEENSA_ILi128EEEEEENS_12float_e4m3_tENS5_IJlSB_lEEESJ_SK_NS4_8TiledMMAINS4_8MMA_AtomIJNS4_4SM904GMMA30MMA_64x32x32_F32E4M3E4M3_SS_TNILNSO_7ScaleInE1ELSQ_1EEEEEENS4_6LayoutINS5_IJNSA_ILi2EEESB_SB_EEENS5_IJSB_NSA_ILi0EEESW_EEEEENS5_IJNS4_10UnderscoreESZ_SZ_EEEEENS4_13SM90_TMA_LOADENS4_14ComposedLayoutINS4_7SwizzleILi3ELi4ELi3EEENS4_18smem_ptr_flag_bitsILi8EEENST_INS5_IJNSA_ILi8EEESH_EEENS5_IJSH_SB_EEEEEEEvNS4_8identityES12_S1C_vS1D_EENS_8epilogue10collective6detail29Sm90TmaWarpSpecializedAdapterINS1G_15DefaultEpilogueISJ_SK_SK_NS1F_6thread17LinearCombinationISJ_Li1EffLNS1K_9ScaleType4KindE0ELNS_15FloatRoundStyleE2ESJ_EENS1_15EpilogueDefaultEEEEEvvEEEEvNT_6ParamsE:
[----:B------:R-:W0:Y:S02]  /*0000*/  LDC R1, c[0x0][0x28] ;  /* 0x00000a00ff017b82 */ /* 0x000e240000000800 */
[----:B0-----:R-:W-:Y:S01]  /*0010*/  VIADD R1, R1, 0xfffff500 ;  /* 0xfffff50001017836 */ /* 0x001fe20000000000 */
[----:B------:R-:W0:Y:S01]  /*0020*/  S2R R2, SR_TID.X ;  /* 0x0000000000027919 */ /* 0x000e220000002100 */
[----:B------:R-:W-:Y:S01]  /*0030*/  ELECT P0, URZ, PT ;  /* 0x00000000003f782f */ /* 0x000fe20003800000 */
[----:B------:R-:W-:Y:S01]  /*0040*/  BSSY B0, `(.L_x_0) ;  /* 0x0000015000007945 */ /* 0x000fe20003800000 */
[--C-:B0-----:R-:W-:Y:S02]  /*0050*/  SHF.R.U32.HI R0, RZ, 0x5, R2.reuse ;  /* 0x00000005ff007819 */ /* 0x101fe40000011602 */
[----:B------:R-:W-:-:S03]  /*0060*/  SHF.R.U32.HI R2, RZ, 0x7, R2 ;  /* 0x00000007ff027819 */ /* 0x000fc60000011602 */
[----:B------:R-:W0:Y:S04]  /*0070*/  SHFL.IDX PT, R3, R0, RZ, 0x1f ;  /* 0x00001fff00037589 */ /* 0x000e2800000e0000 */
[----:B------:R-:W1:Y:S01]  /*0080*/  SHFL.IDX PT, R2, R2, RZ, 0x1f ;  /* 0x00001fff02027589 */ /* 0x000e6200000e0000 */
[----:B0-----:R-:W-:Y:S02]  /*0090*/  R2UR UR4, R3 ;  /* 0x00000000030472ca */ /* 0x001fe400000e0000 */
[----:B-1----:R-:W-:-:S11]  /*00a0*/  R2UR UR6, R2 ;  /* 0x00000000020672ca */ /* 0x002fd600000e0000 */
[----:B------:R-:W-:Y:S02]  /*00b0*/  USHF.R.S32.HI UR5, URZ, 0x1f, UR4 ;  /* 0x0000001f3f057899 */ /* 0x000fe40008011404 */
[----:B------:R-:W-:Y:S02]  /*00c0*/  ISETP.NE.OR P0, PT, RZ, UR4, !P0 ;  /* 0x00000004ff007c0c */ /* 0x000fe4000c705670 */
[----:B------:R-:W-:-:S04]  /*00d0*/  ULEA.HI UR5, UR5, UR4, URZ, 0x2 ;  /* 0x0000000405057291 */ /* 0x000fc8000f8f103f */
[----:B------:R-:W-:-:S04]  /*00e0*/  ULOP3.LUT UR5, UR5, 0xfffffffc, URZ, 0xc0, !UPT ;  /* 0xfffffffc05057892 */ /* 0x000fc8000f8ec03f */
[----:B------:R-:W-:-:S03]  /*00f0*/  UIADD3 UR5, UR4, -UR5, URZ ;  /* 0x8000000504057290 */ /* 0x000fc6000fffe03f */
[----:B------:R-:W-:Y:S09]  /*0100*/  @P0 BRA `(.L_x_1) ;  /* 0x0000000000200947 */ /* 0x000ff20003800000 */
[----:B------:R-:W-:Y:S02]  /*0110*/  ULDC.64 UR8, c[0x0][0x198] ;  /* 0x0000660000087ab9 */ /* 0x000fe40000000a00 */
[----:B------:R-:W-:Y:S02]  /*0120*/  UIADD3 UR10, UP0, UR8, 0xf0, URZ ;  /* 0x000000f0080a7890 */ /* 0x000fe4000ff1e03f */
[----:B------:R-:W-:Y:S02]  /*0130*/  UIADD3 UR8, UP1, UR8, 0x1f0, URZ ;  /* 0x000001f008087890 */ /* 0x000fe4000ff3e03f */
[----:B------:R-:W-:Y:S02]  /*0140*/  UIADD3.X UR11, URZ, UR9, URZ, UP0, !UPT ;  /* 0x000000093f0b7290 */ /* 0x000fe400087fe43f */
[----:B------:R-:W-:-:S07]  /*0150*/  UIADD3.X UR9, URZ, UR9, URZ, UP1, !UPT ;  /* 0x000000093f097290 */ /* 0x000fce0008ffe43f */
[----:B------:R0:W-:Y:S02]  /*0160*/  UTMACCTL.PF [UR10] ;  /* 0x000000000a0079b9 */ /* 0x0001e40008040000 */
[----:B------:R0:W-:Y:S02]  /*0170*/  UTMACCTL.PF [UR8] ;  /* 0x00000000080079b9 */ /* 0x0001e40008040000 */
[----:B0-----:R-:W-:Y:S01]  /*0180*/  NOP ;  /* 0x0000000000007918 */ /* 0x001fe20000000000 */
.L_x_1:
[----:B------:R-:W-:Y:S05]  /*0190*/  BSYNC B0 ;  /* 0x0000000000007941 */ /* 0x000fea0003800000 */
.L_x_0:
[----:B------:R-:W0:Y:S01]  /*01a0*/  SHFL.IDX PT, R2, R0, RZ, 0x1f ;  /* 0x00001fff00027589 */ /* 0x000e2200000e0000 */
[----:B------:R-:W-:Y:S01]  /*01b0*/  UISETP.NE.AND UP0, UPT, UR5, 0x3, UPT ;  /* 0x000000030500788c */ /* 0x000fe2000bf05270 */
[----:B------:R-:W-:Y:S01]  /*01c0*/  ISETP.NE.AND P1, PT, RZ, UR6, PT ;  /* 0x00000006ff007c0c */ /* 0x000fe2000bf25270 */
[----:B------:R-:W-:Y:S02]  /*01d0*/  UIADD3 UR11, UR6, -0x1, URZ ;  /* 0xffffffff060b7890 */ /* 0x000fe4000fffe03f */
[----:B------:R-:W-:Y:S02]  /*01e0*/  UISETP.EQ.OR UP0, UPT, UR5, URZ, !UP0 ;  /* 0x0000003f0500728c */ /* 0x000fe4000c702670 */
[----:B------:R-:W-:Y:S02]  /*01f0*/  UISETP.GE.U32.AND UP1, UPT, UR11, 0x2, UPT ;  /* 0x000000020b00788c */ /* 0x000fe4000bf26070 */
[----:B------:R-:W-:-:S04]  /*0200*/  UISETP.EQ.AND UP0, UPT, UR6, URZ, UP0 ;  /* 0x0000003f0600728c */ /* 0x000fc80008702270 */
[----:B------:R-:W-:-:S04]  /*0210*/  USEL UR4, URZ, 0x1, !UP0 ;  /* 0x000000013f047887 */ /* 0x000fc8000c000000 */
[----:B------:R-:W-:Y:S01]  /*0220*/  USEL UR4, UR4, 0x2, UP1 ;  /* 0x0000000204047887 */ /* 0x000fe20008800000 */
[----:B0-----:R-:W-:-:S13]  /*0230*/  ISETP.NE.AND P0, PT, R2, RZ, PT ;  /* 0x000000ff0200720c */ /* 0x001fda0003f05270 */
[----:B------:R-:W-:Y:S05]  /*0240*/  @P0 BRA `(.L_x_2) ;  /* 0x0000000000480947 */ /* 0x000fea0003800000 */
[----:B------:R-:W0:Y:S01]  /*0250*/  S2UR UR10, SR_CgaCtaId ;  /* 0x00000000000a79c3 */ /* 0x000e220000008800 */
[----:B------:R-:W-:Y:S01]  /*0260*/  UMOV UR6, 0x400 ;  /* 0x0000040000067882 */ /* 0x000fe20000000000 */
[----:B------:R-:W-:Y:S01]  /*0270*/  UMOV UR7, 0x1 ;  /* 0x0000000100077882 */ /* 0x000fe20000000000 */
[----:B------:R-:W-:Y:S01]  /*0280*/  UMOV UR8, 0x100 ;  /* 0x0000010000087882 */ /* 0x000fe20000000000 */
[----:B------:R-:W-:Y:S01]  /*0290*/  ELECT P0, URZ, PT ;  /* 0x00000000003f782f */ /* 0x000fe20003800000 */
[----:B------:R-:W-:-:S04]  /*02a0*/  UIADD3 UR8, -UR8, 0x100000, URZ ;  /* 0x0010000008087890 */ /* 0x000fc8000fffe13f */
[----:B------:R-:W-:Y:S02]  /*02b0*/  USHF.L.U32 UR9, UR8, 0xb, URZ ;  /* 0x0000000b08097899 */ /* 0x000fe4000800063f */
[----:B------:R-:W-:Y:S02]  /*02c0*/  USHF.L.U32 UR8, UR8, 0x1, URZ ;  /* 0x0000000108087899 */ /* 0x000fe4000800063f */
[----:B0-----:R-:W-:Y:S02]  /*02d0*/  ULEA UR10, UR10, UR6, 0x18 ;  /* 0x000000060a0a7291 */ /* 0x001fe4000f8ec03f */
[----:B------:R-:W-:-:S04]  /*02e0*/  UIADD3 UR6, -UR7, 0x100000, URZ ;  /* 0x0010000007067890 */ /* 0x000fc8000fffe13f */
[----:B------:R-:W-:Y:S02]  /*02f0*/  USHF.L.U32 UR7, UR6, 0xb, URZ ;  /* 0x0000000b06077899 */ /* 0x000fe4000800063f */
[----:B------:R-:W-:Y:S01]  /*0300*/  USHF.L.U32 UR6, UR6, 0x1, URZ ;  /* 0x0000000106067899 */ /* 0x000fe2000800063f */
[----:B------:R-:W0:Y:S11]  /*0310*/  FENCE.VIEW.ASYNC.S ;  /* 0x00000000000073c6 */ /* 0x000e360000000000 */
[----:B0-----:R0:W1:Y:S01]  /*0320*/  SYNCS.EXCH.64 URZ, [UR10], UR6 ;  /* 0x000000060a3f75b2 */ /* 0x0010620008000100 */
[----:B------:R0:W2:Y:S01]  /*0330*/  SYNCS.EXCH.64 URZ, [UR10+0x10], UR8 ;  /* 0x000010080a3f75b2 */ /* 0x0000a20008000100 */
[----:B------:R0:W3:Y:S01]  /*0340*/  SYNCS.EXCH.64 URZ, [UR10+0x8], UR6 ;  /* 0x000008060a3f75b2 */ /* 0x0000e20008000100 */
[----:B------:R0:W4:Y:S01]  /*0350*/  SYNCS.EXCH.64 URZ, [UR10+0x18], UR8 ;  /* 0x000018080a3f75b2 */ /* 0x0001220008000100 */
[----:B------:R-:W-:Y:S01]  /*0360*/  NOP ;  /* 0x0000000000007918 */ /* 0x000fe20000000000 */
.L_x_2:
[----:B------:R-:W5:Y:S01]  /*0370*/  SHFL.IDX PT, R0, R0, RZ, 0x1f ;  /* 0x00001fff00007589 */ /* 0x000f6200000e0000 */
[----:B------:R-:W1:Y:S01]  /*0380*/  LDC R4, c[0x0][0x65c] ;  /* 0x00019700ff047b82 */ /* 0x000e620000000800 */
[----:B------:R-:W-:Y:S01]  /*0390*/  ELECT P0, URZ, PT ;  /* 0x00000000003f782f */ /* 0x000fe20003800000 */
[----:B------:R-:W-:Y:S01]  /*03a0*/  IMAD.MOV.U32 R5, RZ, RZ, RZ ;  /* 0x000000ffff057224 */ /* 0x000fe200078e00ff */
[----:B0-----:R-:W-:Y:S01]  /*03b0*/  UMOV UR6, 0x20 ;  /* 0x0000002000067882 */ /* 0x001fe20000000000 */
[----:B------:R-:W-:Y:S01]  /*03c0*/  NOP ;  /* 0x0000000000007918 */ /* 0x000fe20000000000 */
[----:B------:R-:W-:Y:S01]  /*03d0*/  NOP ;  /* 0x0000000000007918 */ /* 0x000fe20000000000 */
[----:B------:R-:W-:Y:S02]  /*03e0*/  LOP3.LUT R3, R3, 0xffffffbf, RZ, 0xc0, !PT ;  /* 0xffffffbf03037812 */ /* 0x000fe400078ec0ff */
[----:B-----5:R-:W-:Y:S02]  /*03f0*/  ISETP.NE.OR P0, PT, R0, RZ, !P0 ;  /* 0x000000ff0000720c */ /* 0x020fe40004705670 */
[----:B-1----:R-:W-:Y:S01]  /*0400*/  ISETP.NE.AND P2, PT, R4, 0x1, PT ;  /* 0x000000010400780c */ /* 0x002fe20003f45270 */
[----:B------:R-:W0:Y:S01]  /*0410*/  S2R R0, SR_CTAID.Y ;  /* 0x0000000000007919 */ /* 0x000e220000002600 */
[----:B------:R-:W1:Y:S09]  /*0420*/  S2R R4, SR_CTAID.X ;  /* 0x0000000000047919 */ /* 0x000e720000002500 */
[----:B------:R-:W-:Y:S01]  /*0430*/  VOTEU.ALL UP0, P0 ;  /* 0x00000000003f7886 */ /* 0x000fe20000000000 */
[----:B------:R-:W-:Y:S01]  /*0440*/  VOTEU.ALL UP1, P0 ;  /* 0x00000000003f7886 */ /* 0x000fe20000020000 */
[----:B------:R-:W1:Y:S01]  /*0450*/  @P2 LDC R9, c[0x0][0x10] ;  /* 0x00000400ff092b82 */ /* 0x000e620000000800 */
[----:B------:R-:W-:Y:S01]  /*0460*/  @P2 IMAD.MOV.U32 R7, RZ, RZ, RZ ;  /* 0x000000ffff072224 */ /* 0x000fe200078e00ff */
[----:B------:R-:W-:Y:S01]  /*0470*/  @P2 LOP3.LUT R3, R3, 0x40, RZ, 0xfc, !PT ;  /* 0x0000004003032812 */ /* 0x000fe200078efcff */
[----:B------:R-:W-:Y:S01]  /*0480*/  @P2 IMAD.MOV.U32 R13, RZ, RZ, RZ ;  /* 0x000000ffff0d2224 */ /* 0x000fe200078e00ff */
[----:B------:R-:W-:Y:S01]  /*0490*/  @!UP0 UMOV UR8, 0x400 ;  /* 0x0000040000088882 */ /* 0x000fe20000000000 */
[----:B------:R-:W-:-:S04]  /*04a0*/  @!UP0 UIADD3 UR6, -UR6, 0x100000, URZ ;  /* 0x0010000006068890 */ /* 0x000fc8000fffe13f */
[----:B------:R-:W-:Y:S02]  /*04b0*/  @!UP0 USHF.L.U32 UR7, UR6, 0xb, URZ ;  /* 0x0000000b06078899 */ /* 0x000fe4000800063f */
[----:B------:R-:W-:Y:S01]  /*04c0*/  @!UP0 USHF.L.U32 UR6, UR6, 0x1, URZ ;  /* 0x0000000106068899 */ /* 0x000fe2000800063f */
[----:B------:R-:W5:Y:S08]  /*04d0*/  @!P2 LDC R11, c[0x0][0xc] ;  /* 0x00000300ff0bab82 */ /* 0x000f700000000800 */
[----:B------:R-:W2:Y:S01]  /*04e0*/  @!UP0 S2UR UR9, SR_CgaCtaId ;  /* 0x00000000000989c3 */ /* 0x000ea20000008800 */
[----:B0-----:R-:W-:-:S04]  /*04f0*/  @P2 IMAD.MOV.U32 R6, RZ, RZ, R0 ;  /* 0x000000ffff062224 */ /* 0x001fc800078e0000 */
[----:B-1----:R-:W-:-:S04]  /*0500*/  @P2 IMAD.WIDE.U32 R8, R4, R9, R6 ;  /* 0x0000000904082225 */ /* 0x002fc800078e0006 */
[----:B------:R-:W-:Y:S02]  /*0510*/  @P2 IMAD.MOV.U32 R12, RZ, RZ, R8 ;  /* 0x000000ffff0c2224 */ /* 0x000fe400078e0008 */
[----:B------:R-:W-:Y:S02]  /*0520*/  @P2 IMAD.IADD R18, R9, 0x1, R13 ;  /* 0x0000000109122824 */ /* 0x000fe400078e020d */
[----:B-----5:R-:W-:-:S04]  /*0530*/  @!P2 IMAD.WIDE.U32 R6, R11, R0, R4 ;  /* 0x000000000b06a225 */ /* 0x020fc800078e0004 */
[----:B------:R-:W-:Y:S02]  /*0540*/  @!P2 IMAD.MOV.U32 R12, RZ, RZ, R6 ;  /* 0x000000ffff0ca224 */ /* 0x000fe400078e0006 */
[----:B------:R-:W-:Y:S01]  /*0550*/  @!P2 IMAD.MOV.U32 R18, RZ, RZ, R7 ;  /* 0x000000ffff12a224 */ /* 0x000fe200078e0007 */
[----:B--2---:R-:W-:Y:S02]  /*0560*/  @!UP0 ULEA UR8, UR9, UR8, 0x18 ;  /* 0x0000000809088291 */ /* 0x004fe4000f8ec03f */
[----:B------:R0:W-:Y:S01]  /*0570*/  STL [R1+0x66c], R12 ;  /* 0x00066c0c01007387 */ /* 0x0001e20000100800 */
[----:B------:R-:W-:-:S03]  /*0580*/  VOTEU.ALL UP0, P0 ;  /* 0x00000000003f7886 */ /* 0x000fc60000000000 */
[----:B------:R0:W-:Y:S04]  /*0590*/  STL [R1+0x668], R18 ;  /* 0x0006681201007387 */ /* 0x0001e80000100800 */
[----:B------:R-:W1:Y:S02]  /*05a0*/  FENCE.VIEW.ASYNC.S ;  /* 0x00000000000073c6 */ /* 0x000e640000000000 */
[----:B-1----:R0:W3:Y:S01]  /*05b0*/  @!UP0 SYNCS.EXCH.64 URZ, [UR8+0x30], UR6 ;  /* 0x00003006083f85b2 */ /* 0x0020e20008000100 */
[----:B------:R0:W3:Y:S01]  /*05c0*/  @!UP1 SYNCS.EXCH.64 URZ, [UR8+0x38], UR6 ;  /* 0x00003806083f95b2 */ /* 0x0000e20008000100 */
[----:B------:R-:W-:Y:S01]  /*05d0*/  NOP ;  /* 0x0000000000007918 */ /* 0x000fe20000000000 */
[----:B---34-:R-:W-:Y:S06]  /*05e0*/  BAR.SYNC.DEFER_BLOCKING 0x0 ;  /* 0x0000000000007b1d */ /* 0x018fec0000010000 */
[----:B0-----:R-:W-:Y:S05]  /*05f0*/  @!P1 BRA `(.L_x_3) ;  /* 0x0000042c00549947 */ /* 0x001fea0003800000 */
[----:B------:R-:W-:-:S06]  /*0600*/  UISETP.GT.U32.AND UP0, UPT, UR11, 0x1, UPT ;  /* 0x000000010b00788c */ /* 0x000fcc000bf04070 */
[----:B------:R-:W-:-:S13]  /*0610*/  PLOP3.LUT P0, PT, PT, PT, UP0, 0x80, 0x0 ;  /* 0x000000000000781c */ /* 0x000fda0003f0f008 */
[----:B------:R-:W-:Y:S05]  /*0620*/  @P0 EXIT ;  /* 0x000000000000094d */ /* 0x000fea0003800000 */
[----:B------:R-:W-:Y:S01]  /*0630*/  IMAD.MOV.U32 R7, RZ, RZ, -0x1 ;  /* 0xffffffffff077424 */ /* 0x000fe200078e00ff */
[----:B------:R-:W-:Y:S01]  /*0640*/  ULDC.64 UR6, c[0x0][0x650] ;  /* 0x0001940000067ab9 */ /* 0x000fe20000000a00 */
[----:B------:R-:W-:Y:S01]  /*0650*/  IMAD.MOV.U32 R6, RZ, RZ, -0x1 ;  /* 0xffffffffff067424 */ /* 0x000fe200078e00ff */
[----:B------:R-:W-:Y:S01]  /*0660*/  ISETP.GE.U32.AND P0, PT, R12, UR6, PT ;  /* 0x000000060c007c0c */ /* 0x000fe2000bf06070 */
[----:B------:R-:W-:Y:S01]  /*0670*/  UMOV UR40, 0xffffffff ;  /* 0xffffffff00287882 */ /* 0x000fe20000000000 */
[----:B------:R0:W-:Y:S01]  /*0680*/  STL [R1+0x660], R7 ;  /* 0x0006600701007387 */ /* 0x0001e20000100800 */
[----:B------:R-:W-:Y:S02]  /*0690*/  PRMT R2, RZ, 0x7610, R2 ;  /* 0x00007610ff027816 */ /* 0x000fe40000000002 */
[----:B------:R-:W-:Y:S01]  /*06a0*/  ISETP.GE.U32.AND.EX P0, PT, R18, UR7, PT, P0 ;  /* 0x0000000712007c0c */ /* 0x000fe2000bf06100 */
[----:B------:R0:W-:-:S12]  /*06b0*/  STL [R1+0x664], R6 ;  /* 0x0006640601007387 */ /* 0x0001d80000100800 */
[----:B0-----:R-:W-:Y:S05]  /*06c0*/  @P0 BRA `(.L_x_4) ;  /* 0x00000004006c0947 */ /* 0x001fea0003800000 */
[----:B------:R-:W0:Y:S01]  /*06d0*/  LDC.64 R14, c[0x0][0x628] ;  /* 0x00018a00ff0e7b82 */ /* 0x000e220000000a00 */
[----:B------:R-:W-:Y:S02]  /*06e0*/  IMAD.MOV.U32 R6, RZ, RZ, R12 ;  /* 0x000000ffff067224 */ /* 0x000fe400078e000c */
[----:B------:R-:W-:-:S05]  /*06f0*/  IMAD.MOV.U32 R7, RZ, RZ, R18 ;  /* 0x000000ffff077224 */ /* 0x000fca00078e0012 */
[----:B------:R-:W1:Y:S08]  /*0700*/  LDC R2, c[0x0][0x630] ;  /* 0x00018c00ff027b82 */ /* 0x000e700000000800 */
[----:B------:R-:W2:Y:S01]  /*0710*/  LDC.64 R16, c[0x0][0x620] ;  /* 0x00018800ff107b82 */ /* 0x000ea20000000a00 */
[----:B0-----:R-:W-:-:S04]  /*0720*/  ISETP.NE.U32.AND P0, PT, R14, RZ, PT ;  /* 0x000000ff0e00720c */ /* 0x001fc80003f05070 */
[----:B------:R-:W-:-:S13]  /*0730*/  ISETP.NE.AND.EX P0, PT, R15, RZ, PT, P0 ;  /* 0x000000ff0f00720c */ /* 0x000fda0003f05300 */
[----:B-12---:R-:W-:Y:S05]  /*0740*/  @!P0 BRA `(.L_x_5) ;  /* 0x0000000000288947 */ /* 0x006fea0003800000 */
[----:B------:R-:W0:Y:S02]  /*0750*/  LDC R11, c[0x0][0x634] ;  /* 0x00018d00ff0b7b82 */ /* 0x000e240000000800 */
[----:B0-----:R-:W-:-:S05]  /*0760*/  IADD3 R11, P0, R12, R11, RZ ;  /* 0x0000000b0c0b7210 */ /* 0x001fca0007f1e0ff */
[----:B------:R-:W-:-:S04]  /*0770*/  IMAD.X R13, RZ, RZ, R18, P0 ;  /* 0x000000ffff0d7224 */ /* 0x000fc800000e0612 */
[----:B------:R-:W-:-:S04]  /*0780*/  IMAD.WIDE.U32 R6, R13, R14, RZ ;  /* 0x0000000e0d067225 */ /* 0x000fc800078e00ff */
[----:B------:R-:W-:-:S04]  /*0790*/  IMAD.WIDE.U32 R8, P0, R11, R15, R6 ;  /* 0x0000000f0b087225 */ /* 0x000fc80007800006 */
[----:B------:R-:W-:-:S04]  /*07a0*/  IMAD.WIDE.U32 R6, R11, R14, RZ ;  /* 0x0000000e0b067225 */ /* 0x000fc800078e00ff */
[----:B------:R-:W-:Y:S01]  /*07b0*/  IMAD.X R11, RZ, RZ, RZ, P0 ;  /* 0x000000ffff0b7224 */ /* 0x000fe200000e06ff */
[----:B------:R-:W-:Y:S01]  /*07c0*/  IADD3 RZ, P0, R7, R8, RZ ;  /* 0x0000000807ff7210 */ /* 0x000fe20007f1e0ff */
[----:B------:R-:W-:-:S04]  /*07d0*/  IMAD.MOV.U32 R10, RZ, RZ, R9 ;  /* 0x000000ffff0a7224 */ /* 0x000fc800078e0009 */
[----:B------:R-:W-:-:S08]  /*07e0*/  IMAD.WIDE.U32.X R6, R13, R15, R10, P0 ;  /* 0x0000000f0d067225 */ /* 0x000fd000000e040a */
.L_x_5:
[-CC-:B------:R-:W-:Y:S01]  /*07f0*/  SHF.R.U64 R23, R6, R2.reuse, R7.reuse ;  /* 0x0000000206177219 */ /* 0x180fe20000001207 */
[----:B------:R-:W0:Y:S01]  /*0800*/  LDC R10, c[0x0][0x618] ;  /* 0x00018600ff0a7b82 */ /* 0x000e220000000800 */
[----:B------:R-:W-:Y:S01]  /*0810*/  SHF.R.U32.HI R5, RZ, R2, R7 ;  /* 0x00000002ff057219 */ /* 0x000fe20000011607 */
[----:B------:R-:W-:Y:S01]  /*0820*/  IMAD.MOV.U32 R7, RZ, RZ, R18 ;  /* 0x000000ffff077224 */ /* 0x000fe200078e0012 */
[----:B------:R-:W-:Y:S01]  /*0830*/  IADD3 R9, P0, RZ, -R23, RZ ;  /* 0x80000017ff097210 */ /* 0x000fe20007f1e0ff */
[----:B------:R-:W-:Y:S01]  /*0840*/  ULDC UR5, c[0x0][0x150] ;  /* 0x0000540000057ab9 */ /* 0x000fe20000000800 */
[----:B------:R-:W-:Y:S01]  /*0850*/  I2FP.F32.U32 R2, R4 ;  /* 0x0000000400027245 */ /* 0x000fe20000201000 */
[----:B------:R-:W-:Y:S02]  /*0860*/  IMAD.MOV.U32 R6, RZ, RZ, R12 ;  /* 0x000000ffff067224 */ /* 0x000fe400078e000c */
[----:B------:R-:W1:Y:S01]  /*0870*/  LDC.64 R18, c[0x0][0x640] ;  /* 0x00019000ff127b82 */ /* 0x000e620000000a00 */
[----:B------:R-:W-:-:S02]  /*0880*/  IMAD.X R11, RZ, RZ, ~R5, P0 ;  /* 0x000000ffff0b7224 */ /* 0x000fc400000e0e05 */
[----:B------:R-:W-:Y:S01]  /*0890*/  FMUL R2, R2, UR5 ;  /* 0x0000000502027c20 */ /* 0x000fe20008400000 */
[----:B------:R-:W-:Y:S01]  /*08a0*/  IMAD.WIDE.U32 R6, R9, R16, R6 ;  /* 0x0000001009067225 */ /* 0x000fe200078e0006 */
[----:B------:R-:W-:-:S03]  /*08b0*/  ULDC UR5, c[0x0][0x154] ;  /* 0x0000550000057ab9 */ /* 0x000fc60000000800 */
[----:B------:R-:W-:Y:S01]  /*08c0*/  IMAD R8, R11, R16, RZ ;  /* 0x000000100b087224 */ /* 0x000fe200078e02ff */
[----:B------:R-:W2:Y:S01]  /*08d0*/  LDC R5, c[0x0][0x144] ;  /* 0x00005100ff057b82 */ /* 0x000ea20000000800 */
[----:B------:R-:W3:Y:S02]  /*08e0*/  F2I.U32.TRUNC.NTZ R2, R2 ;  /* 0x0000000200027305 */ /* 0x000ee4000020f000 */
[----:B------:R-:W-:-:S04]  /*08f0*/  IMAD R9, R9, R17, R8 ;  /* 0x0000001109097224 */ /* 0x000fc800078e0208 */
[----:B------:R-:W-:Y:S01]  /*0900*/  IMAD.IADD R7, R7, 0x1, R9 ;  /* 0x0000000107077824 */ /* 0x000fe200078e0209 */
[----:B------:R-:W4:Y:S01]  /*0910*/  LDC R12, c[0x0][0x608] ;  /* 0x00018200ff0c7b82 */ /* 0x000f220000000800 */
[----:B------:R-:W-:-:S03]  /*0920*/  IMAD.MOV.U32 R9, RZ, RZ, -0x1 ;  /* 0xffffffffff097424 */ /* 0x000fc600078e00ff */
[--C-:B0-----:R-:W-:Y:S02]  /*0930*/  SHF.R.U64 R14, R6, R10, R7.reuse ;  /* 0x0000000a060e7219 */ /* 0x101fe40000001207 */
[----:B------:R-:W-:Y:S02]  /*0940*/  I2FP.F32.U32 R6, R0 ;  /* 0x0000000000067245 */ /* 0x000fe40000201000 */
[----:B------:R-:W0:Y:S01]  /*0950*/  LDC R16, c[0x0][0x658] ;  /* 0x00019600ff107b82 */ /* 0x000e220000000800 */
[----:B-1----:R-:W-:Y:S01]  /*0960*/  ISETP.NE.U32.AND P0, PT, R18, RZ, PT ;  /* 0x000000ff1200720c */ /* 0x002fe20003f05070 */
[----:B---3--:R-:W-:Y:S01]  /*0970*/  IMAD.MOV R8, RZ, RZ, -R2 ;  /* 0x000000ffff087224 */ /* 0x008fe200078e0a02 */
[----:B------:R-:W-:Y:S01]  /*0980*/  SHF.R.U32.HI R7, RZ, R10, R7 ;  /* 0x0000000aff077219 */ /* 0x000fe20000011607 */
[----:B------:R-:W-:Y:S01]  /*0990*/  FMUL R6, R6, UR5 ;  /* 0x0000000506067c20 */ /* 0x000fe20008400000 */
[----:B------:R-:W-:-:S03]  /*09a0*/  ISETP.NE.AND.EX P0, PT, R19, RZ, PT, P0 ;  /* 0x000000ff1300720c */ /* 0x000fc60003f05300 */
[----:B------:R-:W1:Y:S01]  /*09b0*/  LDC R13, c[0x0][0x148] ;  /* 0x00005200ff0d7b82 */ /* 0x000e620000000800 */
[----:B--2---:R-:W-:-:S07]  /*09c0*/  IMAD R2, R5, R8, R4 ;  /* 0x0000000805027224 */ /* 0x004fce00078e0204 */
[----:B------:R-:W2:Y:S01]  /*09d0*/  LDC R17, c[0x0][0x600] ;  /* 0x00018000ff117b82 */ /* 0x000ea20000000800 */
[-CC-:B----4-:R-:W-:Y:S02]  /*09e0*/  SHF.R.U64 R24, R14, R12.reuse, R7.reuse ;  /* 0x0000000c0e187219 */ /* 0x190fe40000001207 */
[----:B------:R-:W-:Y:S01]  /*09f0*/  SHF.R.U32.HI R5, RZ, R12, R7 ;  /* 0x0000000cff057219 */ /* 0x000fe20000011607 */
[----:B------:R-:W-:Y:S01]  /*0a00*/  IMAD.MOV.U32 R7, RZ, RZ, 0x1 ;  /* 0x00000001ff077424 */ /* 0x000fe200078e00ff */
[----:B------:R3:W4:Y:S03]  /*0a10*/  F2I.U32.TRUNC.NTZ R12, R6 ;  /* 0x00000006000c7305 */ /* 0x000726000020f000 */
[----:B------:R-:W1:Y:S01]  /*0a20*/  LDC R20, c[0x0][0x648] ;  /* 0x00019200ff147b82 */ /* 0x000e620000000800 */
[-C--:B0-----:R-:W-:Y:S02]  /*0a30*/  SHF.L.U32 R4, R9, R16.reuse, RZ ;  /* 0x0000001009047219 */ /* 0x081fe400000006ff */
[----:B------:R-:W-:-:S02]  /*0a40*/  SHF.R.U64 R26, R24, R16, R5 ;  /* 0x00000010181a7219 */ /* 0x000fc40000001205 */
[----:B------:R-:W-:Y:S02]  /*0a50*/  LOP3.LUT R11, RZ, R4, RZ, 0x33, !PT ;  /* 0x00000004ff0b7212 */ /* 0x000fe400078e33ff */
[-C--:B------:R-:W-:Y:S01]  /*0a60*/  SHF.R.U32.HI R5, RZ, R16.reuse, R5 ;  /* 0x00000010ff057219 */ /* 0x080fe20000011605 */
[----:B------:R-:W0:Y:S01]  /*0a70*/  LDC R21, c[0x0][0x638] ;  /* 0x00018e00ff157b82 */ /* 0x000e220000000800 */
[----:B------:R-:W-:Y:S01]  /*0a80*/  SHF.L.U32 R10, R7, R16, RZ ;  /* 0x00000010070a7219 */ /* 0x000fe200000006ff */
[----:B------:R-:W-:-:S06]  /*0a90*/  IMAD.MOV.U32 R4, RZ, RZ, R26 ;  /* 0x000000ffff047224 */ /* 0x000fcc00078e001a */
[----:B------:R-:W0:Y:S01]  /*0aa0*/  LDC R22, c[0x0][0x610] ;  /* 0x00018400ff167b82 */ /* 0x000e220000000800 */
[----:B---34-:R-:W-:Y:S05]  /*0ab0*/  @!P0 BRA `(.L_x_6) ;  /* 0x0000000000288947 */ /* 0x018fea0003800000 */
[----:B------:R-:W3:Y:S02]  /*0ac0*/  LDC R9, c[0x0][0x64c] ;  /* 0x00019300ff097b82 */ /* 0x000ee40000000800 */
[----:B---3--:R-:W-:-:S05]  /*0ad0*/  IADD3 R9, P0, R26, R9, RZ ;  /* 0x000000091a097210 */ /* 0x008fca0007f1e0ff */
        /* <DEDUP_REMOVED lines=8> */
.L_x_6:
[----:B-1----:R-:W-:Y:S01]  /*0b60*/  SHF.R.U64 R4, R4, R20, R5 ;  /* 0x0000001404047219 */ /* 0x002fe20000001205 */
[----:B--2---:R-:W-:Y:S01]  /*0b70*/  VIADD R5, R17, 0xffffffff ;  /* 0xffffffff11057836 */ /* 0x004fe20000000000 */
[----:B------:R-:W-:Y:S01]  /*0b80*/  LOP3.LUT R11, R24, R11, RZ, 0xc0, !PT ;  /* 0x0000000b180b7212 */ /* 0x000fe200078ec0ff */
[----:B------:R-:W-:Y:S01]  /*0b90*/  IMAD.MOV R12, RZ, RZ, -R12 ;  /* 0x000000ffff0c7224 */ /* 0x000fe200078e0a0c */
[----:B------:R-:W-:Y:S01]  /*0ba0*/  R2UR UR40, R23 ;  /* 0x00000000172872ca */ /* 0x000fe200000e0000 */
[----:B------:R-:W-:Y:S01]  /*0bb0*/  IMAD.MOV R6, RZ, RZ, -R4 ;  /* 0x000000ffff067224 */ /* 0x000fe200078e0a04 */
[----:B------:R-:W-:Y:S01]  /*0bc0*/  LOP3.LUT R5, R14, R5, RZ, 0xc0, !PT ;  /* 0x000000050e057212 */ /* 0x000fe200078ec0ff */
[----:B------:R-:W-:Y:S02]  /*0bd0*/  @P2 IMAD R2, R13, R12, R0 ;  /* 0x0000000c0d022224 */ /* 0x000fe400078e0200 */
[----:B------:R-:W-:Y:S02]  /*0be0*/  IMAD R11, R10, R4, R11 ;  /* 0x000000040a0b7224 */ /* 0x000fe400078e020b */
[----:B0-----:R-:W-:-:S02]  /*0bf0*/  IMAD R0, R6, R21, R26 ;  /* 0x0000001506007224 */ /* 0x001fc400078e021a */
[----:B------:R-:W-:Y:S02]  /*0c00*/  IMAD R2, R11, R22, R2 ;  /* 0x000000160b027224 */ /* 0x000fe400078e0202 */
[----:B------:R-:W-:Y:S02]  /*0c10*/  IMAD R5, R0, R17, R5 ;  /* 0x0000001100057224 */ /* 0x000fe400078e0205 */
[----:B------:R-:W-:-:S03]  /*0c20*/  IMAD.MOV.U32 R0, RZ, RZ, 0x1 ;  /* 0x00000001ff007424 */ /* 0x000fc600078e00ff */
[----:B------:R-:W-:Y:S02]  /*0c30*/  SEL R6, R5, R2, !P2 ;  /* 0x0000000205067207 */ /* 0x000fe40005000000 */
[----:B------:R-:W-:Y:S02]  /*0c40*/  SEL R4, R2, R5, !P2 ;  /* 0x0000000502047207 */ /* 0x000fe40005000000 */
[----:B------:R-:W-:Y:S01]  /*0c50*/  PRMT R2, R0, 0x7610, R2 ;  /* 0x0000761000027816 */ /* 0x000fe20000000002 */
[----:B------:R0:W-:Y:S04]  /*0c60*/  STL [R1+0x664], R6 ;  /* 0x0006640601007387 */ /* 0x0001e80000100800 */
[----:B------:R0:W-:Y:S02]  /*0c70*/  STL [R1+0x660], R4 ;  /* 0x0006600401007387 */ /* 0x0001e40000100800 */
.L_x_4:
[----:B------:R-:W-:-:S08]  /*0c80*/  NOP ;  /* 0x0000000000007918 */ /* 0x000fd00000000000 */
[----:B------:R-:W1:Y:S02]  /*0c90*/  USETMAXREG.TRY_ALLOC.CTAPOOL UP0, 0xf0 ;  /* 0x000000f0000079c8 */ /* 0x000e640008000600 */
[----:B-1----:R-:W-:-:S13]  /*0ca0*/  PLOP3.LUT P0, PT, PT, PT, UP0, 0x80, 0x0 ;  /* 0x000000000000781c */ /* 0x002fda0003f0f008 */
[----:B------:R-:W-:Y:S05]  /*0cb0*/  @!P0 BRA `(.L_x_4) ;  /* 0xfffffffc00f08947 */ /* 0x000fea000383ffff */
[----:B------:R-:W-:Y:S01]  /*0cc0*/  ULDC.64 UR6, c[0x0][0x598] ;  /* 0x0001660000067ab9 */ /* 0x000fe20000000a00 */
[----:B------:R-:W-:Y:S01]  /*0cd0*/  ULDC.64 UR46, c[0x0][0x208] ;  /* 0x00008200002e7ab9 */ /* 0x000fe20000000a00 */
[----:B------:R-:W-:-:S04]  /*0ce0*/  ISETP.NE.U32.AND P0, PT, RZ, UR6, PT ;  /* 0x00000006ff007c0c */ /* 0x000fc8000bf05070 */
[----:B------:R-:W-:-:S13]  /*0cf0*/  ISETP.NE.AND.EX P0, PT, RZ, UR7, PT, P0 ;  /* 0x00000007ff007c0c */ /* 0x000fda000bf05300 */
[----:B------:R-:W-:Y:S05]  /*0d00*/  @!P0 BRA `(.L_x_7) ;  /* 0x0000000000208947 */ /* 0x000fea0003800000 */
[----:B0-----:R-:W0:Y:S02]  /*0d10*/  LDC.64 R4, c[0x0][0x598] ;  /* 0x00016600ff047b82 */ /* 0x001e240000000a00 */
[----:B0-----:R-:W2:Y:S02]  /*0d20*/  LDG.E.64 R4, desc[UR46][R4.64] ;  /* 0x0000002e04047981 */ /* 0x001ea4000c1e1b00 */
[----:B--2---:R-:W-:-:S04]  /*0d30*/  ISETP.NE.U32.AND P0, PT, R4, RZ, PT ;  /* 0x000000ff0400720c */ /* 0x004fc80003f05070 */
[----:B------:R-:W-:-:S13]  /*0d40*/  ISETP.NE.AND.EX P0, PT, R5, RZ, PT, P0 ;  /* 0x000000ff0500720c */ /* 0x000fda0003f05300 */
[----:B------:R-:W-:Y:S05]  /*0d50*/  @!P0 BRA `(.L_x_7) ;  /* 0x00000000000c8947 */ /* 0x000fea0003800000 */
[----:B------:R-:W2:Y:S02]  /*0d60*/  LD.E R4, desc[UR46][R4.64] ;  /* 0x0000002e04047980 */ /* 0x000ea4000c101900 */
[----:B--2---:R-:W-:Y:S01]  /*0d70*/  R2UR UR39, R4 ;  /* 0x00000000042772ca */ /* 0x004fe200000e0000 */
[----:B------:R-:W-:-:S14]  /*0d80*/  BRA `(.L_x_8) ;  /* 0x0000000000247947 */ /* 0x000fdc0003800000 */
.L_x_7:
[----:B------:R-:W-:Y:S02]  /*0d90*/  ULDC.64 UR6, c[0x0][0x588] ;  /* 0x0001620000067ab9 */ /* 0x000fe40000000a00 */
[----:B------:R-:W-:-:S04]  /*0da0*/  ISETP.NE.U32.AND P0, PT, RZ, UR6, PT ;  /* 0x00000006ff007c0c */ /* 0x000fc8000bf05070 */
[----:B------:R-:W-:-:S13]  /*0db0*/  ISETP.NE.AND.EX P0, PT, RZ, UR7, PT, P0 ;  /* 0x00000007ff007c0c */ /* 0x000fda000bf05300 */
[----:B------:R-:W-:Y:S05]  /*0dc0*/  @!P0 BRA `(.L_x_9) ;  /* 0x0000000000108947 */ /* 0x000fea0003800000 */
[----:B0-----:R-:W0:Y:S02]  /*0dd0*/  LDC.64 R4, c[0x0][0x588] ;  /* 0x00016200ff047b82 */ /* 0x001e240000000a00 */
[----:B0-----:R-:W2:Y:S02]  /*0de0*/  LDG.E R4, desc[UR46][R4.64] ;  /* 0x0000002e04047981 */ /* 0x001ea4000c1e1900 */
[----:B--2---:R-:W-:Y:S01]  /*0df0*/  R2UR UR39, R4 ;  /* 0x00000000042772ca */ /* 0x004fe200000e0000 */
[----:B------:R-:W-:-:S14]  /*0e00*/  BRA `(.L_x_8) ;  /* 0x0000000000047947 */ /* 0x000fdc0003800000 */
.L_x_9:
[----:B------:R-:W-:-:S05]  /*0e10*/  ULDC UR39, c[0x0][0x580] ;  /* 0x0001600000277ab9 */ /* 0x000fca0000000800 */
.L_x_8:
[----:B------:R-:W-:Y:S02]  /*0e20*/  ULDC.64 UR6, c[0x0][0x5a0] ;  /* 0x0001680000067ab9 */ /* 0x000fe40000000a00 */
        /* <DEDUP_REMOVED lines=11> */
.L_x_10:
        /* <DEDUP_REMOVED lines=8> */
.L_x_12:
[----:B------:R-:W-:-:S05]  /*0f60*/  ULDC UR38, c[0x0][0x584] ;  /* 0x0001610000267ab9 */ /* 0x000fca0000000800 */
.L_x_11:
[----:B------:R-:W-:-:S13]  /*0f70*/  LOP3.LUT P0, RZ, R2, 0xff, RZ, 0xc0, !PT ;  /* 0x000000ff02ff7812 */ /* 0x000fda000780c0ff */
[----:B------:R-:W-:Y:S05]  /*0f80*/  @!P0 EXIT ;  /* 0x000000000000894d */ /* 0x000fea0003800000 */
[----:B------:R-:W-:Y:S01]  /*0f90*/  ULDC UR10, c[0x0][0x28c] ;  /* 0x0000a300000a7ab9 */ /* 0x000fe20000000800 */
[----:B------:R-:W-:Y:S01]  /*0fa0*/  ULDC.64 UR12, c[0x0][0x5c8] ;  /* 0x00017200000c7ab9 */ /* 0x000fe20000000a00 */
[----:B------:R-:W-:Y:S02]  /*0fb0*/  UIADD3 UR10, UR10, 0x7f, URZ ;  /* 0x0000007f0a0a7890 */ /* 0x000fe4000fffe03f */
[----:B------:R-:W-:Y:S02]  /*0fc0*/  USHF.L.U64.HI UR5, UR12, 0x7, UR13 ;  /* 0x000000070c057899 */ /* 0x000fe4000801020d */
[----:B------:R-:W-:Y:S02]  /*0fd0*/  USHF.R.S32.HI UR11, URZ, 0x1f, UR10 ;  /* 0x0000001f3f0b7899 */ /* 0x000fe4000801140a */
[----:B------:R-:W-:Y:S02]  /*0fe0*/  USHF.L.U32 UR6, UR12, 0x7, URZ ;  /* 0x000000070c067899 */ /* 0x000fe4000800063f */
[----:B------:R-:W-:-:S02]  /*0ff0*/  ULEA.HI UR11, UR11, UR10, URZ, 0x7 ;  /* 0x0000000a0b0b7291 */ /* 0x000fc4000f8f383f */
[----:B------:R-:W-:Y:S02]  /*1000*/  USHF.L.U64.HI UR7, UR12, 0x3, UR13 ;  /* 0x000000030c077899 */ /* 0x000fe4000801020d */
[----:B------:R-:W-:Y:S02]  /*1010*/  USHF.L.U32 UR8, UR12, 0x3, URZ ;  /* 0x000000030c087899 */ /* 0x000fe4000800063f */
[----:B------:R-:W-:Y:S02]  /*1020*/  USHF.L.U64.HI UR9, UR12, 0x8, UR13 ;  /* 0x000000080c097899 */ /* 0x000fe4000801020d */
[----:B------:R-:W-:Y:S02]  /*1030*/  USHF.L.U32 UR10, UR12, 0x8, URZ ;  /* 0x000000080c0a7899 */ /* 0x000fe4000800063f */
[----:B------:R-:W-:Y:S02]  /*1040*/  ULOP3.LUT UR36, UR4, 0x1, URZ, 0xfc, !UPT ;  /* 0x0000000104247892 */ /* 0x000fe4000f8efc3f */
[----:B------:R-:W-:Y:S01]  /*1050*/  USHF.R.S32.HI UR37, URZ, 0x7, UR11 ;  /* 0x000000073f257899 */ /* 0x000fe2000801140b */
[----:B------:R-:W-:Y:S01]  /*1060*/  UMOV UR35, URZ ;  /* 0x0000003f00237c82 */ /* 0x000fe20008000000 */
[----:B------:R-:W-:-:S10]  /*1070*/  UMOV UR34, URZ ;  /* 0x0000003f00227c82 */ /* 0x000fd40008000000 */
.L_x_117:
[----:B------:R-:W-:Y:S01]  /*1080*/  STL [R1+0x65c], RZ ;  /* 0x00065cff01007387 */ /* 0x000fe20000100800 */
[----:B-1----:R-:W1:Y:S01]  /*1090*/  S2UR UR17, SR_CgaCtaId ;  /* 0x00000000001179c3 */ /* 0x002e620000008800 */
[----:B------:R-:W-:Y:S01]  /*10a0*/  UMOV UR16, 0x400 ;  /* 0x0000040000107882 */ /* 0x000fe20000000000 */
[----:B------:R-:W-:Y:S01]  /*10b0*/  UMOV UR33, URZ ;  /* 0x0000003f00217c82 */ /* 0x000fe20008000000 */
[----:B------:R-:W-:Y:S01]  /*10c0*/  STL [R1+0x658], RZ ;  /* 0x000658ff01007387 */ /* 0x000fe20000100800 */
[----:B------:R-:W-:Y:S01]  /*10d0*/  UMOV UR12, URZ ;  /* 0x0000003f000c7c82 */ /* 0x000fe20008000000 */
[----:B------:R-:W-:Y:S01]  /*10e0*/  UMOV UR13, URZ ;  /* 0x0000003f000d7c82 */ /* 0x000fe20008000000 */
[----:B------:R-:W-:Y:S01]  /*10f0*/  UMOV UR44, UR34 ;  /* 0x00000022002c7c82 */ /* 0x000fe20008000000 */
[----:B------:R-:W-:Y:S01]  /*1100*/  STL [R1+0x654], RZ ;  /* 0x000654ff01007387 */ /* 0x000fe20000100800 */
[----:B--2---:R-:W2:Y:S01]  /*1110*/  LDC R5, c[0x0][0x28c] ;  /* 0x0000a300ff057b82 */ /* 0x004ea20000000800 */
[----:B------:R-:W-:-:S02]  /*1120*/  CS2R R236, SRZ ;  /* 0x0000000000ec7805 */ /* 0x000fc4000001ff00 */
[----:B------:R-:W-:Y:S01]  /*1130*/  CS2R R234, SRZ ;  /* 0x0000000000ea7805 */ /* 0x000fe2000001ff00 */
[----:B------:R-:W-:Y:S01]  /*1140*/  STL [R1+0x650], RZ ;  /* 0x000650ff01007387 */ /* 0x000fe20000100800 */
[----:B------:R-:W-:Y:S02]  /*1150*/  CS2R R232, SRZ ;  /* 0x0000000000e87805 */ /* 0x000fe4000001ff00 */
[----:B0-----:R-:W-:Y:S02]  /*1160*/  CS2R R22, SRZ ;  /* 0x0000000000167805 */ /* 0x001fe4000001ff00 */
[----:B------:R-:W-:Y:S01]  /*1170*/  CS2R R20, SRZ ;  /* 0x0000000000147805 */ /* 0x000fe2000001ff00 */
[----:B------:R-:W-:Y:S01]  /*1180*/  STL [R1+0x64c], RZ ;  /* 0x00064cff01007387 */ /* 0x000fe20000100800 */
[----:B------:R-:W-:Y:S02]  /*1190*/  CS2R R18, SRZ ;  /* 0x0000000000127805 */ /* 0x000fe4000001ff00 */
[----:B------:R-:W-:-:S02]  /*11a0*/  CS2R R16, SRZ ;  /* 0x0000000000107805 */ /* 0x000fc4000001ff00 */
[----:B------:R-:W-:Y:S01]  /*11b0*/  CS2R R14, SRZ ;  /* 0x00000000000e7805 */ /* 0x000fe2000001ff00 */
[----:B------:R-:W-:Y:S01]  /*11c0*/  STL [R1+0x648], RZ ;  /* 0x000648ff01007387 */ /* 0x000fe20000100800 */
[----:B------:R-:W-:Y:S02]  /*11d0*/  CS2R R12, SRZ ;  /* 0x00000000000c7805 */ /* 0x000fe4000001ff00 */
[----:B------:R-:W-:Y:S02]  /*11e0*/  CS2R R10, SRZ ;  /* 0x00000000000a7805 */ /* 0x000fe4000001ff00 */
[----:B------:R-:W-:Y:S01]  /*11f0*/  CS2R R8, SRZ ;  /* 0x0000000000087805 */ /* 0x000fe2000001ff00 */
[----:B------:R-:W-:Y:S01]  /*1200*/  STL [R1+0x644], RZ ;  /* 0x000644ff01007387 */ /* 0x000fe20000100800 */
[----:B0----5:R-:W-:Y:S02]  /*1210*/  CS2R R6, SRZ ;  /* 0x0000000000067805 */ /* 0x021fe4000001ff00 */
[----:B------:R-:W-:-:S02]  /*1220*/  CS2R R216, SRZ ;  /* 0x0000000000d87805 */ /* 0x000fc4000001ff00 */
[----:B------:R-:W-:Y:S01]  /*1230*/  CS2R R218, SRZ ;  /* 0x0000000000da7805 */ /* 0x000fe2000001ff00 */
[----:B------:R-:W-:Y:S01]  /*1240*/  STL [R1+0x640], RZ ;  /* 0x000640ff01007387 */ /* 0x000fe20000100800 */
[----:B------:R-:W-:Y:S02]  /*1250*/  CS2R R220, SRZ ;  /* 0x0000000000dc7805 */ /* 0x000fe4000001ff00 */
[----:B------:R-:W-:Y:S02]  /*1260*/  CS2R R222, SRZ ;  /* 0x0000000000de7805 */ /* 0x000fe4000001ff00 */
[----:B------:R-:W-:Y:S01]  /*1270*/  CS2R R224, SRZ ;  /* 0x0000000000e07805 */ /* 0x000fe2000001ff00 */
[----:B------:R-:W-:Y:S01]  /*1280*/  STL [R1+0x63c], RZ ;  /* 0x00063cff01007387 */ /* 0x000fe20000100800 */
[----:B--2---:R-:W-:Y:S02]  /*1290*/  ISETP.GE.AND P0, PT, R5, 0x1, PT ;  /* 0x000000010500780c */ /* 0x004fe40003f06270 */
[----:B------:R-:W-:-:S02]  /*12a0*/  CS2R R226, SRZ ;  /* 0x0000000000e27805 */ /* 0x000fc4000001ff00 */
[----:B------:R-:W-:Y:S01]  /*12b0*/  CS2R R228, SRZ ;  /* 0x0000000000e47805 */ /* 0x000fe2000001ff00 */
[----:B------:R-:W-:Y:S01]  /*12c0*/  STL [R1+0x638], RZ ;  /* 0x000638ff01007387 */ /* 0x000fe20000100800 */
[----:B------:R-:W-:Y:S02]  /*12d0*/  CS2R R230, SRZ ;  /* 0x0000000000e67805 */ /* 0x000fe4000001ff00 */
[----:B------:R-:W-:Y:S02]  /*12e0*/  CS2R R200, SRZ ;  /* 0x0000000000c87805 */ /* 0x000fe4000001ff00 */
        /* <DEDUP_REMOVED lines=126> */
[----:B------:R-:W-:-:S03]  /*1ad0*/  CS2R R38, SRZ ;  /* 0x0000000000267805 */ /* 0x000fc6000001ff00 */
[----:B------:R-:W-:Y:S04]  /*1ae0*/  STL [R1+0x5b4], RZ ;  /* 0x0005b4ff01007387 */ /* 0x000fe80000100800 */
        /* <DEDUP_REMOVED lines=277> */
[----:B------:R-:W-:Y:S01]  /*2c40*/  STL [R1+0x160], RZ ;  /* 0x000160ff01007387 */ /* 0x000fe20000100800 */
[----:B------:R-:W0:Y:S03]  /*2c50*/  S2R R4, SR_TID.X ;  /* 0x0000000000047919 */ /* 0x000e260000002100 */
        /* <DEDUP_REMOVED lines=8> */
[----:B0-----:R-:W-:-:S03]  /*2ce0*/  LOP3.LUT R4, R4, 0x80, RZ, 0xc0, !PT ;  /* 0x0000008004047812 */ /* 0x001fc600078ec0ff */
[----:B------:R-:W-:Y:S01]  /*2cf0*/  STL [R1+0x104], RZ ;  /* 0x000104ff01007387 */ /* 0x000fe20000100800 */
[----:B------:R-:W-:-:S03]  /*2d00*/  SHF.R.U32.HI R4, RZ, 0x7, R4 ;  /* 0x00000007ff047819 */ /* 0x000fc60000011604 */
        /* <DEDUP_REMOVED lines=33> */
[----:B------:R-:W0:Y:S04]  /*2f20*/  SHFL.IDX PT, R4, R4, RZ, 0x1f ;  /* 0x00001fff04047589 */ /* 0x000e2800000e0000 */
[----:B------:R2:W-:Y:S04]  /*2f30*/  STL [R1+0x8c], RZ ;  /* 0x00008cff01007387 */ /* 0x0005e80000100800 */
[----:B------:R2:W-:Y:S04]  /*2f40*/  STL [R1+0x90], RZ ;  /* 0x000090ff01007387 */ /* 0x0005e80000100800 */
[----:B------:R2:W-:Y:S04]  /*2f50*/  STL [R1+0x94], RZ ;  /* 0x000094ff01007387 */ /* 0x0005e80000100800 */
[----:B------:R2:W-:Y:S04]  /*2f60*/  STL [R1+0x98], RZ ;  /* 0x000098ff01007387 */ /* 0x0005e80000100800 */
[----:B------:R2:W-:Y:S04]  /*2f70*/  STL [R1+0x9c], RZ ;  /* 0x00009cff01007387 */ /* 0x0005e80000100800 */
[----:B------:R2:W-:Y:S01]  /*2f80*/  STL [R1+0xa0], RZ ;  /* 0x0000a0ff01007387 */ /* 0x0005e20000100800 */
[----:B0-----:R-:W-:Y:S01]  /*2f90*/  R2UR UR14, R4 ;  /* 0x00000000040e72ca */ /* 0x001fe200000e0000 */
[----:B------:R-:W-:-:S02]  /*2fa0*/  IMAD.U32 R4, RZ, RZ, UR35 ;  /* 0x00000023ff047e24 */ /* 0x000fc4000f8e00ff */
[----:B------:R2:W-:Y:S04]  /*2fb0*/  STL [R1+0xa4], RZ ;  /* 0x0000a4ff01007387 */ /* 0x0005e80000100800 */
[----:B------:R2:W-:Y:S04]  /*2fc0*/  STL [R1+0xa8], RZ ;  /* 0x0000a8ff01007387 */ /* 0x0005e80000100800 */
[----:B------:R2:W-:Y:S02]  /*2fd0*/  STL [R1+0xac], RZ ;  /* 0x0000acff01007387 */ /* 0x0005e40000100800 */
[----:B------:R-:W-:-:S02]  /*2fe0*/  ULEA.HI UR11, UR14, UR14, URZ, 0x1 ;  /* 0x0000000e0e0b7291 */ /* 0x000fc4000f8f083f */
[----:B------:R2:W-:Y:S02]  /*2ff0*/  STL [R1+0xb0], RZ ;  /* 0x0000b0ff01007387 */ /* 0x0005e40000100800 */
[----:B------:R-:W-:Y:S02]  /*3000*/  ULOP3.LUT UR15, UR11, 0x7fffe, URZ, 0xc0, !UPT ;  /* 0x0007fffe0b0f7892 */ /* 0x000fe4000f8ec03f */
[----:B------:R2:W-:Y:S01]  /*3010*/  STL [R1+0xb4], RZ ;  /* 0x0000b4ff01007387 */ /* 0x0005e20000100800 */
[----:B-1----:R-:W-:Y:S02]  /*3020*/  ULEA UR11, UR17, UR16, 0x18 ;  /* 0x00000010110b7291 */ /* 0x002fe4000f8ec03f */
[----:B------:R-:W-:Y:S01]  /*3030*/  UIADD3 UR15, UR14, -UR15, URZ ;  /* 0x8000000f0e0f7290 */ /* 0x000fe2000fffe03f */
[----:B------:R2:W-:Y:S03]  /*3040*/  STL [R1+0xb8], RZ ;  /* 0x0000b8ff01007387 */ /* 0x0005e60000100800 */
[----:B------:R-:W-:Y:S01]  /*3050*/  ULEA UR15, UR15, UR11, 0xd ;  /* 0x0000000b0f0f7291 */ /* 0x000fe2000f8e683f */
[----:B------:R2:W-:Y:S03]  /*3060*/  STL [R1+0xbc], RZ ;  /* 0x0000bcff01007387 */ /* 0x0005e60000100800 */
[----:B------:R-:W-:Y:S01]  /*3070*/  UIADD3 UR15, UR15, 0x100, URZ ;  /* 0x000001000f0f7890 */ /* 0x000fe2000fffe03f */
[----:B------:R2:W-:Y:S03]  /*3080*/  STL [R1+0x40], RZ ;  /* 0x000040ff01007387 */ /* 0x0005e60000100800 */
[----:B------:R-:W-:Y:S01]  /*3090*/  USHF.R.U32.HI UR15, URZ, 0x4, UR15 ;  /* 0x000000043f0f7899 */ /* 0x000fe2000801160f */
[----:B------:R2:W-:Y:S03]  /*30a0*/  STL [R1+0x44], RZ ;  /* 0x000044ff01007387 */ /* 0x0005e60000100800 */
[----:B------:R-:W-:Y:S01]  /*30b0*/  ULOP3.LUT UR32, UR15, 0x3fff, URZ, 0xc0, !UPT ;  /* 0x00003fff0f207892 */ /* 0x000fe2000f8ec03f */
[----:B------:R2:W-:Y:S04]  /*30c0*/  STL [R1+0x48], RZ ;  /* 0x000048ff01007387 */ /* 0x0005e80000100800 */
        /* <DEDUP_REMOVED lines=13> */
[----:B------:R2:W-:Y:S04]  /*31a0*/  STL [R1], RZ ;  /* 0x000000ff01007387 */ /* 0x0005e80000100800 */
        /* <DEDUP_REMOVED lines=14> */
[----:B------:R2:W-:Y:S01]  /*3290*/  STL [R1+0x3c], RZ ;  /* 0x00003cff01007387 */ /* 0x0005e20000100800 */
[----:B------:R-:W-:Y:S05]  /*32a0*/  @!P0 BRA `(.L_x_13) ;  /* 0x000000a000948947 */ /* 0x000fea0003800000 */
[----:B------:R-:W-:-:S06]  /*32b0*/  UISETP.NE.AND UP0, UPT, UR36, 0x3, UPT ;  /* 0x000000032400788c */ /* 0x000fcc000bf05270 */
[----:B------:R-:W-:-:S13]  /*32c0*/  PLOP3.LUT P1, PT, PT, PT, UP0, 0x80, 0x0 ;  /* 0x000000000000781c */ /* 0x000fda0003f2f008 */
[----:B------:R-:W-:Y:S05]  /*32d0*/  @!P1 BRA `(.L_x_14) ;  /* 0x0000000000049947 */ /* 0x000fea0003800000 */
[----:B------:R-:W-:Y:S01]  /*32e0*/  BPT.TRAP 0x1 ;  /* 0x000000040000795c */ /* 0x000fe20000300000 */
.L_x_14:
[----:B------:R-:W-:Y:S01]  /*32f0*/  ULEA UR12, UR34, UR11, 0x3 ;  /* 0x0000000b220c7291 */ /* 0x000fe2000f8e183f */
[----:B------:R-:W-:-:S05]  /*3300*/  IMAD.U32 R4, RZ, RZ, UR35 ;  /* 0x00000023ff047e24 */ /* 0x000fca000f8e00ff */
[----:B------:R-:W-:-:S04]  /*3310*/  SHF.L.U32 R4, R4, 0x1f, RZ ;  /* 0x0000001f04047819 */ /* 0x000fc800000006ff */
[----:B------:R0:W1:Y:S01]  /*3320*/  SYNCS.PHASECHK.TRANS64.TRYWAIT P0, [UR12], R4 ;  /* 0x00000004ff0075a7 */ /* 0x000062000800014c */
[----:B------:R-:W-:Y:S05]  /*3330*/  @!P1 BRA `(.L_x_15) ;  /* 0x0000000000049947 */ /* 0x000fea0003800000 */
[----:B------:R-:W-:Y:S01]  /*3340*/  BPT.TRAP 0x1 ;  /* 0x000000040000795c */ /* 0x000fe20000300000 */
.L_x_15:
[----:B------:R3:W-:Y:S01]  /*3350*/  STL [R1+0x65c], RZ ;  /* 0x00065cff01007387 */ /* 0x0007e20000100800 */
[----:B------:R-:W-:Y:S01]  /*3360*/  UMOV UR33, 0x4 ;  /* 0x0000000400217882 */ /* 0x000fe20000000000 */
[----:B-1----:R-:W-:Y:S05]  /*3370*/  @P0 BRA `(.L_x_16) ;  /* 0x0000000000080947 */ /* 0x002fea0003800000 */
[----:B------:R-:W1:Y:S02]  /*3380*/  SYNCS.PHASECHK.TRANS64.TRYWAIT P0, [UR12], R4 ;  /* 0x00000004ff0075a7 */ /* 0x000e64000800014c */
[----:B-1----:R-:W-:Y:S05]  /*3390*/  @!P0 BRA `(.L_x_17) ;  /* 0x00000414006c8947 */ /* 0x002fea0003800000 */
.L_x_16:
[----:B------:R-:W-:Y:S01]  /*33a0*/  UIADD3 UR12, UR11, 0x20100, URZ ;  /* 0x000201000b0c7890 */ /* 0x000fe2000fffe03f */
[----:B01----:R-:W-:Y:S01]  /*33b0*/  WARPGROUP.ARRIVE ;  /* 0x00000000000079c5 */ /* 0x003fe20000000000 */
[----:B------:R-:W-:Y:S01]  /*33c0*/  ULOP3.LUT UR41, UR32, 0x10000, URZ, 0xfc, !UPT ;  /* 0x0001000020297892 */ /* 0x000fe2000f8efc3f */
[----:B------:R0:W-:Y:S01]  /*33d0*/  STL [R1+0x780], R3 ;  /* 0x0007800301007387 */ /* 0x0001e20000100800 */
[----:B------:R-:W-:Y:S02]  /*33e0*/  USHF.R.U32.HI UR12, URZ, 0x4, UR12 ;  /* 0x000000043f0c7899 */ /* 0x000fe4000801160c */
[----:B------:R-:W-:Y:S01]  /*33f0*/  ULEA UR41, UR34, UR41, 0xc ;  /* 0x0000002922297291 */ /* 0x000fe2000f8e603f */
[----:B------:R1:W-:Y:S01]  /*3400*/  STL [R1+0x77c], R2 ;  /* 0x00077c0201007387 */ /* 0x0003e20000100800 */
[----:B------:R-:W-:Y:S01]  /*3410*/  ULOP3.LUT UR12, UR12, 0x3fff, URZ, 0xc0, !UPT ;  /* 0x00003fff0c0c7892 */ /* 0x000fe2000f8ec03f */
[----:B------:R-:W-:Y:S01]  /*3420*/  UMOV UR13, 0x40000040 ;  /* 0x40000040000d7882 */ /* 0x000fe20000000000 */
[----:B------:R-:W-:-:S02]  /*3430*/  UMOV UR15, 0x40000040 ;  /* 0x40000040000f7882 */ /* 0x000fc40000000000 */
[----:B------:R-:W-:Y:S01]  /*3440*/  ULOP3.LUT UR12, UR12, 0x10000, URZ, 0xfc, !UPT ;  /* 0x000100000c0c7892 */ /* 0x000fe2000f8efc3f */
[----:B------:R4:W-:Y:S01]  /*3450*/  STL [R1+0x778], R0 ;  /* 0x0007780001007387 */ /* 0x0009e20000100800 */
[----:B------:R-:W-:Y:S01]  /*3460*/  UMOV UR25, UR13 ;  /* 0x0000000d00197c82 */ /* 0x000fe20008000000 */
[----:B------:R-:W-:Y:S01]  /*3470*/  UMOV UR27, 0x40000040 ;  /* 0x40000040001b7882 */ /* 0x000fe20000000000 */
[----:B------:R-:W-:Y:S01]  /*3480*/  UIMAD UR42, UR34, 0x500, UR12 ;  /* 0x00000500222a78a4 */ /* 0x000fe2000f8e020c */
[----:B------:R-:W-:Y:S01]  /*3490*/  STL [R1+0x658], RZ ;  /* 0x000658ff01007387 */ /* 0x000fe20000100800 */
[----:B------:R-:W-:Y:S01]  /*34a0*/  UMOV UR29, UR13 ;  /* 0x0000000d001d7c82 */ /* 0x000fe20008000000 */
[----:B------:R-:W-:Y:S01]  /*34b0*/  UMOV UR12, UR41 ;  /* 0x00000029000c7c82 */ /* 0x000fe20008000000 */
[----:B------:R-:W-:Y:S01]  /*34c0*/  UIADD3 UR26, UR42, 0x100, URZ ;  /* 0x000001002a1a7890 */ /* 0x000fe2000fffe03f */
[----:B------:R-:W-:Y:S01]  /*34d0*/  STL [R1+0x654], RZ ;  /* 0x000654ff01007387 */ /* 0x000fe20000100800 */
[----:B------:R-:W-:Y:S01]  /*34e0*/  UMOV UR24, UR12 ;  /* 0x0000000c00187c82 */ /* 0x000fe20008000000 */
[----:B------:R-:W-:Y:S01]  /*34f0*/  UMOV UR14, UR42 ;  /* 0x0000002a000e7c82 */ /* 0x000fe20008000000 */
[----:B------:R-:W-:Y:S01]  /*3500*/  UIADD3 UR30, UR42, 0x200, URZ ;  /* 0x000002002a1e7890 */ /* 0x000fe2000fffe03f */
[----:B------:R-:W-:Y:S01]  /*3510*/  QGMMA.64x32x32.F32.E4M3.E4M3 R4, gdesc[UR12], RZ, !UPT, gsb0 ;  /* 0x006000000c0479f3 */ /* 0x000fe2000c0008ff */
[----:B------:R-:W-:Y:S01]  /*3520*/  UMOV UR28, UR12 ;  /* 0x0000000c001c7c82 */ /* 0x000fe20008000000 */
[----:B------:R-:W-:Y:S01]  /*3530*/  UMOV UR31, 0x40000040 ;  /* 0x40000040001f7882 */ /* 0x000fe20000000000 */
[----:B------:R-:W-:Y:S01]  /*3540*/  UIADD3 UR18, UR42, 0x300, URZ ;  /* 0x000003002a127890 */ /* 0x000fe2000fffe03f */
[----:B------:R-:W-:Y:S01]  /*3550*/  STL [R1+0x650], RZ ;  /* 0x000650ff01007387 */ /* 0x000fe20000100800 */
[----:B------:R-:W-:Y:S01]  /*3560*/  UMOV UR16, UR12 ;  /* 0x0000000c00107c82 */ /* 0x000fe20008000000 */
[----:B------:R-:W-:Y:S01]  /*3570*/  UMOV UR17, UR13 ;  /* 0x0000000d00117c82 */ /* 0x000fe20008000000 */
[----:B------:R-:W-:Y:S01]  /*3580*/  UMOV UR19, 0x40000040 ;  /* 0x4000004000137882 */ /* 0x000fe20000000000 */
[----:B------:R-:W-:Y:S01]  /*3590*/  UIADD3 UR22, UR42, 0x400, URZ ;  /* 0x000004002a167890 */ /* 0x000fe2000fffe03f */
[----:B------:R-:W-:Y:S01]  /*35a0*/  STL [R1+0x64c], RZ ;  /* 0x00064cff01007387 */ /* 0x000fe20000100800 */
[----:B------:R-:W-:Y:S01]  /*35b0*/  UMOV UR20, UR12 ;  /* 0x0000000c00147c82 */ /* 0x000fe20008000000 */
[----:B------:R-:W-:Y:S01]  /*35c0*/  UMOV UR21, UR13 ;  /* 0x0000000d00157c82 */ /* 0x000fe20008000000 */
[----:B------:R-:W-:Y:S01]  /*35d0*/  UMOV UR23, 0x40000040 ;  /* 0x4000004000177882 */ /* 0x000fe20000000000 */
        /* <DEDUP_REMOVED lines=12> */
[----:B------:R-:W-:-:S02]  /*36a0*/  WARPGROUP.DEPBAR.LE gsb0, 0x0 ;  /* 0x00008000000079c5 */ /* 0x000fc40000010000 */
[----:B------:R-:W-:Y:S01]  /*36b0*/  WARPGROUP.ARRIVE ;  /* 0x00000000000079c5 */ /* 0x000fe20000000000 */
[----:B------:R-:W-:Y:S04]  /*36c0*/  STL [R1+0x618], RZ ;  /* 0x000618ff01007387 */ /* 0x000fe80000100800 */
[----:B------:R-:W-:Y:S01]  /*36d0*/  STL [R1+0x614], RZ ;  /* 0x000614ff01007387 */ /* 0x000fe20000100800 */
[----:B------:R-:W-:Y:S03]  /*36e0*/  QGMMA.64x32x32.F32.E4M3.E4M3 R24, gdesc[UR24], RZ, !UPT, gsb0 ;  /* 0x00600000181879f3 */ /* 0x000fe6000c0008ff */
        /* <DEDUP_REMOVED lines=17> */
[----:B------:R-:W-:Y:S01]  /*3800*/  STL [R1+0x5d4], RZ ;  /* 0x0005d4ff01007387 */ /* 0x000fe20000100800 */
[----:B------:R-:W-:Y:S02]  /*3810*/  IMAD.MOV.U32 R156, RZ, RZ, R24 ;  /* 0x000000ffff9c7224 */ /* 0x000fe400078e0018 */
[----:B------:R-:W-:Y:S01]  /*3820*/  IMAD.MOV.U32 R155, RZ, RZ, R25 ;  /* 0x000000ffff9b7224 */ /* 0x000fe200078e0019 */
[----:B------:R-:W-:Y:S01]  /*3830*/  STL [R1+0x5d0], RZ ;  /* 0x0005d0ff01007387 */ /* 0x000fe20000100800 */
[----:B------:R-:W-:Y:S01]  /*3840*/  QGMMA.64x32x32.F32.E4M3.E4M3 R200, gdesc[UR28], RZ, !UPT, gsb0 ;  /* 0x006000001cc879f3 */ /* 0x000fe2000c0008ff */
[----:B------:R-:W-:Y:S02]  /*3850*/  IMAD.MOV.U32 R154, RZ, RZ, R26 ;  /* 0x000000ffff9a7224 */ /* 0x000fe400078e001a */
[----:B------:R-:W-:Y:S01]  /*3860*/  STL [R1+0x5cc], RZ ;  /* 0x0005ccff01007387 */ /* 0x000fe20000100800 */
[----:B------:R-:W-:-:S02]  /*3870*/  IMAD.MOV.U32 R153, RZ, RZ, R27 ;  /* 0x000000ffff997224 */ /* 0x000fc400078e001b */
[----:B------:R-:W-:Y:S01]  /*3880*/  IMAD.MOV.U32 R152, RZ, RZ, R28 ;  /* 0x000000ffff987224 */ /* 0x000fe200078e001c */
[----:B------:R-:W-:Y:S01]  /*3890*/  STL [R1+0x5c8], RZ ;  /* 0x0005c8ff01007387 */ /* 0x000fe20000100800 */
[----:B------:R-:W-:Y:S02]  /*38a0*/  IMAD.MOV.U32 R235, RZ, RZ, R29 ;  /* 0x000000ffffeb7224 */ /* 0x000fe400078e001d */
[----:B------:R-:W-:Y:S01]  /*38b0*/  IMAD.MOV.U32 R234, RZ, RZ, R30 ;  /* 0x000000ffffea7224 */ /* 0x000fe200078e001e */
[----:B------:R-:W-:Y:S01]  /*38c0*/  STL [R1+0x5c4], RZ ;  /* 0x0005c4ff01007387 */ /* 0x000fe20000100800 */
[----:B------:R-:W-:Y:S02]  /*38d0*/  IMAD.MOV.U32 R233, RZ, RZ, R31 ;  /* 0x000000ffffe97224 */ /* 0x000fe400078e001f */
[----:B------:R-:W-:Y:S01]  /*38e0*/  IMAD.MOV.U32 R232, RZ, RZ, R32 ;  /* 0x000000ffffe87224 */ /* 0x000fe200078e0020 */
[----:B------:R-:W-:Y:S01]  /*38f0*/  STL [R1+0x5c0], RZ ;  /* 0x0005c0ff01007387 */ /* 0x000fe20000100800 */
[----:B------:R-:W-:-:S02]  /*3900*/  IMAD.MOV.U32 R23, RZ, RZ, R33 ;  /* 0x000000ffff177224 */ /* 0x000fc400078e0021 */
[----:B------:R-:W-:Y:S01]  /*3910*/  IMAD.MOV.U32 R22, RZ, RZ, R34 ;  /* 0x000000ffff167224 */ /* 0x000fe200078e0022 */
[----:B------:R-:W-:Y:S01]  /*3920*/  STL [R1+0x5bc], RZ ;  /* 0x0005bcff01007387 */ /* 0x000fe20000100800 */
[----:B------:R-:W-:Y:S02]  /*3930*/  IMAD.MOV.U32 R21, RZ, RZ, R35 ;  /* 0x000000ffff157224 */ /* 0x000fe400078e0023 */
[----:B------:R-:W-:Y:S01]  /*3940*/  IMAD.MOV.U32 R20, RZ, RZ, R36 ;  /* 0x000000ffff147224 */ /* 0x000fe200078e0024 */
[----:B------:R-:W-:Y:S01]  /*3950*/  STL [R1+0x5b8], RZ ;  /* 0x0005b8ff01007387 */ /* 0x000fe20000100800 */
[----:B0-----:R-:W-:Y:S02]  /*3960*/  IMAD.MOV.U32 R3, RZ, RZ, R37 ;  /* 0x000000ffff037224 */ /* 0x001fe400078e0025 */
[----:B-1----:R-:W-:Y:S01]  /*3970*/  IMAD.MOV.U32 R2, RZ, RZ, R38 ;  /* 0x000000ffff027224 */ /* 0x002fe200078e0026 */
[----:B------:R-:W-:Y:S01]  /*3980*/  STL [R1+0x5b4], RZ ;  /* 0x0005b4ff01007387 */ /* 0x000fe20000100800 */
[----:B----4-:R-:W-:-:S03]  /*3990*/  IMAD.MOV.U32 R0, RZ, RZ, R39 ;  /* 0x000000ffff007224 */ /* 0x010fc600078e0027 */
        /* <DEDUP_REMOVED lines=12> */
[----:B------:R-:W-:Y:S01]  /*3a60*/  QGMMA.64x32x32.F32.E4M3.E4M3 R136, gdesc[UR16], RZ, !UPT, gsb0 ;  /* 0x00600000108879f3 */ /* 0x000fe2000c0008ff */
[----:B------:R-:W-:Y:S02]  /*3a70*/  UIADD3 UR16, UR41, 0x400, URZ ;  /* 0x0000040029107890 */ /* 0x000fe4000fffe03f */
        /* <DEDUP_REMOVED lines=20> */
[----:B------:R-:W-:Y:S01]  /*3bc0*/  UMOV UR20, UR16 ;  /* 0x0000001000147c82 */ /* 0x000fe20008000000 */
[----:B------:R-:W-:Y:S01]  /*3bd0*/  UMOV UR21, 0x40000040 ;  /* 0x4000004000157882 */ /* 0x000fe20000000000 */
[----:B------:R-:W-:Y:S01]  /*3be0*/  STL [R1+0x544], RZ ;  /* 0x000544ff01007387 */ /* 0x000fe20000100800 */
[----:B------:R-:W-:Y:S01]  /*3bf0*/  UMOV UR16, UR20 ;  /* 0x0000001400107c82 */ /* 0x000fe20008000000 */
[----:B------:R-:W-:Y:S01]  /*3c00*/  UMOV UR17, UR21 ;  /* 0x0000001500117c82 */ /* 0x000fe20008000000 */
[----:B------:R-:W-:Y:S01]  /*3c10*/  UMOV UR28, UR20 ;  /* 0x00000014001c7c82 */ /* 0x000fe20008000000 */
[----:B------:R-:W-:Y:S01]  /*3c20*/  STL [R1+0x540], RZ ;  /* 0x000540ff01007387 */ /* 0x000fe20000100800 */
[----:B------:R-:W-:Y:S01]  /*3c30*/  UMOV UR29, UR21 ;  /* 0x00000015001d7c82 */ /* 0x000fe20008000000 */
[----:B------:R-:W-:Y:S01]  /*3c40*/  UMOV UR24, UR20 ;  /* 0x0000001400187c82 */ /* 0x000fe20008000000 */
[----:B------:R-:W-:Y:S01]  /*3c50*/  UMOV UR25, UR21 ;  /* 0x0000001500197c82 */ /* 0x000fe20008000000 */
[----:B------:R-:W-:Y:S01]  /*3c60*/  STL [R1+0x53c], RZ ;  /* 0x00053cff01007387 */ /* 0x000fe20000100800 */
[----:B------:R-:W-:Y:S01]  /*3c70*/  UMOV UR12, UR20 ;  /* 0x00000014000c7c82 */ /* 0x000fe20008000000 */
[----:B------:R-:W-:-:S02]  /*3c80*/  UMOV UR13, UR21 ;  /* 0x00000015000d7c82 */ /* 0x000fc40008000000 */
        /* <DEDUP_REMOVED lines=93> */
[----:B------:R-:W-:-:S03]  /*4260*/  WARPGROUP.DEPBAR.LE gsb0, 0x0 ;  /* 0x00008000000079c5 */ /* 0x000fc60000010000 */
        /* <DEDUP_REMOVED lines=88> */
[----:B------:R-:W-:Y:S04]  /*47f0*/  STL [R1+0xaf4], R8 ;  /* 0x000af40801007387 */ /* 0x000fe80000100800 */
        /* <DEDUP_REMOVED lines=11> */
[----:B------:R0:W-:Y:S04]  /*48b0*/  STL [R1+0xa7c], R200 ;  /* 0x000a7cc801007387 */ /* 0x0001e80000100800 */
[----:B------:R1:W-:Y:S04]  /*48c0*/  STL [R1+0xa78], R201 ;  /* 0x000a78c901007387 */ /* 0x0003e80000100800 */
[----:B------:R4:W-:Y:S01]  /*48d0*/  STL [R1+0xa74], R202 ;  /* 0x000a74ca01007387 */ /* 0x0009e20000100800 */
[----:B0-----:R-:W-:-:S03]  /*48e0*/  IMAD.MOV.U32 R200, RZ, RZ, R36 ;  /* 0x000000ffffc87224 */ /* 0x001fc600078e0024 */
[----:B------:R0:W-:Y:S01]  /*48f0*/  STL [R1+0xa70], R203 ;  /* 0x000a70cb01007387 */ /* 0x0001e20000100800 */
[----:B-1----:R-:W-:-:S03]  /*4900*/  IMAD.MOV.U32 R201, RZ, RZ, R37 ;  /* 0x000000ffffc97224 */ /* 0x002fc600078e0025 */
[----:B------:R-:W-:Y:S01]  /*4910*/  STL [R1+0xa6c], R204 ;  /* 0x000a6ccc01007387 */ /* 0x000fe20000100800 */
[----:B----4-:R-:W-:-:S03]  /*4920*/  IMAD.MOV.U32 R202, RZ, RZ, R38 ;  /* 0x000000ffffca7224 */ /* 0x010fc600078e0026 */
[----:B------:R-:W-:Y:S01]  /*4930*/  STL [R1+0xa68], R205 ;  /* 0x000a68cd01007387 */ /* 0x000fe20000100800 */
[----:B0-----:R-:W-:-:S03]  /*4940*/  IMAD.MOV.U32 R203, RZ, RZ, R39 ;  /* 0x000000ffffcb7224 */ /* 0x001fc600078e0027 */
        /* <DEDUP_REMOVED lines=18> */
[----:B------:R1:W-:Y:S01]  /*4a70*/  STL [R1+0xa9c], R142 ;  /* 0x000a9c8e01007387 */ /* 0x0003e20000100800 */
[----:B----4-:R-:W-:-:S03]  /*4a80*/  IMAD.MOV.U32 R140, RZ, RZ, R26 ;  /* 0x000000ffff8c7224 */ /* 0x010fc600078e001a */
        /* <DEDUP_REMOVED lines=17> */
[----:B----4-:R-:W-:Y:S02]  /*4ba0*/  IMAD.MOV.U32 R149, RZ, RZ, R35 ;  /* 0x000000ffff957224 */ /* 0x010fe400078e0023 */
[----:B------:R-:W-:Y:S01]  /*4bb0*/  WARPGROUP.ARRIVE ;  /* 0x00000000000079c5 */ /* 0x000fe20000000000 */
[----:B------:R-:W-:Y:S04]  /*4bc0*/  STL [R1+0xac4], R82 ;  /* 0x000ac45201007387 */ /* 0x000fe80000100800 */
[----:B------:R-:W-:Y:S01]  /*4bd0*/  STL [R1+0xac0], R83 ;  /* 0x000ac05301007387 */ /* 0x000fe20000100800 */
[----:B------:R-:W-:Y:S01]  /*4be0*/  QGMMA.64x32x32.F32.E4M3.E4M3 R24, gdesc[UR12], RZ, !UPT, gsb0 ;  /* 0x006000000c1879f3 */ /* 0x000fe2000c0008ff */
[----:B------:R-:W-:Y:S01]  /*4bf0*/  UMOV UR12, UR16 ;  /* 0x00000010000c7c82 */ /* 0x000fe20008000000 */
[----:B------:R-:W-:Y:S01]  /*4c00*/  UMOV UR13, 0x40000040 ;  /* 0x40000040000d7882 */ /* 0x000fe20000000000 */
[----:B------:R-:W-:Y:S01]  /*4c10*/  STL [R1+0xabc], R84 ;  /* 0x000abc5401007387 */ /* 0x000fe20000100800 */
[----:B------:R-:W-:Y:S01]  /*4c20*/  UMOV UR24, UR12 ;  /* 0x0000000c00187c82 */ /* 0x000fe20008000000 */
[----:B------:R-:W-:Y:S01]  /*4c30*/  UMOV UR25, UR13 ;  /* 0x0000000d00197c82 */ /* 0x000fe20008000000 */
[----:B------:R-:W-:Y:S01]  /*4c40*/  UMOV UR28, UR12 ;  /* 0x0000000c001c7c82 */ /* 0x000fe20008000000 */
[----:B------:R-:W-:Y:S01]  /*4c50*/  STL [R1+0xab8], R85 ;  /* 0x000ab85501007387 */ /* 0x000fe20000100800 */
[----:B------:R-:W-:Y:S01]  /*4c60*/  UMOV UR29, UR13 ;  /* 0x0000000d001d7c82 */ /* 0x000fe20008000000 */
[----:B------:R-:W-:Y:S01]  /*4c70*/  UMOV UR16, UR12 ;  /* 0x0000000c00107c82 */ /* 0x000fe20008000000 */
[----:B------:R-:W-:Y:S01]  /*4c80*/  UMOV UR17, UR13 ;  /* 0x0000000d00117c82 */ /* 0x000fe20008000000 */
[----:B------:R4:W-:Y:S01]  /*4c90*/  STL [R1+0xa34], R86 ;  /* 0x000a345601007387 */ /* 0x0009e20000100800 */
[----:B------:R-:W-:Y:S01]  /*4ca0*/  UMOV UR20, UR12 ;  /* 0x0000000c00147c82 */ /* 0x000fe20008000000 */
[----:B------:R-:W-:-:S02]  /*4cb0*/  UMOV UR21, UR13 ;  /* 0x0000000d00157c82 */ /* 0x000fc40008000000 */
[----:B------:R2:W-:Y:S04]  /*4cc0*/  STL [R1+0xa30], R87 ;  /* 0x000a305701007387 */ /* 0x0005e80000100800 */
[----:B------:R-:W-:Y:S04]  /*4cd0*/  STL [R1+0x298], RZ ;  /* 0x000298ff01007387 */ /* 0x000fe80000100800 */
[----:B------:R-:W-:Y:S04]  /*4ce0*/  STL [R1+0x294], RZ ;  /* 0x000294ff01007387 */ /* 0x000fe80000100800 */
[----:B------:R-:W-:Y:S04]  /*4cf0*/  STL [R1+0x290], RZ ;  /* 0x000290ff01007387 */ /* 0x000fe80000100800 */
[----:B------:R-:W-:Y:S04]  /*4d00*/  STL [R1+0x28c], RZ ;  /* 0x00028cff01007387 */ /* 0x000fe80000100800 */
[----:B------:R-:W-:Y:S04]  /*4d10*/  STL [R1+0x288], RZ ;  /* 0x000288ff01007387 */ /* 0x000fe80000100800 */
[----:B------:R-:W-:Y:S01]  /*4d20*/  STL [R1+0x284], RZ ;  /* 0x000284ff01007387 */ /* 0x000fe20000100800 */
[----:B------:R-:W-:-:S02]  /*4d30*/  WARPGROUP.DEPBAR.LE gsb0, 0x0 ;  /* 0x00008000000079c5 */ /* 0x000fc40000010000 */
[----:B------:R-:W-:Y:S02]  /*4d40*/  IMAD.MOV.U32 R204, RZ, RZ, R24 ;  /* 0x000000ffffcc7224 */ /* 0x000fe400078e0018 */
[----:B------:R-:W-:Y:S02]  /*4d50*/  IMAD.MOV.U32 R205, RZ, RZ, R25 ;  /* 0x000000ffffcd7224 */ /* 0x000fe400078e0019 */
[----:B------:R-:W-:Y:S02]  /*4d60*/  IMAD.MOV.U32 R206, RZ, RZ, R26 ;  /* 0x000000ffffce7224 */ /* 0x000fe400078e001a */
[----:B------:R-:W-:Y:S02]  /*4d70*/  IMAD.MOV.U32 R207, RZ, RZ, R27 ;  /* 0x000000ffffcf7224 */ /* 0x000fe400078e001b */
[----:B------:R-:W-:Y:S02]  /*4d80*/  IMAD.MOV.U32 R208, RZ, RZ, R28 ;  /* 0x000000ffffd07224 */ /* 0x000fe400078e001c */
[----:B------:R-:W-:-:S02]  /*4d90*/  IMAD.MOV.U32 R209, RZ, RZ, R29 ;  /* 0x000000ffffd17224 */ /* 0x000fc400078e001d */
[----:B------:R-:W-:Y:S02]  /*4da0*/  IMAD.MOV.U32 R210, RZ, RZ, R30 ;  /* 0x000000ffffd27224 */ /* 0x000fe400078e001e */
[----:B------:R-:W-:Y:S02]  /*4db0*/  IMAD.MOV.U32 R211, RZ, RZ, R31 ;  /* 0x000000ffffd37224 */ /* 0x000fe400078e001f */
[----:B------:R-:W-:Y:S02]  /*4dc0*/  IMAD.MOV.U32 R212, RZ, RZ, R32 ;  /* 0x000000ffffd47224 */ /* 0x000fe400078e0020 */
[----:B------:R-:W-:Y:S02]  /*4dd0*/  IMAD.MOV.U32 R213, RZ, RZ, R33 ;  /* 0x000000ffffd57224 */ /* 0x000fe400078e0021 */
[----:B------:R-:W-:Y:S02]  /*4de0*/  IMAD.MOV.U32 R214, RZ, RZ, R34 ;  /* 0x000000ffffd67224 */ /* 0x000fe400078e0022 */
[----:B------:R-:W-:-:S02]  /*4df0*/  IMAD.MOV.U32 R215, RZ, RZ, R35 ;  /* 0x000000ffffd77224 */ /* 0x000fc400078e0023 */
[----:B0-----:R-:W-:Y:S02]  /*4e00*/  IMAD.MOV.U32 R150, RZ, RZ, R36 ;  /* 0x000000ffff967224 */ /* 0x001fe400078e0024 */
[----:B-1----:R-:W-:Y:S02]  /*4e10*/  IMAD.MOV.U32 R151, RZ, RZ, R37 ;  /* 0x000000ffff977224 */ /* 0x002fe400078e0025 */
[----:B----4-:R-:W-:Y:S02]  /*4e20*/  IMAD.MOV.U32 R86, RZ, RZ, R38 ;  /* 0x000000ffff567224 */ /* 0x010fe400078e0026 */
[----:B--2---:R-:W-:Y:S02]  /*4e30*/  IMAD.MOV.U32 R87, RZ, RZ, R39 ;  /* 0x000000ffff577224 */ /* 0x004fe400078e0027 */
[----:B------:R-:W-:-:S06]  /*4e40*/  WARPGROUP.ARRIVE ;  /* 0x00000000000079c5 */ /* 0x000fcc0000000000 */
[----:B------:R-:W-:Y:S03]  /*4e50*/  QGMMA.64x32x32.F32.E4M3.E4M3 R24, gdesc[UR12], RZ, !UPT, gsb0 ;  /* 0x006000000c1879f3 */ /* 0x000fe6000c0008ff */
[----:B------:R-:W-:Y:S02]  /*4e60*/  WARPGROUP.DEPBAR.LE gsb0, 0x0 ;  /* 0x00008000000079c5 */ /* 0x000fe40000010000 */
        /* <DEDUP_REMOVED lines=16> */
[----:B------:R-:W-:-:S06]  /*4f70*/  WARPGROUP.ARRIVE ;  /* 0x00000000000079c5 */ /* 0x000fcc0000000000 */
[----:B------:R-:W-:Y:S01]  /*4f80*/  QGMMA.64x32x32.F32.E4M3.E4M3 R24, gdesc[UR24], RZ, !UPT, gsb0 ;  /* 0x00600000181879f3 */ /* 0x000fe2000c0008ff */
[----:B------:R-:W-:Y:S02]  /*4f90*/  UIADD3 UR24, UR41, 0xc00, URZ ;  /* 0x00000c0029187890 */ /* 0x000fe4000fffe03f */
[----:B------:R-:W-:Y:S02]  /*4fa0*/  WARPGROUP.DEPBAR.LE gsb0, 0x0 ;  /* 0x00008000000079c5 */ /* 0x000fe40000010000 */
[----:B------:R-:W-:Y:S01]  /*4fb0*/  WARPGROUP.ARRIVE ;  /* 0x00000000000079c5 */ /* 0x000fe20000000000 */
[----:B------:R-:W-:Y:S02]  /*4fc0*/  IMAD.MOV.U32 R218, RZ, RZ, R25 ;  /* 0x000000ffffda7224 */ /* 0x000fe400078e0019 */
[----:B------:R-:W-:Y:S02]  /*4fd0*/  IMAD.MOV.U32 R217, RZ, RZ, R26 ;  /* 0x000000ffffd97224 */ /* 0x000fe400078e001a */
[----:B------:R-:W-:Y:S01]  /*4fe0*/  IMAD.MOV.U32 R216, RZ, RZ, R27 ;  /* 0x000000ffffd87224 */ /* 0x000fe200078e001b */
[----:B------:R-:W-:Y:S01]  /*4ff0*/  QGMMA.64x32x32.F32.E4M3.E4M3 R168, gdesc[UR28], RZ, !UPT, gsb0 ;  /* 0x006000001ca879f3 */ /* 0x000fe2000c0008ff */
        /* <DEDUP_REMOVED lines=12> */
[----:B------:R-:W-:Y:S01]  /*50c0*/  IMAD.MOV.U32 R9, RZ, RZ, R39 ;  /* 0x000000ffff097224 */ /* 0x000fe200078e0027 */
[----:B------:R-:W-:-:S02]  /*50d0*/  WARPGROUP.DEPBAR.LE gsb0, 0x0 ;  /* 0x00008000000079c5 */ /* 0x000fc40000010000 */
[----:B------:R-:W-:Y:S01]  /*50e0*/  WARPGROUP.ARRIVE ;  /* 0x00000000000079c5 */ /* 0x000fe20000000000 */
[----:B------:R0:W-:Y:S04]  /*50f0*/  STL.64 [R1+0x968], R182 ;  /* 0x000968b601007387 */ /* 0x0001e80000100a00 */
[----:B------:R1:W-:Y:S01]  /*5100*/  STL.64 [R1+0x960], R180 ;  /* 0x000960b401007387 */ /* 0x0003e20000100a00 */
[----:B------:R-:W-:Y:S03]  /*5110*/  QGMMA.64x32x32.F32.E4M3.E4M3 R104, gdesc[UR16], RZ, !UPT, gsb0 ;  /* 0x00600000106879f3 */ /* 0x000fe6000c0008ff */
[----:B------:R2:W-:Y:S04]  /*5120*/  STL.64 [R1+0x958], R178 ;  /* 0x000958b201007387 */ /* 0x0005e80000100a00 */
[----:B------:R4:W-:Y:S01]  /*5130*/  STL.64 [R1+0x950], R176 ;  /* 0x000950b001007387 */ /* 0x0009e20000100a00 */
[----:B0-----:R-:W-:-:S02]  /*5140*/  IMAD.MOV.U32 R182, RZ, RZ, R159 ;  /* 0x000000ffffb67224 */ /* 0x001fc400078e009f */
[----:B------:R-:W-:Y:S01]  /*5150*/  IMAD.MOV.U32 R183, RZ, RZ, R158 ;  /* 0x000000ffffb77224 */ /* 0x000fe200078e009e */
[----:B------:R0:W-:Y:S01]  /*5160*/  STL.64 [R1+0x948], R174 ;  /* 0x000948ae01007387 */ /* 0x0001e20000100a00 */
[----:B-1----:R-:W-:Y:S02]  /*5170*/  IMAD.MOV.U32 R180, RZ, RZ, R161 ;  /* 0x000000ffffb47224 */ /* 0x002fe400078e00a1 */
[----:B------:R-:W-:Y:S01]  /*5180*/  IMAD.MOV.U32 R181, RZ, RZ, R160 ;  /* 0x000000ffffb57224 */ /* 0x000fe200078e00a0 */
[----:B------:R1:W-:Y:S01]  /*5190*/  STL.64 [R1+0x940], R172 ;  /* 0x000940ac01007387 */ /* 0x0003e20000100a00 */
[----:B--2---:R-:W-:Y:S02]  /*51a0*/  IMAD.MOV.U32 R178, RZ, RZ, R163 ;  /* 0x000000ffffb27224 */ /* 0x004fe400078e00a3 */
[----:B------:R-:W-:Y:S01]  /*51b0*/  IMAD.MOV.U32 R179, RZ, RZ, R162 ;  /* 0x000000ffffb37224 */ /* 0x000fe200078e00a2 */
[----:B------:R2:W-:Y:S01]  /*51c0*/  STL.64 [R1+0x938], R170 ;  /* 0x000938aa01007387 */ /* 0x0005e20000100a00 */
[----:B----4-:R-:W-:-:S02]  /*51d0*/  IMAD.MOV.U32 R176, RZ, RZ, R165 ;  /* 0x000000ffffb07224 */ /* 0x010fc400078e00a5 */
[----:B------:R-:W-:Y:S01]  /*51e0*/  IMAD.MOV.U32 R177, RZ, RZ, R164 ;  /* 0x000000ffffb17224 */ /* 0x000fe200078e00a4 */
[----:B------:R4:W-:Y:S01]  /*51f0*/  STL.64 [R1+0x930], R168 ;  /* 0x000930a801007387 */ /* 0x0009e20000100a00 */
[----:B0-----:R-:W-:Y:S02]  /*5200*/  IMAD.MOV.U32 R174, RZ, RZ, R167 ;  /* 0x000000ffffae7224 */ /* 0x001fe400078e00a7 */
[----:B------:R-:W-:Y:S01]  /*5210*/  IMAD.MOV.U32 R175, RZ, RZ, R166 ;  /* 0x000000ffffaf7224 */ /* 0x000fe200078e00a6 */
[----:B------:R-:W-:Y:S01]  /*5220*/  STL [R1+0x280], RZ ;  /* 0x000280ff01007387 */ /* 0x000fe20000100800 */
[----:B-1----:R-:W-:Y:S02]  /*5230*/  IMAD.MOV.U32 R172, RZ, RZ, R217 ;  /* 0x000000ffffac7224 */ /* 0x002fe400078e00d9 */
[----:B------:R-:W-:Y:S02]  /*5240*/  IMAD.MOV.U32 R173, RZ, RZ, R216 ;  /* 0x000000ffffad7224 */ /* 0x000fe400078e00d8 */
[----:B--2---:R-:W-:-:S02]  /*5250*/  IMAD.MOV.U32 R170, RZ, RZ, R157 ;  /* 0x000000ffffaa7224 */ /* 0x004fc400078e009d */
[----:B------:R-:W-:Y:S02]  /*5260*/  IMAD.MOV.U32 R171, RZ, RZ, R218 ;  /* 0x000000ffffab7224 */ /* 0x000fe400078e00da */
[----:B----4-:R-:W-:Y:S02]  /*5270*/  IMAD.MOV.U32 R168, RZ, RZ, R153 ;  /* 0x000000ffffa87224 */ /* 0x010fe400078e0099 */
[----:B------:R-:W-:Y:S01]  /*5280*/  IMAD.MOV.U32 R169, RZ, RZ, R152 ;  /* 0x000000ffffa97224 */ /* 0x000fe200078e0098 */
[----:B------:R-:W-:Y:S02]  /*5290*/  WARPGROUP.DEPBAR.LE gsb0, 0x0 ;  /* 0x00008000000079c5 */ /* 0x000fe40000010000 */
[----:B------:R-:W-:Y:S01]  /*52a0*/  WARPGROUP.ARRIVE ;  /* 0x00000000000079c5 */ /* 0x000fe20000000000 */
[----:B------:R0:W-:Y:S04]  /*52b0*/  STL.64 [R1+0x9a8], R118 ;  /* 0x0009a87601007387 */ /* 0x0001e80000100a00 */
[----:B------:R1:W-:Y:S01]  /*52c0*/  STL.64 [R1+0x9a0], R116 ;  /* 0x0009a07401007387 */ /* 0x0003e20000100a00 */
[----:B------:R-:W-:Y:S01]  /*52d0*/  QGMMA.64x32x32.F32.E4M3.E4M3 R40, gdesc[UR20], RZ, !UPT, gsb0 ;  /* 0x00600000142879f3 */ /* 0x000fe2000c0008ff */
[----:B------:R-:W-:Y:S01]  /*52e0*/  UMOV UR20, UR24 ;  /* 0x0000001800147c82 */ /* 0x000fe20008000000 */
[----:B------:R-:W-:Y:S01]  /*52f0*/  UMOV UR21, 0x40000040 ;  /* 0x4000004000157882 */ /* 0x000fe20000000000 */
[----:B------:R-:W-:Y:S01]  /*5300*/  UMOV UR16, UR20 ;  /* 0x0000001400107c82 */ /* 0x000fe20008000000 */
[----:B------:R-:W-:Y:S01]  /*5310*/  UMOV UR17, UR21 ;  /* 0x0000001500117c82 */ /* 0x000fe20008000000 */
[----:B------:R-:W-:Y:S01]  /*5320*/  UMOV UR28, UR20 ;  /* 0x00000014001c7c82 */ /* 0x000fe20008000000 */
[----:B------:R-:W-:Y:S01]  /*5330*/  UMOV UR29, UR21 ;  /* 0x00000015001d7c82 */ /* 0x000fe20008000000 */
[----:B0-----:R-:W-:Y:S01]  /*5340*/  IMAD.MOV.U32 R118, RZ, RZ, R155 ;  /* 0x000000ffff767224 */ /* 0x001fe200078e009b */
[----:B------:R0:W-:Y:S01]  /*5350*/  STL.64 [R1+0x998], R114 ;  /* 0x0009987201007387 */ /* 0x0001e20000100a00 */
[----:B------:R-:W-:Y:S01]  /*5360*/  IMAD.MOV.U32 R119, RZ, RZ, R154 ;  /* 0x000000ffff777224 */ /* 0x000fe200078e009a */
[----:B------:R-:W-:Y:S01]  /*5370*/  UMOV UR24, UR20 ;  /* 0x0000001400187c82 */ /* 0x000fe20008000000 */
[----:B-1----:R-:W-:Y:S01]  /*5380*/  IMAD.MOV.U32 R117, RZ, RZ, R156 ;  /* 0x000000ffff757224 */ /* 0x002fe200078e009c */
[----:B------:R1:W-:Y:S01]  /*5390*/  STL.64 [R1+0x990], R112 ;  /* 0x0009907001007387 */ /* 0x0003e20000100a00 */
[----:B------:R-:W-:Y:S01]  /*53a0*/  UMOV UR25, UR21 ;  /* 0x0000001500197c82 */ /* 0x000fe20008000000 */
[----:B------:R-:W-:Y:S01]  /*53b0*/  UMOV UR12, UR20 ;  /* 0x00000014000c7c82 */ /* 0x000fe20008000000 */
[----:B------:R-:W-:Y:S01]  /*53c0*/  UMOV UR13, UR21 ;  /* 0x00000015000d7c82 */ /* 0x000fe20008000000 */
[----:B------:R2:W-:Y:S01]  /*53d0*/  STL.64 [R1+0x988], R110 ;  /* 0x0009886e01007387 */ /* 0x0005e20000100a00 */
[----:B------:R-:W-:-:S03]  /*53e0*/  IMAD.MOV.U32 R116, RZ, RZ, R22 ;  /* 0x000000ffff747224 */ /* 0x000fc600078e0016 */
[----:B------:R4:W-:Y:S01]  /*53f0*/  STL.64 [R1+0x980], R108 ;  /* 0x0009806c01007387 */ /* 0x0009e20000100a00 */
[----:B0-----:R-:W-:Y:S02]  /*5400*/  IMAD.MOV.U32 R114, RZ, RZ, R232 ;  /* 0x000000ffff727224 */ /* 0x001fe400078e00e8 */
[----:B------:R-:W-:Y:S01]  /*5410*/  IMAD.MOV.U32 R115, RZ, RZ, R23 ;  /* 0x000000ffff737224 */ /* 0x000fe200078e0017 */
[----:B------:R0:W-:Y:S01]  /*5420*/  STL.64 [R1+0x978], R106 ;  /* 0x0009786a01007387 */ /* 0x0001e20000100a00 */
[----:B-1----:R-:W-:Y:S02]  /*5430*/  IMAD.MOV.U32 R112, RZ, RZ, R234 ;  /* 0x000000ffff707224 */ /* 0x002fe400078e00ea */
[----:B------:R-:W-:Y:S01]  /*5440*/  IMAD.MOV.U32 R113, RZ, RZ, R233 ;  /* 0x000000ffff717224 */ /* 0x000fe200078e00e9 */
[----:B------:R-:W-:Y:S01]  /*5450*/  STL.64 [R1+0x970], R104 ;  /* 0x0009706801007387 */ /* 0x000fe20000100a00 */
[----:B--2---:R-:W-:Y:S02]  /*5460*/  IMAD.MOV.U32 R110, RZ, RZ, R169 ;  /* 0x000000ffff6e7224 */ /* 0x004fe400078e00a9 */
[----:B------:R-:W-:Y:S01]  /*5470*/  IMAD.MOV.U32 R169, RZ, RZ, R0 ;  /* 0x000000ffffa97224 */ /* 0x000fe200078e0000 */
[----:B------:R-:W-:Y:S01]  /*5480*/  STL [R1+0x27c], RZ ;  /* 0x00027cff01007387 */ /* 0x000fe20000100800 */
[----:B----4-:R-:W-:-:S02]  /*5490*/  IMAD.MOV.U32 R109, RZ, RZ, R168 ;  /* 0x000000ffff6d7224 */ /* 0x010fc400078e00a8 */
[----:B------:R-:W-:Y:S02]  /*54a0*/  IMAD.MOV.U32 R168, RZ, RZ, R2 ;  /* 0x000000ffffa87224 */ /* 0x000fe400078e0002 */
[----:B0-----:R-:W-:Y:S02]  /*54b0*/  IMAD.MOV.U32 R106, RZ, RZ, R117 ;  /* 0x000000ffff6a7224 */ /* 0x001fe400078e0075 */
[----:B------:R-:W-:Y:S02]  /*54c0*/  IMAD.MOV.U32 R107, RZ, RZ, R118 ;  /* 0x000000ffff6b7224 */ /* 0x000fe400078e0076 */
[----:B------:R-:W-:Y:S02]  /*54d0*/  IMAD.MOV.U32 R108, RZ, RZ, R119 ;  /* 0x000000ffff6c7224 */ /* 0x000fe400078e0077 */
[----:B------:R-:W-:Y:S02]  /*54e0*/  IMAD.MOV.U32 R111, RZ, RZ, R235 ;  /* 0x000000ffff6f7224 */ /* 0x000fe400078e00eb */
[----:B------:R-:W-:-:S02]  /*54f0*/  IMAD.MOV.U32 R117, RZ, RZ, R21 ;  /* 0x000000ffff757224 */ /* 0x000fc400078e0015 */
[----:B------:R-:W-:Y:S02]  /*5500*/  IMAD.MOV.U32 R118, RZ, RZ, R20 ;  /* 0x000000ffff767224 */ /* 0x000fe400078e0014 */
[----:B------:R-:W-:Y:S01]  /*5510*/  IMAD.MOV.U32 R119, RZ, RZ, R3 ;  /* 0x000000ffff777224 */ /* 0x000fe200078e0003 */
[----:B------:R-:W-:Y:S02]  /*5520*/  WARPGROUP.DEPBAR.LE gsb0, 0x0 ;  /* 0x00008000000079c5 */ /* 0x000fe40000010000 */
[----:B------:R-:W-:Y:S01]  /*5530*/  WARPGROUP.ARRIVE ;  /* 0x00000000000079c5 */ /* 0x000fe20000000000 */
[----:B------:R0:W-:Y:S04]  /*5540*/  STL.64 [R1+0x9e8], R54 ;  /* 0x0009e83601007387 */ /* 0x0001e80000100a00 */
[----:B------:R-:W-:Y:S01]  /*5550*/  STL.64 [R1+0x9e0], R52 ;  /* 0x0009e03401007387 */ /* 0x000fe20000100a00 */
[----:B------:R-:W-:Y:S03]  /*5560*/  QGMMA.64x32x32.F32.E4M3.E4M3 R24, gdesc[UR20], RZ, !UPT, gsb0 ;  /* 0x00600000141879f3 */ /* 0x000fe6000c0008ff */
[----:B------:R-:W-:Y:S04]  /*5570*/  STL.64 [R1+0x9d8], R50 ;  /* 0x0009d83201007387 */ /* 0x000fe80000100a00 */
[----:B------:R-:W-:Y:S01]  /*5580*/  STL.64 [R1+0x9d0], R48 ;  /* 0x0009d03001007387 */ /* 0x000fe20000100a00 */
[----:B0-----:R-:W-:-:S02]  /*5590*/  IMAD.MOV.U32 R54, RZ, RZ, R168 ;  /* 0x000000ffff367224 */ /* 0x001fc400078e00a8 */
[----:B------:R-:W-:Y:S01]  /*55a0*/  IMAD.MOV.U32 R55, RZ, RZ, R169 ;  /* 0x000000ffff377224 */ /* 0x000fe200078e00a9 */
[----:B------:R-:W-:Y:S01]  /*55b0*/  STL.64 [R1+0x9c8], R46 ;  /* 0x0009c82e01007387 */ /* 0x000fe20000100a00 */
[----:B------:R-:W-:Y:S02]  /*55c0*/  IMAD.MOV.U32 R168, RZ, RZ, R170 ;  /* 0x000000ffffa87224 */ /* 0x000fe400078e00aa */
[----:B------:R-:W-:Y:S01]  /*55d0*/  IMAD.MOV.U32 R169, RZ, RZ, R171 ;  /* 0x000000ffffa97224 */ /* 0x000fe200078e00ab */
[----:B------:R-:W-:Y:S01]  /*55e0*/  STL.64 [R1+0x9c0], R44 ;  /* 0x0009c02c01007387 */ /* 0x000fe20000100a00 */
[----:B------:R-:W-:Y:S02]  /*55f0*/  IMAD.MOV.U32 R170, RZ, RZ, R172 ;  /* 0x000000ffffaa7224 */ /* 0x000fe400078e00ac */
[----:B------:R-:W-:Y:S01]  /*5600*/  IMAD.MOV.U32 R171, RZ, RZ, R173 ;  /* 0x000000ffffab7224 */ /* 0x000fe200078e00ad */
[----:B------:R-:W-:Y:S01]  /*5610*/  STL.64 [R1+0x9b8], R42 ;  /* 0x0009b82a01007387 */ /* 0x000fe20000100a00 */
[----:B------:R-:W-:-:S02]  /*5620*/  IMAD.MOV.U32 R172, RZ, RZ, R174 ;  /* 0x000000ffffac7224 */ /* 0x000fc400078e00ae */
[----:B------:R-:W-:Y:S01]  /*5630*/  IMAD.MOV.U32 R173, RZ, RZ, R175 ;  /* 0x000000ffffad7224 */ /* 0x000fe200078e00af */
[----:B------:R0:W-:Y:S01]  /*5640*/  STL.64 [R1+0x9b0], R40 ;  /* 0x0009b02801007387 */ /* 0x0001e20000100a00 */
[----:B------:R-:W-:Y:S02]  /*5650*/  IMAD.MOV.U32 R174, RZ, RZ, R176 ;  /* 0x000000ffffae7224 */ /* 0x000fe400078e00b0 */
[----:B------:R-:W-:Y:S01]  /*5660*/  IMAD.MOV.U32 R175, RZ, RZ, R177 ;  /* 0x000000ffffaf7224 */ /* 0x000fe200078e00b1 */
[----:B------:R-:W-:Y:S01]  /*5670*/  STL [R1+0x278], RZ ;  /* 0x000278ff01007387 */ /* 0x000fe20000100800 */
[----:B------:R-:W-:Y:S02]  /*5680*/  IMAD.MOV.U32 R176, RZ, RZ, R178 ;  /* 0x000000ffffb07224 */ /* 0x000fe400078e00b2 */
[----:B------:R-:W-:Y:S02]  /*5690*/  IMAD.MOV.U32 R177, RZ, RZ, R179 ;  /* 0x000000ffffb17224 */ /* 0x000fe400078e00b3 */
[----:B------:R-:W-:-:S02]  /*56a0*/  IMAD.MOV.U32 R178, RZ, RZ, R180 ;  /* 0x000000ffffb27224 */ /* 0x000fc400078e00b4 */
[----:B------:R-:W-:Y:S02]  /*56b0*/  IMAD.MOV.U32 R179, RZ, RZ, R181 ;  /* 0x000000ffffb37224 */ /* 0x000fe400078e00b5 */
[----:B------:R-:W-:Y:S02]  /*56c0*/  IMAD.MOV.U32 R180, RZ, RZ, R182 ;  /* 0x000000ffffb47224 */ /* 0x000fe400078e00b6 */
[----:B------:R-:W-:Y:S02]  /*56d0*/  IMAD.MOV.U32 R181, RZ, RZ, R183 ;  /* 0x000000ffffb57224 */ /* 0x000fe400078e00b7 */
[----:B------:R-:W-:Y:S02]  /*56e0*/  IMAD.MOV.U32 R182, RZ, RZ, R8 ;  /* 0x000000ffffb67224 */ /* 0x000fe400078e0008 */
[----:B0-----:R-:W-:Y:S02]  /*56f0*/  IMAD.MOV.U32 R40, RZ, RZ, R106 ;  /* 0x000000ffff287224 */ /* 0x001fe400078e006a */
[----:B------:R-:W-:-:S02]  /*5700*/  IMAD.MOV.U32 R52, RZ, RZ, R118 ;  /* 0x000000ffff347224 */ /* 0x000fc400078e0076 */
[----:B------:R-:W-:Y:S01]  /*5710*/  IMAD.MOV.U32 R53, RZ, RZ, R119 ;  /* 0x000000ffff357224 */ /* 0x000fe200078e0077 */
[----:B------:R-:W-:Y:S02]  /*5720*/  WARPGROUP.DEPBAR.LE gsb0, 0x0 ;  /* 0x00008000000079c5 */ /* 0x000fe40000010000 */
[----:B------:R-:W-:Y:S01]  /*5730*/  WARPGROUP.ARRIVE ;  /* 0x00000000000079c5 */ /* 0x000fe20000000000 */
[----:B------:R-:W-:Y:S01]  /*5740*/  STL.64 [R1+0xa28], R38 ;  /* 0x000a282601007387 */ /* 0x000fe20000100a00 */
[----:B------:R-:W-:Y:S02]  /*5750*/  IMAD.MOV.U32 R41, RZ, RZ, R107 ;  /* 0x000000ffff297224 */ /* 0x000fe400078e006b */
[----:B------:R-:W-:Y:S01]  /*5760*/  IMAD.MOV.U32 R42, RZ, RZ, R108 ;  /* 0x000000ffff2a7224 */ /* 0x000fe200078e006c */
[----:B------:R-:W-:Y:S01]  /*5770*/  STL.64 [R1+0xa20], R36 ;  /* 0x000a202401007387 */ /* 0x000fe20000100a00 */
[----:B------:R-:W-:Y:S01]  /*5780*/  QGMMA.64x32x32.F32.E4M3.E4M3 R88, gdesc[UR16], RZ, !UPT, gsb0 ;  /* 0x00600000105879f3 */ /* 0x000fe2000c0008ff */
[----:B------:R-:W-:Y:S01]  /*5790*/  IMAD.MOV.U32 R183, RZ, RZ, R9 ;  /* 0x000000ffffb77224 */ /* 0x000fe200078e0009 */
[----:B------:R-:W-:Y:S01]  /*57a0*/  UIADD3 UR16, UR41, 0x2, URZ ;  /* 0x0000000229107890 */ /* 0x000fe2000fffe03f */
[----:B------:R-:W-:Y:S01]  /*57b0*/  STL.64 [R1+0xa18], R34 ;  /* 0x000a182201007387 */ /* 0x000fe20000100a00 */
[----:B------:R-:W-:Y:S01]  /*57c0*/  IMAD.MOV.U32 R106, RZ, RZ, R10 ;  /* 0x000000ffff6a7224 */ /* 0x000fe200078e000a */
[----:B------:R-:W-:Y:S01]  /*57d0*/  UIADD3 UR17, UR42, 0x2, URZ ;  /* 0x000000022a117890 */ /* 0x000fe2000fffe03f */
[----:B------:R-:W-:Y:S01]  /*57e0*/  IMAD.MOV.U32 R43, RZ, RZ, R109 ;  /* 0x000000ffff2b7224 */ /* 0x000fe200078e006d */
[----:B------:R-:W-:Y:S01]  /*57f0*/  STL.64 [R1+0xa10], R32 ;  /* 0x000a102001007387 */ /* 0x000fe20000100a00 */
[----:B------:R-:W-:-:S02]  /*5800*/  IMAD.MOV.U32 R44, RZ, RZ, R110 ;  /* 0x000000ffff2c7224 */ /* 0x000fc400078e006e */
        /* <DEDUP_REMOVED lines=10> */
[----:B------:R0:W-:Y:S04]  /*58b0*/  STL.64 [R1+0x9f0], R24 ;  /* 0x0009f01801007387 */ /* 0x0001e80000100a00 */
[----:B------:R-:W-:Y:S01]  /*58c0*/  STL [R1+0x274], RZ ;  /* 0x000274ff01007387 */ /* 0x000fe20000100800 */
[----:B------:R-:W-:Y:S02]  /*58d0*/  WARPGROUP.DEPBAR.LE gsb0, 0x0 ;  /* 0x00008000000079c5 */ /* 0x000fe40000010000 */
[----:B------:R-:W-:-:S06]  /*58e0*/  WARPGROUP.ARRIVE ;  /* 0x00000000000079c5 */ /* 0x000fcc0000000000 */
[----:B------:R-:W-:Y:S01]  /*58f0*/  QGMMA.64x32x32.F32.E4M3.E4M3 R152, gdesc[UR28], RZ, !UPT, gsb0 ;  /* 0x006000001c9879f3 */ /* 0x000fe2000c0008ff */
        /* <DEDUP_REMOVED lines=8> */
[----:B------:R-:W-:Y:S01]  /*5980*/  IMAD.MOV.U32 R115, RZ, RZ, R19 ;  /* 0x000000ffff737224 */ /* 0x000fe200078e0013 */
[----:B------:R-:W-:Y:S02]  /*5990*/  WARPGROUP.DEPBAR.LE gsb0, 0x0 ;  /* 0x00008000000079c5 */ /* 0x000fe40000010000 */
[----:B------:R1:W-:Y:S01]  /*59a0*/  STL [R1+0x928], R163 ;  /* 0x000928a301007387 */ /* 0x0003e20000100800 */
[----:B------:R-:W-:-:S03]  /*59b0*/  WARPGROUP.ARRIVE ;  /* 0x00000000000079c5 */ /* 0x000fc60000000000 */
[----:B------:R2:W-:Y:S03]  /*59c0*/  STL [R1+0x924], R164 ;  /* 0x000924a401007387 */ /* 0x0005e60000100800 */
[----:B------:R-:W-:Y:S01]  /*59d0*/  QGMMA.64x32x32.F32.E4M3.E4M3 R216, gdesc[UR24], RZ, !UPT, gsb0 ;  /* 0x0060000018d879f3 */ /* 0x000fe2000c0008ff */
[----:B------:R4:W-:Y:S04]  /*59e0*/  STL [R1+0x920], R165 ;  /* 0x000920a501007387 */ /* 0x0009e80000100800 */
[----:B------:R3:W-:Y:S04]  /*59f0*/  STL [R1+0x91c], R166 ;  /* 0x00091ca601007387 */ /* 0x0007e80000100800 */
[----:B------:R3:W-:Y:S04]  /*5a00*/  STL [R1+0x918], R167 ;  /* 0x000918a701007387 */ /* 0x0007e80000100800 */
[----:B------:R-:W-:Y:S04]  /*5a10*/  STL [R1+0x270], RZ ;  /* 0x000270ff01007387 */ /* 0x000fe80000100800 */
[----:B------:R-:W3:Y:S04]  /*5a20*/  LDL.LU R8, [R1+0xaf4] ;  /* 0x000af40001087983 */ /* 0x000ee80000300800 */
        /* <DEDUP_REMOVED lines=9> */
[----:B------:R-:W3:Y:S01]  /*5ac0*/  LDL.LU R18, [R1+0xacc] ;  /* 0x000acc0001127983 */ /* 0x000ee20000300800 */
[----:B------:R-:W-:-:S03]  /*5ad0*/  WARPGROUP.DEPBAR.LE gsb0, 0x0 ;  /* 0x00008000000079c5 */ /* 0x000fc60000010000 */
[----:B------:R-:W3:Y:S01]  /*5ae0*/  LDL.LU R19, [R1+0xac8] ;  /* 0x000ac80001137983 */ /* 0x000ee20000300800 */
[----:B0-----:R-:W-:-:S06]  /*5af0*/  WARPGROUP.ARRIVE ;  /* 0x00000000000079c5 */ /* 0x001fcc0000000000 */
[----:B------:R-:W-:Y:S01]  /*5b00*/  QGMMA.64x32x32.F32.E4M3.E4M3 R24, gdesc[UR12], RZ, !UPT, gsb0 ;  /* 0x006000000c1879f3 */ /* 0x000fe2000c0008ff */
[----:B------:R-:W-:Y:S01]  /*5b10*/  UMOV UR12, UR16 ;  /* 0x00000010000c7c82 */ /* 0x000fe20008000000 */
[----:B------:R-:W-:Y:S01]  /*5b20*/  UMOV UR13, 0x40000040 ;  /* 0x40000040000d7882 */ /* 0x000fe20000000000 */
[----:B------:R-:W-:Y:S01]  /*5b30*/  UMOV UR14, UR17 ;  /* 0x00000011000e7c82 */ /* 0x000fe20008000000 */
[----:B------:R-:W-:Y:S01]  /*5b40*/  UMOV UR15, 0x40000040 ;  /* 0x40000040000f7882 */ /* 0x000fe20000000000 */
[----:B------:R-:W-:Y:S02]  /*5b50*/  WARPGROUP.DEPBAR.LE gsb0, 0x0 ;  /* 0x00008000000079c5 */ /* 0x000fe40000010000 */
[----:B------:R-:W-:Y:S01]  /*5b60*/  UIADD3 UR26, UR42, 0x102, URZ ;  /* 0x000001022a1a7890 */ /* 0x000fe2000fffe03f */
[----:B------:R-:W-:Y:S01]  /*5b70*/  IMAD.MOV.U32 R116, RZ, RZ, R82 ;  /* 0x000000ffff747224 */ /* 0x000fe200078e0052 */
[----:B------:R-:W-:Y:S01]  /*5b80*/  UMOV UR24, UR12 ;  /* 0x0000000c00187c82 */ /* 0x000fe20008000000 */
[----:B------:R-:W-:Y:S01]  /*5b90*/  UMOV UR25, UR13 ;  /* 0x0000000d00197c82 */ /* 0x000fe20008000000 */
[----:B------:R-:W-:Y:S01]  /*5ba0*/  UMOV UR27, 0x40000040 ;  /* 0x40000040001b7882 */ /* 0x000fe20000000000 */
[----:B------:R-:W3:Y:S01]  /*5bb0*/  LDL.LU R82, [R1+0xac4] ;  /* 0x000ac40001527983 */ /* 0x000ee20000300800 */
[----:B------:R-:W-:-:S02]  /*5bc0*/  IMAD.MOV.U32 R117, RZ, RZ, R83 ;  /* 0x000000ffff757224 */ /* 0x000fc400078e0053 */
[----:B------:R-:W-:Y:S01]  /*5bd0*/  IMAD.MOV.U32 R118, RZ, RZ, R84 ;  /* 0x000000ffff767224 */ /* 0x000fe200078e0054 */
[----:B------:R-:W3:Y:S01]  /*5be0*/  LDL.LU R83, [R1+0xac0] ;  /* 0x000ac00001537983 */ /* 0x000ee20000300800 */
[----:B------:R-:W-:Y:S02]  /*5bf0*/  IMAD.MOV.U32 R119, RZ, RZ, R85 ;  /* 0x000000ffff777224 */ /* 0x000fe400078e0055 */
[----:B------:R-:W-:Y:S01]  /*5c00*/  IMAD.MOV.U32 R104, RZ, RZ, R106 ;  /* 0x000000ffff687224 */ /* 0x000fe200078e006a */
[----:B------:R-:W3:Y:S01]  /*5c10*/  LDL.LU R84, [R1+0xabc] ;  /* 0x000abc0001547983 */ /* 0x000ee20000300800 */
[----:B------:R-:W-:Y:S02]  /*5c20*/  IMAD.MOV.U32 R105, RZ, RZ, R107 ;  /* 0x000000ffff697224 */ /* 0x000fe400078e006b */
[----:B-1----:R-:W-:Y:S01]  /*5c30*/  IMAD.MOV.U32 R163, RZ, RZ, R24 ;  /* 0x000000ffffa37224 */ /* 0x002fe200078e0018 */
[----:B------:R-:W3:Y:S01]  /*5c40*/  LDL.LU R85, [R1+0xab8] ;  /* 0x000ab80001557983 */ /* 0x000ee20000300800 */
        /* <DEDUP_REMOVED lines=14> */
[----:B--2---:R-:W-:Y:S02]  /*5d30*/  IMAD.MOV.U32 R164, RZ, RZ, R25 ;  /* 0x000000ffffa47224 */ /* 0x004fe400078e0019 */
[----:B------:R-:W-:Y:S02]  /*5d40*/  IMAD.MOV.U32 R24, RZ, RZ, R138 ;  /* 0x000000ffff187224 */ /* 0x000fe400078e008a */
[----:B----4-:R-:W-:Y:S02]  /*5d50*/  IMAD.MOV.U32 R165, RZ, RZ, R26 ;  /* 0x000000ffffa57224 */ /* 0x010fe400078e001a */
[----:B------:R-:W-:Y:S02]  /*5d60*/  IMAD.MOV.U32 R25, RZ, RZ, R139 ;  /* 0x000000ffff197224 */ /* 0x000fe400078e008b */
[----:B---3--:R-:W-:-:S02]  /*5d70*/  IMAD.MOV.U32 R166, RZ, RZ, R27 ;  /* 0x000000ffffa67224 */ /* 0x008fc400078e001b */
        /* <DEDUP_REMOVED lines=13> */
[----:B------:R-:W-:Y:S01]  /*5e50*/  IMAD.MOV.U32 R22, RZ, RZ, R34 ;  /* 0x000000ffff167224 */ /* 0x000fe200078e0022 */
[----:B------:R-:W-:Y:S01]  /*5e60*/  WARPGROUP.ARRIVE ;  /* 0x00000000000079c5 */ /* 0x000fe20000000000 */
[----:B------:R-:W-:Y:S02]  /*5e70*/  IMAD.MOV.U32 R21, RZ, RZ, R35 ;  /* 0x000000ffff157224 */ /* 0x000fe400078e0023 */
[----:B------:R-:W-:Y:S02]  /*5e80*/  IMAD.MOV.U32 R20, RZ, RZ, R36 ;  /* 0x000000ffff147224 */ /* 0x000fe400078e0024 */
[----:B------:R-:W-:Y:S01]  /*5e90*/  IMAD.MOV.U32 R3, RZ, RZ, R37 ;  /* 0x000000ffff037224 */ /* 0x000fe200078e0025 */
[----:B------:R-:W-:Y:S01]  /*5ea0*/  QGMMA.64x32x32.F32.E4M3.E4M3 R4, gdesc[UR12], R4, gsb0 ;  /* 0x006000000c0479f3 */ /* 0x000fe20008000804 */
[----:B------:R-:W-:-:S02]  /*5eb0*/  IMAD.MOV.U32 R2, RZ, RZ, R38 ;  /* 0x000000ffff027224 */ /* 0x000fc400078e0026 */
[----:B------:R-:W-:Y:S01]  /*5ec0*/  IMAD.MOV.U32 R0, RZ, RZ, R39 ;  /* 0x000000ffff007224 */ /* 0x000fe200078e0027 */
[----:B------:R-:W-:Y:S02]  /*5ed0*/  WARPGROUP.DEPBAR.LE gsb0, 0x0 ;  /* 0x00008000000079c5 */ /* 0x000fe40000010000 */
[----:B------:R-:W-:-:S06]  /*5ee0*/  WARPGROUP.ARRIVE ;  /* 0x00000000000079c5 */ /* 0x000fcc0000000000 */
[----:B------:R-:W-:Y:S01]  /*5ef0*/  QGMMA.64x32x32.F32.E4M3.E4M3 R40, gdesc[UR24], R40, gsb0 ;  /* 0x00600000182879f3 */ /* 0x000fe20008000828 */
[----:B------:R-:W-:Y:S02]  /*5f00*/  IMAD.MOV.U32 R33, RZ, RZ, R147 ;  /* 0x000000ffff217224 */ /* 0x000fe400078e0093 */
[----:B------:R-:W-:Y:S02]  /*5f10*/  IMAD.MOV.U32 R34, RZ, RZ, R148 ;  /* 0x000000ffff227224 */ /* 0x000fe400078e0094 */
[----:B------:R-:W-:Y:S02]  /*5f20*/  IMAD.MOV.U32 R35, RZ, RZ, R149 ;  /* 0x000000ffff237224 */ /* 0x000fe400078e0095 */
[----:B------:R-:W-:Y:S02]  /*5f30*/  IMAD.MOV.U32 R36, RZ, RZ, R200 ;  /* 0x000000ffff247224 */ /* 0x000fe400078e00c8 */
[----:B------:R-:W-:Y:S02]  /*5f40*/  IMAD.MOV.U32 R37, RZ, RZ, R201 ;  /* 0x000000ffff257224 */ /* 0x000fe400078e00c9 */
[----:B------:R-:W-:-:S02]  /*5f50*/  IMAD.MOV.U32 R38, RZ, RZ, R202 ;  /* 0x000000ffff267224 */ /* 0x000fc400078e00ca */
[----:B------:R-:W-:Y:S01]  /*5f60*/  IMAD.MOV.U32 R39, RZ, RZ, R203 ;  /* 0x000000ffff277224 */ /* 0x000fe200078e00cb */
[----:B------:R-:W-:Y:S02]  /*5f70*/  WARPGROUP.DEPBAR.LE gsb0, 0x0 ;  /* 0x00008000000079c5 */ /* 0x000fe40000010000 */
[----:B------:R0:W-:Y:S04]  /*5f80*/  STL.64 [R1+0x80], R40 ;  /* 0x0000802801007387 */ /* 0x0001e80000100a00 */
[----:B------:R1:W-:Y:S04]  /*5f90*/  STL.64 [R1+0x88], R42 ;  /* 0x0000882a01007387 */ /* 0x0003e80000100a00 */
[----:B------:R2:W-:Y:S04]  /*5fa0*/  STL.64 [R1+0x90], R44 ;  /* 0x0000902c01007387 */ /* 0x0005e80000100a00 */
[----:B------:R3:W-:Y:S04]  /*5fb0*/  STL.64 [R1+0x98], R46 ;  /* 0x0000982e01007387 */ /* 0x0007e80000100a00 */
[----:B------:R4:W-:Y:S04]  /*5fc0*/  STL.64 [R1+0xa0], R48 ;  /* 0x0000a03001007387 */ /* 0x0009e80000100a00 */
[----:B------:R4:W-:Y:S04]  /*5fd0*/  STL.64 [R1+0xa8], R50 ;  /* 0x0000a83201007387 */ /* 0x0009e80000100a00 */
[----:B------:R4:W-:Y:S04]  /*5fe0*/  STL.64 [R1+0xb0], R52 ;  /* 0x0000b03401007387 */ /* 0x0009e80000100a00 */
[----:B------:R4:W-:Y:S04]  /*5ff0*/  STL.64 [R1+0xb8], R54 ;  /* 0x0000b83601007387 */ /* 0x0009e80000100a00 */
[----:B------:R-:W4:Y:S04]  /*6000*/  LDL.LU R136, [R1+0xab4] ;  /* 0x000ab40001887983 */ /* 0x000f280000300800 */
        /* <DEDUP_REMOVED lines=12> */
[----:B------:R-:W4:Y:S01]  /*60d0*/  LDL.LU R149, [R1+0xa80] ;  /* 0x000a800001957983 */ /* 0x000f220000300800 */
[----:B0-----:R-:W-:-:S03]  /*60e0*/  IMAD.MOV.U32 R40, RZ, RZ, R204 ;  /* 0x000000ffff287224 */ /* 0x001fc600078e00cc */
[----:B------:R-:W4:Y:S01]  /*60f0*/  LDL.LU R200, [R1+0xa7c] ;  /* 0x000a7c0001c87983 */ /* 0x000f220000300800 */
[----:B------:R-:W-:-:S03]  /*6100*/  IMAD.MOV.U32 R41, RZ, RZ, R205 ;  /* 0x000000ffff297224 */ /* 0x000fc600078e00cd */
[----:B------:R-:W4:Y:S01]  /*6110*/  LDL.LU R201, [R1+0xa78] ;  /* 0x000a780001c97983 */ /* 0x000f220000300800 */
[----:B-1----:R-:W-:-:S03]  /*6120*/  IMAD.MOV.U32 R42, RZ, RZ, R206 ;  /* 0x000000ffff2a7224 */ /* 0x002fc600078e00ce */
[----:B------:R-:W4:Y:S01]  /*6130*/  LDL.LU R202, [R1+0xa74] ;  /* 0x000a740001ca7983 */ /* 0x000f220000300800 */
[----:B------:R-:W-:-:S03]  /*6140*/  IMAD.MOV.U32 R43, RZ, RZ, R207 ;  /* 0x000000ffff2b7224 */ /* 0x000fc600078e00cf */
[----:B------:R-:W4:Y:S01]  /*6150*/  LDL.LU R203, [R1+0xa70] ;  /* 0x000a700001cb7983 */ /* 0x000f220000300800 */
[----:B--2---:R-:W-:-:S03]  /*6160*/  IMAD.MOV.U32 R44, RZ, RZ, R208 ;  /* 0x000000ffff2c7224 */ /* 0x004fc600078e00d0 */
[----:B------:R-:W2:Y:S01]  /*6170*/  LDL.LU R204, [R1+0xa6c] ;  /* 0x000a6c0001cc7983 */ /* 0x000ea20000300800 */
[----:B------:R-:W-:-:S03]  /*6180*/  IMAD.MOV.U32 R45, RZ, RZ, R209 ;  /* 0x000000ffff2d7224 */ /* 0x000fc600078e00d1 */
[----:B------:R-:W2:Y:S01]  /*6190*/  LDL.LU R205, [R1+0xa68] ;  /* 0x000a680001cd7983 */ /* 0x000ea20000300800 */
[----:B---3--:R-:W-:-:S03]  /*61a0*/  IMAD.MOV.U32 R46, RZ, RZ, R210 ;  /* 0x000000ffff2e7224 */ /* 0x008fc600078e00d2 */
[----:B------:R-:W2:Y:S01]  /*61b0*/  LDL.LU R206, [R1+0xa64] ;  /* 0x000a640001ce7983 */ /* 0x000ea20000300800 */
[----:B------:R-:W-:-:S03]  /*61c0*/  IMAD.MOV.U32 R47, RZ, RZ, R211 ;  /* 0x000000ffff2f7224 */ /* 0x000fc600078e00d3 */
[----:B------:R-:W2:Y:S01]  /*61d0*/  LDL.LU R207, [R1+0xa60] ;  /* 0x000a600001cf7983 */ /* 0x000ea20000300800 */
[----:B----4-:R-:W-:-:S03]  /*61e0*/  IMAD.MOV.U32 R48, RZ, RZ, R212 ;  /* 0x000000ffff307224 */ /* 0x010fc600078e00d4 */
[----:B------:R-:W2:Y:S01]  /*61f0*/  LDL.LU R208, [R1+0xa5c] ;  /* 0x000a5c0001d07983 */ /* 0x000ea20000300800 */
[----:B------:R-:W-:-:S03]  /*6200*/  IMAD.MOV.U32 R49, RZ, RZ, R213 ;  /* 0x000000ffff317224 */ /* 0x000fc600078e00d5 */
[----:B------:R-:W2:Y:S01]  /*6210*/  LDL.LU R209, [R1+0xa58] ;  /* 0x000a580001d17983 */ /* 0x000ea20000300800 */
[----:B------:R-:W-:-:S03]  /*6220*/  IMAD.MOV.U32 R50, RZ, RZ, R214 ;  /* 0x000000ffff327224 */ /* 0x000fc600078e00d6 */
[----:B------:R-:W2:Y:S01]  /*6230*/  LDL.LU R210, [R1+0xa54] ;  /* 0x000a540001d27983 */ /* 0x000ea20000300800 */
[----:B------:R-:W-:-:S03]  /*6240*/  IMAD.MOV.U32 R51, RZ, RZ, R215 ;  /* 0x000000ffff337224 */ /* 0x000fc600078e00d7 */
[----:B------:R-:W2:Y:S04]  /*6250*/  LDL.LU R211, [R1+0xa50] ;  /* 0x000a500001d37983 */ /* 0x000ea80000300800 */
[----:B------:R-:W2:Y:S04]  /*6260*/  LDL.LU R212, [R1+0xa4c] ;  /* 0x000a4c0001d47983 */ /* 0x000ea80000300800 */
[----:B------:R-:W2:Y:S04]  /*6270*/  LDL.LU R213, [R1+0xa48] ;  /* 0x000a480001d57983 */ /* 0x000ea80000300800 */
[----:B------:R-:W2:Y:S04]  /*6280*/  LDL.LU R214, [R1+0xa44] ;  /* 0x000a440001d67983 */ /* 0x000ea80000300800 */
[----:B------:R-:W2:Y:S01]  /*6290*/  LDL.LU R215, [R1+0xa40] ;  /* 0x000a400001d77983 */ /* 0x000ea20000300800 */
[----:B------:R-:W-:-:S02]  /*62a0*/  IMAD.MOV.U32 R52, RZ, RZ, R150 ;  /* 0x000000ffff347224 */ /* 0x000fc400078e0096 */
[----:B------:R-:W-:Y:S01]  /*62b0*/  IMAD.MOV.U32 R53, RZ, RZ, R151 ;  /* 0x000000ffff357224 */ /* 0x000fe200078e0097 */
[----:B------:R-:W3:Y:S04]  /*62c0*/  LDL.LU R150, [R1+0xa3c] ;  /* 0x000a3c0001967983 */ /* 0x000ee80000300800 */
[----:B------:R-:W3:Y:S01]  /*62d0*/  LDL.LU R151, [R1+0xa38] ;  /* 0x000a380001977983 */ /* 0x000ee20000300800 */
[----:B------:R-:W-:Y:S02]  /*62e0*/  IMAD.MOV.U32 R54, RZ, RZ, R86 ;  /* 0x000000ffff367224 */ /* 0x000fe400078e0056 */
[----:B------:R-:W-:Y:S01]  /*62f0*/  IMAD.MOV.U32 R55, RZ, RZ, R87 ;  /* 0x000000ffff377224 */ /* 0x000fe200078e0057 */
[----:B------:R-:W4:Y:S04]  /*6300*/  LDL.LU R86, [R1+0xa34] ;  /* 0x000a340001567983 */ /* 0x000f280000300800 */
[----:B------:R-:W4:Y:S01]  /*6310*/  LDL.LU R87, [R1+0xa30] ;  /* 0x000a300001577983 */ /* 0x000f220000300800 */
[----:B------:R-:W-:Y:S01]  /*6320*/  UIADD3 UR30, UR42, 0x202, URZ ;  /* 0x000002022a1e7890 */ /* 0x000fe2000fffe03f */
[----:B------:R-:W-:Y:S01]  /*6330*/  UMOV UR28, UR12 ;  /* 0x0000000c001c7c82 */ /* 0x000fe20008000000 */
[----:B------:R-:W-:Y:S01]  /*6340*/  UMOV UR29, UR13 ;  /* 0x0000000d001d7c82 */ /* 0x000fe20008000000 */
[----:B------:R-:W-:Y:S01]  /*6350*/  UMOV UR31, 0x40000040 ;  /* 0x40000040001f7882 */ /* 0x000fe20000000000 */
        /* <DEDUP_REMOVED lines=8> */
[----:B--2---:R-:W-:-:S06]  /*63e0*/  WARPGROUP.ARRIVE ;  /* 0x00000000000079c5 */ /* 0x004fcc0000000000 */
[----:B------:R-:W-:Y:S03]  /*63f0*/  QGMMA.64x32x32.F32.E4M3.E4M3 R200, gdesc[UR28], R200, gsb0 ;  /* 0x006000001cc879f3 */ /* 0x000fe600080008c8 */
[----:B------:R-:W-:Y:S02]  /*6400*/  WARPGROUP.DEPBAR.LE gsb0, 0x0 ;  /* 0x00008000000079c5 */ /* 0x000fe40000010000 */
[----:B---3--:R-:W-:-:S06]  /*6410*/  WARPGROUP.ARRIVE ;  /* 0x00000000000079c5 */ /* 0x008fcc0000000000 */
[----:B------:R-:W-:Y:S03]  /*6420*/  QGMMA.64x32x32.F32.E4M3.E4M3 R136, gdesc[UR16], R136, gsb0 ;  /* 0x00600000108879f3 */ /* 0x000fe60008000888 */
[----:B------:R-:W-:Y:S02]  /*6430*/  WARPGROUP.DEPBAR.LE gsb0, 0x0 ;  /* 0x00008000000079c5 */ /* 0x000fe40000010000 */
[----:B----4-:R-:W-:-:S06]  /*6440*/  WARPGROUP.ARRIVE ;  /* 0x00000000000079c5 */ /* 0x010fcc0000000000 */
[----:B------:R-:W-:Y:S01]  /*6450*/  QGMMA.64x32x32.F32.E4M3.E4M3 R72, gdesc[UR20], R72, gsb0 ;  /* 0x00600000144879f3 */ /* 0x000fe20008000848 */
[----:B------:R-:W-:Y:S01]  /*6460*/  UIADD3 UR16, UR41, 0x402, URZ ;  /* 0x0000040229107890 */ /* 0x000fe2000fffe03f */
[----:B------:R-:W-:-:S06]  /*6470*/  UMOV UR21, 0x40000040 ;  /* 0x4000004000157882 */ /* 0x000fcc0000000000 */
[----:B------:R-:W-:Y:S01]  /*6480*/  UMOV UR20, UR16 ;  /* 0x0000001000147c82 */ /* 0x000fe20008000000 */
[----:B------:R-:W-:Y:S02]  /*6490*/  WARPGROUP.DEPBAR.LE gsb0, 0x0 ;  /* 0x00008000000079c5 */ /* 0x000fe40000010000 */
[----:B------:R-:W-:-:S06]  /*64a0*/  WARPGROUP.ARRIVE ;  /* 0x00000000000079c5 */ /* 0x000fcc0000000000 */
[----:B------:R-:W-:Y:S01]  /*64b0*/  QGMMA.64x32x32.F32.E4M3.E4M3 R56, gdesc[UR20], R56, gsb0 ;  /* 0x00600000143879f3 */ /* 0x000fe20008000838 */
[----:B------:R-:W-:Y:S01]  /*64c0*/  UMOV UR16, UR20 ;  /* 0x0000001400107c82 */ /* 0x000fe20008000000 */
        /* <DEDUP_REMOVED lines=27> */
[----:B------:R-:W-:Y:S04]  /*6680*/  STL [R1+0x26c], RZ ;  /* 0x00026cff01007387 */ /* 0x000fe80000100800 */
[----:B------:R-:W-:Y:S04]  /*6690*/  STL [R1+0x268], RZ ;  /* 0x000268ff01007387 */ /* 0x000fe80000100800 */
[----:B------:R-:W-:Y:S04]  /*66a0*/  STL [R1+0x264], RZ ;  /* 0x000264ff01007387 */ /* 0x000fe80000100800 */
[----:B------:R-:W-:Y:S04]  /*66b0*/  STL.64 [R1+0x40], R24 ;  /* 0x0000401801007387 */ /* 0x000fe80000100a00 */
[----:B------:R-:W-:Y:S04]  /*66c0*/  STL.64 [R1+0x48], R26 ;  /* 0x0000481a01007387 */ /* 0x000fe80000100a00 */
[----:B------:R-:W-:Y:S04]  /*66d0*/  STL.64 [R1+0x50], R28 ;  /* 0x0000501c01007387 */ /* 0x000fe80000100a00 */
[----:B------:R-:W-:Y:S04]  /*66e0*/  STL.64 [R1+0x58], R30 ;  /* 0x0000581e01007387 */ /* 0x000fe80000100a00 */
[----:B------:R-:W-:Y:S04]  /*66f0*/  STL.64 [R1+0x60], R32 ;  /* 0x0000602001007387 */ /* 0x000fe80000100a00 */
[----:B------:R-:W-:Y:S01]  /*6700*/  STL.64 [R1+0x68], R34 ;  /* 0x0000682201007387 */ /* 0x000fe20000100a00 */
[----:B------:R-:W-:-:S02]  /*6710*/  WARPGROUP.DEPBAR.LE gsb0, 0x0 ;  /* 0x00008000000079c5 */ /* 0x000fc40000010000 */
[----:B------:R-:W-:-:S06]  /*6720*/  WARPGROUP.ARRIVE ;  /* 0x00000000000079c5 */ /* 0x000fcc0000000000 */
[----:B------:R-:W-:Y:S01]  /*6730*/  QGMMA.64x32x32.F32.E4M3.E4M3 R168, gdesc[UR24], R168, gsb0 ;  /* 0x0060000018a879f3 */ /* 0x000fe200080008a8 */
[----:B------:R-:W-:Y:S04]  /*6740*/  STL.64 [R1+0x70], R36 ;  /* 0x0000702401007387 */ /* 0x000fe80000100a00 */
[----:B------:R0:W-:Y:S04]  /*6750*/  STL.64 [R1+0x78], R38 ;  /* 0x0000782601007387 */ /* 0x0001e80000100a00 */
[----:B0-----:R-:W2:Y:S04]  /*6760*/  LDL.LU.64 R38, [R1+0xa28] ;  /* 0x000a280001267983 */ /* 0x001ea80000300a00 */
[----:B------:R-:W2:Y:S04]  /*6770*/  LDL.LU.64 R36, [R1+0xa20] ;  /* 0x000a200001247983 */ /* 0x000ea80000300a00 */
[----:B------:R-:W2:Y:S04]  /*6780*/  LDL.LU.64 R34, [R1+0xa18] ;  /* 0x000a180001227983 */ /* 0x000ea80000300a00 */
[----:B------:R-:W2:Y:S04]  /*6790*/  LDL.LU.64 R32, [R1+0xa10] ;  /* 0x000a100001207983 */ /* 0x000ea80000300a00 */
[----:B------:R-:W2:Y:S04]  /*67a0*/  LDL.LU.64 R30, [R1+0xa08] ;  /* 0x000a0800011e7983 */ /* 0x000ea80000300a00 */
[----:B------:R-:W2:Y:S04]  /*67b0*/  LDL.LU.64 R28, [R1+0xa00] ;  /* 0x000a0000011c7983 */ /* 0x000ea80000300a00 */
[----:B------:R-:W2:Y:S04]  /*67c0*/  LDL.LU.64 R26, [R1+0x9f8] ;  /* 0x0009f800011a7983 */ /* 0x000ea80000300a00 */
[----:B------:R-:W2:Y:S04]  /*67d0*/  LDL.LU.64 R24, [R1+0x9f0] ;  /* 0x0009f00001187983 */ /* 0x000ea80000300a00 */
[----:B------:R-:W-:Y:S04]  /*67e0*/  STL [R1+0x260], RZ ;  /* 0x000260ff01007387 */ /* 0x000fe80000100800 */
[----:B------:R-:W-:Y:S04]  /*67f0*/  STL.64 [R1+0x140], R40 ;  /* 0x0001402801007387 */ /* 0x000fe80000100a00 */
[----:B------:R-:W-:Y:S04]  /*6800*/  STL.64 [R1+0x148], R42 ;  /* 0x0001482a01007387 */ /* 0x000fe80000100a00 */
[----:B------:R-:W-:Y:S04]  /*6810*/  STL.64 [R1+0x150], R44 ;  /* 0x0001502c01007387 */ /* 0x000fe80000100a00 */
[----:B------:R-:W-:Y:S04]  /*6820*/  STL.64 [R1+0x158], R46 ;  /* 0x0001582e01007387 */ /* 0x000fe80000100a00 */
[----:B------:R-:W-:Y:S04]  /*6830*/  STL.64 [R1+0x160], R48 ;  /* 0x0001603001007387 */ /* 0x000fe80000100a00 */
[----:B------:R-:W-:Y:S04]  /*6840*/  STL.64 [R1+0x168], R50 ;  /* 0x0001683201007387 */ /* 0x000fe80000100a00 */
[----:B------:R-:W-:Y:S04]  /*6850*/  STL.64 [R1+0x170], R52 ;  /* 0x0001703401007387 */ /* 0x000fe80000100a00 */
[----:B------:R0:W-:Y:S04]  /*6860*/  STL.64 [R1+0x178], R54 ;  /* 0x0001783601007387 */ /* 0x0001e80000100a00 */
[----:B0-----:R-:W3:Y:S04]  /*6870*/  LDL.LU.64 R54, [R1+0x9e8] ;  /* 0x0009e80001367983 */ /* 0x001ee80000300a00 */
[----:B------:R-:W3:Y:S04]  /*6880*/  LDL.LU.64 R52, [R1+0x9e0] ;  /* 0x0009e00001347983 */ /* 0x000ee80000300a00 */
[----:B------:R-:W3:Y:S04]  /*6890*/  LDL.LU.64 R50, [R1+0x9d8] ;  /* 0x0009d80001327983 */ /* 0x000ee80000300a00 */
[----:B------:R-:W3:Y:S04]  /*68a0*/  LDL.LU.64 R48, [R1+0x9d0] ;  /* 0x0009d00001307983 */ /* 0x000ee80000300a00 */
[----:B------:R-:W3:Y:S04]  /*68b0*/  LDL.LU.64 R46, [R1+0x9c8] ;  /* 0x0009c800012e7983 */ /* 0x000ee80000300a00 */
[----:B------:R-:W3:Y:S04]  /*68c0*/  LDL.LU.64 R44, [R1+0x9c0] ;  /* 0x0009c000012c7983 */ /* 0x000ee80000300a00 */
[----:B------:R-:W3:Y:S04]  /*68d0*/  LDL.LU.64 R42, [R1+0x9b8] ;  /* 0x0009b800012a7983 */ /* 0x000ee80000300a00 */
[----:B------:R-:W3:Y:S04]  /*68e0*/  LDL.LU.64 R40, [R1+0x9b0] ;  /* 0x0009b00001287983 */ /* 0x000ee80000300a00 */
        /* <DEDUP_REMOVED lines=8> */
[----:B------:R0:W-:Y:S01]  /*6970*/  STL.64 [R1+0x138], R118 ;  /* 0x0001387601007387 */ /* 0x0001e20000100a00 */
[----:B------:R-:W-:-:S03]  /*6980*/  WARPGROUP.DEPBAR.LE gsb0, 0x0 ;  /* 0x00008000000079c5 */ /* 0x000fc60000010000 */
[----:B0-----:R-:W4:Y:S04]  /*6990*/  LDL.LU.64 R118, [R1+0x9a8] ;  /* 0x0009a80001767983 */ /* 0x001f280000300a00 */
[----:B------:R-:W4:Y:S04]  /*69a0*/  LDL.LU.64 R116, [R1+0x9a0] ;  /* 0x0009a00001747983 */ /* 0x000f280000300a00 */
[----:B------:R-:W4:Y:S04]  /*69b0*/  LDL.LU.64 R114, [R1+0x998] ;  /* 0x0009980001727983 */ /* 0x000f280000300a00 */
[----:B------:R-:W4:Y:S04]  /*69c0*/  LDL.LU.64 R112, [R1+0x990] ;  /* 0x0009900001707983 */ /* 0x000f280000300a00 */
[----:B------:R-:W4:Y:S04]  /*69d0*/  LDL.LU.64 R110, [R1+0x988] ;  /* 0x00098800016e7983 */ /* 0x000f280000300a00 */
[----:B------:R-:W4:Y:S04]  /*69e0*/  LDL.LU.64 R108, [R1+0x980] ;  /* 0x00098000016c7983 */ /* 0x000f280000300a00 */
[----:B------:R-:W4:Y:S04]  /*69f0*/  LDL.LU.64 R106, [R1+0x978] ;  /* 0x00097800016a7983 */ /* 0x000f280000300a00 */
[----:B------:R-:W4:Y:S04]  /*6a00*/  LDL.LU.64 R104, [R1+0x970] ;  /* 0x0009700001687983 */ /* 0x000f280000300a00 */
[----:B------:R-:W-:Y:S04]  /*6a10*/  STL [R1+0x258], RZ ;  /* 0x000258ff01007387 */ /* 0x000fe80000100800 */
[----:B------:R-:W-:Y:S04]  /*6a20*/  STL.64 [R1], R168 ;  /* 0x000000a801007387 */ /* 0x000fe80000100a00 */
[----:B------:R-:W-:Y:S04]  /*6a30*/  STL.64 [R1+0x8], R170 ;  /* 0x000008aa01007387 */ /* 0x000fe80000100a00 */
[----:B------:R-:W-:Y:S04]  /*6a40*/  STL.64 [R1+0x10], R172 ;  /* 0x000010ac01007387 */ /* 0x000fe80000100a00 */
[----:B------:R-:W-:Y:S04]  /*6a50*/  STL.64 [R1+0x18], R174 ;  /* 0x000018ae01007387 */ /* 0x000fe80000100a00 */
[----:B------:R-:W-:Y:S04]  /*6a60*/  STL.64 [R1+0x20], R176 ;  /* 0x000020b001007387 */ /* 0x000fe80000100a00 */
[----:B------:R-:W-:Y:S04]  /*6a70*/  STL.64 [R1+0x28], R178 ;  /* 0x000028b201007387 */ /* 0x000fe80000100a00 */
        /* <DEDUP_REMOVED lines=9> */
[----:B------:R-:W2:Y:S01]  /*6b10*/  LDL.LU.64 R168, [R1+0x930] ;  /* 0x0009300001a87983 */ /* 0x000ea20000300a00 */
[----:B------:R-:W-:Y:S01]  /*6b20*/  UMOV UR28, UR12 ;  /* 0x0000000c001c7c82 */ /* 0x000fe20008000000 */
[----:B------:R-:W-:Y:S01]  /*6b30*/  UMOV UR29, UR13 ;  /* 0x0000000d001d7c82 */ /* 0x000fe20008000000 */
[----:B------:R-:W-:Y:S01]  /*6b40*/  UMOV UR16, UR12 ;  /* 0x0000000c00107c82 */ /* 0x000fe20008000000 */
[----:B------:R-:W-:Y:S01]  /*6b50*/  UMOV UR17, UR13 ;  /* 0x0000000d00117c82 */ /* 0x000fe20008000000 */
[----:B------:R-:W-:Y:S01]  /*6b60*/  UMOV UR20, UR12 ;  /* 0x0000000c00147c82 */ /* 0x000fe20008000000 */
[----:B------:R-:W-:Y:S01]  /*6b70*/  UMOV UR21, UR13 ;  /* 0x0000000d00157c82 */ /* 0x000fe20008000000 */
[----:B--2---:R-:W-:-:S06]  /*6b80*/  WARPGROUP.ARRIVE ;  /* 0x00000000000079c5 */ /* 0x004fcc0000000000 */
[----:B------:R-:W-:Y:S03]  /*6b90*/  QGMMA.64x32x32.F32.E4M3.E4M3 R168, gdesc[UR28], R168, gsb0 ;  /* 0x006000001ca879f3 */ /* 0x000fe600080008a8 */
[----:B------:R-:W-:Y:S02]  /*6ba0*/  WARPGROUP.DEPBAR.LE gsb0, 0x0 ;  /* 0x00008000000079c5 */ /* 0x000fe40000010000 */
[----:B----4-:R-:W-:-:S06]  /*6bb0*/  WARPGROUP.ARRIVE ;  /* 0x00000000000079c5 */ /* 0x010fcc0000000000 */
[----:B------:R-:W-:Y:S01]  /*6bc0*/  QGMMA.64x32x32.F32.E4M3.E4M3 R104, gdesc[UR16], R104, gsb0 ;  /* 0x00600000106879f3 */ /* 0x000fe20008000868 */
[----:B------:R-:W-:Y:S04]  /*6bd0*/  STL.64 [R1+0x890], R182 ;  /* 0x000890b601007387 */ /* 0x000fe80000100a00 */
[----:B------:R-:W-:Y:S04]  /*6be0*/  STL.64 [R1+0x888], R180 ;  /* 0x000888b401007387 */ /* 0x000fe80000100a00 */
[----:B------:R-:W-:Y:S01]  /*6bf0*/  STL.64 [R1+0x880], R178 ;  /* 0x000880b201007387 */ /* 0x000fe20000100a00 */
[----:B------:R-:W-:-:S02]  /*6c00*/  WARPGROUP.DEPBAR.LE gsb0, 0x0 ;  /* 0x00008000000079c5 */ /* 0x000fc40000010000 */
[----:B---3--:R-:W-:-:S06]  /*6c10*/  WARPGROUP.ARRIVE ;  /* 0x00000000000079c5 */ /* 0x008fcc0000000000 */
[----:B------:R-:W-:Y:S01]  /*6c20*/  QGMMA.64x32x32.F32.E4M3.E4M3 R40, gdesc[UR20], R40, gsb0 ;  /* 0x00600000142879f3 */ /* 0x000fe20008000828 */
[----:B------:R-:W-:Y:S04]  /*6c30*/  STL.64 [R1+0x878], R176 ;  /* 0x000878b001007387 */ /* 0x000fe80000100a00 */
[----:B------:R-:W-:Y:S04]  /*6c40*/  STL.64 [R1+0x870], R174 ;  /* 0x000870ae01007387 */ /* 0x000fe80000100a00 */
[----:B------:R-:W-:Y:S04]  /*6c50*/  STL.64 [R1+0x868], R172 ;  /* 0x000868ac01007387 */ /* 0x000fe80000100a00 */
[----:B------:R-:W-:Y:S04]  /*6c60*/  STL.64 [R1+0x860], R170 ;  /* 0x000860aa01007387 */ /* 0x000fe80000100a00 */
[----:B------:R-:W-:Y:S04]  /*6c70*/  STL.64 [R1+0x858], R168 ;  /* 0x000858a801007387 */ /* 0x000fe80000100a00 */
        /* <DEDUP_REMOVED lines=9> */
[----:B------:R-:W-:Y:S01]  /*6d10*/  STL [R1+0x250], RZ ;  /* 0x000250ff01007387 */ /* 0x000fe20000100800 */
[----:B------:R-:W-:-:S03]  /*6d20*/  WARPGROUP.DEPBAR.LE gsb0, 0x0 ;  /* 0x00008000000079c5 */ /* 0x000fc60000010000 */
[----:B------:R-:W-:Y:S04]  /*6d30*/  STL.64 [R1+0x910], R54 ;  /* 0x0009103601007387 */ /* 0x000fe80000100a00 */
[----:B------:R-:W-:Y:S04]  /*6d40*/  STL.64 [R1+0x908], R52 ;  /* 0x0009083401007387 */ /* 0x000fe80000100a00 */
[----:B------:R-:W-:Y:S04]  /*6d50*/  STL.64 [R1+0x900], R50 ;  /* 0x0009003201007387 */ /* 0x000fe80000100a00 */
[----:B------:R-:W-:Y:S04]  /*6d60*/  STL.64 [R1+0x8f8], R48 ;  /* 0x0008f83001007387 */ /* 0x000fe80000100a00 */
[----:B------:R-:W-:Y:S04]  /*6d70*/  STL.64 [R1+0x8f0], R46 ;  /* 0x0008f02e01007387 */ /* 0x000fe80000100a00 */
[----:B------:R-:W-:Y:S01]  /*6d80*/  STL.64 [R1+0x8e8], R44 ;  /* 0x0008e82c01007387 */ /* 0x000fe20000100a00 */
[----:B0-----:R-:W-:-:S03]  /*6d90*/  IMAD.MOV.U32 R104, RZ, RZ, R163 ;  /* 0x000000ffff687224 */ /* 0x001fc600078e00a3 */
[----:B------:R-:W-:Y:S01]  /*6da0*/  STL.64 [R1+0x8e0], R42 ;  /* 0x0008e02a01007387 */ /* 0x000fe20000100a00 */
[----:B------:R-:W-:-:S03]  /*6db0*/  IMAD.MOV.U32 R105, RZ, RZ, R164 ;  /* 0x000000ffff697224 */ /* 0x000fc600078e00a4 */
[----:B------:R-:W-:Y:S01]  /*6dc0*/  STL.64 [R1+0x8d8], R40 ;  /* 0x0008d82801007387 */ /* 0x000fe20000100a00 */
[----:B------:R-:W-:-:S03]  /*6dd0*/  IMAD.MOV.U32 R106, RZ, RZ, R165 ;  /* 0x000000ffff6a7224 */ /* 0x000fc600078e00a5 */
[----:B------:R-:W-:Y:S01]  /*6de0*/  STL [R1+0x24c], RZ ;  /* 0x00024cff01007387 */ /* 0x000fe20000100800 */
[----:B------:R-:W-:-:S03]  /*6df0*/  IMAD.MOV.U32 R107, RZ, RZ, R166 ;  /* 0x000000ffff6b7224 */ /* 0x000fc600078e00a6 */
[----:B------:R-:W-:Y:S01]  /*6e00*/  STL [R1+0x248], RZ ;  /* 0x000248ff01007387 */ /* 0x000fe20000100800 */
[----:B------:R-:W-:-:S03]  /*6e10*/  IMAD.MOV.U32 R108, RZ, RZ, R167 ;  /* 0x000000ffff6c7224 */ /* 0x000fc600078e00a7 */
[----:B------:R-:W2:Y:S04]  /*6e20*/  LDL.LU R163, [R1+0x928] ;  /* 0x0009280001a37983 */ /* 0x000ea80000300800 */
[----:B------:R-:W2:Y:S04]  /*6e30*/  LDL.LU R164, [R1+0x924] ;  /* 0x0009240001a47983 */ /* 0x000ea80000300800 */
[----:B------:R-:W2:Y:S04]  /*6e40*/  LDL.LU R165, [R1+0x920] ;  /* 0x0009200001a57983 */ /* 0x000ea80000300800 */
[----:B------:R-:W2:Y:S04]  /*6e50*/  LDL.LU R166, [R1+0x91c] ;  /* 0x00091c0001a67983 */ /* 0x000ea80000300800 */
[----:B------:R-:W2:Y:S01]  /*6e60*/  LDL.LU R167, [R1+0x918] ;  /* 0x0009180001a77983 */ /* 0x000ea20000300800 */
[----:B------:R-:W-:Y:S01]  /*6e70*/  UIADD3 UR24, UR41, 0xc02, URZ ;  /* 0x00000c0229187890 */ /* 0x000fe2000fffe03f */
[----:B------:R-:W-:Y:S01]  /*6e80*/  WARPGROUP.ARRIVE ;  /* 0x00000000000079c5 */ /* 0x000fe20000000000 */
[----:B------:R-:W-:Y:S01]  /*6e90*/  UMOV UR21, 0x40000040 ;  /* 0x4000004000157882 */ /* 0x000fe20000000000 */
[----:B------:R-:W3:Y:S04]  /*6ea0*/  LDL.LU.64 R168, [R1+0x80] ;  /* 0x0000800001a87983 */ /* 0x000ee80000300a00 */
[----:B------:R-:W-:Y:S01]  /*6eb0*/  UMOV UR20, UR24 ;  /* 0x0000001800147c82 */ /* 0x000fe20008000000 */
[----:B------:R-:W-:Y:S01]  /*6ec0*/  UMOV UR17, UR21 ;  /* 0x0000001500117c82 */ /* 0x000fe20008000000 */
[----:B------:R-:W-:Y:S01]  /*6ed0*/  QGMMA.64x32x32.F32.E4M3.E4M3 R24, gdesc[UR20], R24, gsb0 ;  /* 0x00600000141879f3 */ /* 0x000fe20008000818 */
[----:B------:R-:W-:Y:S01]  /*6ee0*/  UMOV UR16, UR20 ;  /* 0x0000001400107c82 */ /* 0x000fe20008000000 */
[----:B------:R-:W3:Y:S04]  /*6ef0*/  LDL.LU.64 R170, [R1+0x88] ;  /* 0x0000880001aa7983 */ /* 0x000ee80000300a00 */
[----:B------:R-:W3:Y:S04]  /*6f00*/  LDL.LU.64 R172, [R1+0x90] ;  /* 0x0000900001ac7983 */ /* 0x000ee80000300a00 */
[----:B------:R-:W3:Y:S04]  /*6f10*/  LDL.LU.64 R174, [R1+0x98] ;  /* 0x0000980001ae7983 */ /* 0x000ee80000300a00 */
[----:B------:R-:W3:Y:S04]  /*6f20*/  LDL.LU.64 R176, [R1+0xa0] ;  /* 0x0000a00001b07983 */ /* 0x000ee80000300a00 */
[----:B------:R-:W3:Y:S04]  /*6f30*/  LDL.LU.64 R178, [R1+0xa8] ;  /* 0x0000a80001b27983 */ /* 0x000ee80000300a00 */
[----:B------:R-:W3:Y:S04]  /*6f40*/  LDL.LU.64 R180, [R1+0xb0] ;  /* 0x0000b00001b47983 */ /* 0x000ee80000300a00 */
[----:B------:R-:W3:Y:S01]  /*6f50*/  LDL.LU.64 R182, [R1+0xb8] ;  /* 0x0000b80001b67983 */ /* 0x000ee20000300a00 */
[----:B------:R-:W-:-:S02]  /*6f60*/  WARPGROUP.DEPBAR.LE gsb0, 0x0 ;  /* 0x00008000000079c5 */ /* 0x000fc40000010000 */
[----:B------:R-:W-:-:S06]  /*6f70*/  WARPGROUP.ARRIVE ;  /* 0x00000000000079c5 */ /* 0x000fcc0000000000 */
[----:B------:R-:W-:Y:S01]  /*6f80*/  QGMMA.64x32x32.F32.E4M3.E4M3 R88, gdesc[UR16], R88, gsb0 ;  /* 0x00600000105879f3 */ /* 0x000fe20008000858 */
[----:B------:R-:W-:Y:S01]  /*6f90*/  UMOV UR28, UR20 ;  /* 0x00000014001c7c82 */ /* 0x000fe20008000000 */
[----:B------:R-:W-:Y:S01]  /*6fa0*/  UMOV UR29, UR21 ;  /* 0x00000015001d7c82 */ /* 0x000fe20008000000 */
[----:B------:R-:W-:Y:S02]  /*6fb0*/  WARPGROUP.DEPBAR.LE gsb0, 0x0 ;  /* 0x00008000000079c5 */ /* 0x000fe40000010000 */
[----:B------:R-:W-:Y:S01]  /*6fc0*/  UMOV UR24, UR20 ;  /* 0x0000001400187c82 */ /* 0x000fe20008000000 */
[----:B------:R-:W-:Y:S01]  /*6fd0*/  UMOV UR25, UR21 ;  /* 0x0000001500197c82 */ /* 0x000fe20008000000 */
        /* <DEDUP_REMOVED lines=11> */
[----:B--2---:R-:W-:-:S06]  /*7090*/  WARPGROUP.ARRIVE ;  /* 0x00000000000079c5 */ /* 0x004fcc0000000000 */
[----:B------:R-:W-:Y:S03]  /*70a0*/  QGMMA.64x32x32.F32.E4M3.E4M3 R152, gdesc[UR28], R152, gsb0 ;  /* 0x006000001c9879f3 */ /* 0x000fe60008000898 */
        /* <DEDUP_REMOVED lines=8> */
[----:B------:R-:W-:Y:S02]  /*7130*/  UIADD3 UR16, UR41, 0x4, URZ ;  /* 0x0000000429107890 */ /* 0x000fe4000fffe03f */
[----:B------:R-:W-:Y:S01]  /*7140*/  UIADD3 UR17, UR42, 0x4, URZ ;  /* 0x000000042a117890 */ /* 0x000fe2000fffe03f */
[----:B------:R-:W-:Y:S01]  /*7150*/  UMOV UR13, 0x40000040 ;  /* 0x40000040000d7882 */ /* 0x000fe20000000000 */
[----:B------:R-:W-:-:S03]  /*7160*/  UMOV UR15, 0x40000040 ;  /* 0x40000040000f7882 */ /* 0x000fc60000000000 */
[----:B------:R-:W-:Y:S02]  /*7170*/  UMOV UR12, UR16 ;  /* 0x00000010000c7c82 */ /* 0x000fe40008000000 */
[----:B------:R-:W-:Y:S01]  /*7180*/  UMOV UR14, UR17 ;  /* 0x00000011000e7c82 */ /* 0x000fe20008000000 */
[----:B------:R-:W-:Y:S02]  /*7190*/  WARPGROUP.DEPBAR.LE gsb0, 0x0 ;  /* 0x00008000000079c5 */ /* 0x000fe40000010000 */
[----:B------:R-:W-:-:S06]  /*71a0*/  WARPGROUP.ARRIVE ;  /* 0x00000000000079c5 */ /* 0x000fcc0000000000 */
[----:B------:R-:W-:Y:S01]  /*71b0*/  QGMMA.64x32x32.F32.E4M3.E4M3 R4, gdesc[UR12], R4, gsb0 ;  /* 0x006000000c0479f3 */ /* 0x000fe20008000804 */
[----:B------:R-:W-:Y:S01]  /*71c0*/  UIADD3 UR26, UR42, 0x104, URZ ;  /* 0x000001042a1a7890 */ /* 0x000fe2000fffe03f */
[----:B------:R-:W-:Y:S01]  /*71d0*/  UMOV UR24, UR12 ;  /* 0x0000000c00187c82 */ /* 0x000fe20008000000 */
[----:B------:R-:W-:Y:S01]  /*71e0*/  UMOV UR25, UR13 ;  /* 0x0000000d00197c82 */ /* 0x000fe20008000000 */
[----:B------:R-:W-:Y:S01]  /*71f0*/  UMOV UR27, 0x40000040 ;  /* 0x40000040001b7882 */ /* 0x000fe20000000000 */
[----:B------:R-:W-:Y:S02]  /*7200*/  WARPGROUP.DEPBAR.LE gsb0, 0x0 ;  /* 0x00008000000079c5 */ /* 0x000fe40000010000 */
[----:B---3--:R-:W-:-:S06]  /*7210*/  WARPGROUP.ARRIVE ;  /* 0x00000000000079c5 */ /* 0x008fcc0000000000 */
[----:B------:R-:W-:Y:S01]  /*7220*/  QGMMA.64x32x32.F32.E4M3.E4M3 R168, gdesc[UR24], R168, gsb0 ;  /* 0x0060000018a879f3 */ /* 0x000fe200080008a8 */
[----:B------:R-:W-:Y:S01]  /*7230*/  UIADD3 UR30, UR42, 0x204, URZ ;  /* 0x000002042a1e7890 */ /* 0x000fe2000fffe03f */
[----:B------:R-:W-:Y:S01]  /*7240*/  UMOV UR28, UR12 ;  /* 0x0000000c001c7c82 */ /* 0x000fe20008000000 */
[----:B------:R-:W-:Y:S01]  /*7250*/  UMOV UR29, UR13 ;  /* 0x0000000d001d7c82 */ /* 0x000fe20008000000 */
[----:B------:R-:W-:Y:S01]  /*7260*/  UMOV UR31, 0x40000040 ;  /* 0x40000040001f7882 */ /* 0x000fe20000000000 */
[----:B------:R-:W-:Y:S02]  /*7270*/  WARPGROUP.DEPBAR.LE gsb0, 0x0 ;  /* 0x00008000000079c5 */ /* 0x000fe40000010000 */
[----:B------:R-:W-:-:S06]  /*7280*/  WARPGROUP.ARRIVE ;  /* 0x00000000000079c5 */ /* 0x000fcc0000000000 */
[----:B------:R-:W-:Y:S01]  /*7290*/  QGMMA.64x32x32.F32.E4M3.E4M3 R200, gdesc[UR28], R200, gsb0 ;  /* 0x006000001cc879f3 */ /* 0x000fe200080008c8 */
[----:B------:R-:W-:Y:S01]  /*72a0*/  UIADD3 UR18, UR42, 0x304, URZ ;  /* 0x000003042a127890 */ /* 0x000fe2000fffe03f */
[----:B------:R-:W-:Y:S01]  /*72b0*/  STL [R1+0x854], R152 ;  /* 0x0008549801007387 */ /* 0x000fe20000100800 */
[----:B------:R-:W-:Y:S01]  /*72c0*/  UMOV UR16, UR12 ;  /* 0x0000000c00107c82 */ /* 0x000fe20008000000 */
[----:B------:R-:W-:Y:S01]  /*72d0*/  UMOV UR17, UR13 ;  /* 0x0000000d00117c82 */ /* 0x000fe20008000000 */
[----:B------:R-:W-:Y:S01]  /*72e0*/  UMOV UR19, 0x40000040 ;  /* 0x4000004000137882 */ /* 0x000fe20000000000 */
        /* <DEDUP_REMOVED lines=9> */
[----:B------:R-:W-:Y:S01]  /*7380*/  STL [R1+0x82c], R162 ;  /* 0x00082ca201007387 */ /* 0x000fe20000100800 */
[----:B------:R-:W-:-:S02]  /*7390*/  WARPGROUP.DEPBAR.LE gsb0, 0x0 ;  /* 0x00008000000079c5 */ /* 0x000fc40000010000 */
[----:B------:R-:W-:-:S06]  /*73a0*/  WARPGROUP.ARRIVE ;  /* 0x00000000000079c5 */ /* 0x000fcc0000000000 */
[----:B------:R-:W-:Y:S01]  /*73b0*/  QGMMA.64x32x32.F32.E4M3.E4M3 R136, gdesc[UR16], R136, gsb0 ;  /* 0x00600000108879f3 */ /* 0x000fe20008000888 */
[----:B------:R-:W-:Y:S04]  /*73c0*/  STL [R1+0x828], R163 ;  /* 0x000828a301007387 */ /* 0x000fe80000100800 */
[----:B------:R-:W-:Y:S04]  /*73d0*/  STL [R1+0x824], R164 ;  /* 0x000824a401007387 */ /* 0x000fe80000100800 */
[----:B------:R-:W-:Y:S04]  /*73e0*/  STL [R1+0x820], R165 ;  /* 0x000820a501007387 */ /* 0x000fe80000100800 */
[----:B------:R0:W-:Y:S04]  /*73f0*/  STL [R1+0x81c], R166 ;  /* 0x00081ca601007387 */ /* 0x0001e80000100800 */
[----:B------:R1:W-:Y:S04]  /*7400*/  STL [R1+0x818], R167 ;  /* 0x000818a701007387 */ /* 0x0003e80000100800 */
[----:B------:R-:W-:Y:S04]  /*7410*/  STL [R1+0x244], RZ ;  /* 0x000244ff01007387 */ /* 0x000fe80000100800 */
[----:B------:R2:W-:Y:S04]  /*7420*/  STL.64 [R1+0xc0], R104 ;  /* 0x0000c06801007387 */ /* 0x0005e80000100a00 */
[----:B------:R3:W-:Y:S04]  /*7430*/  STL.64 [R1+0xc8], R106 ;  /* 0x0000c86a01007387 */ /* 0x0007e80000100a00 */
[----:B------:R4:W-:Y:S04]  /*7440*/  STL.64 [R1+0xd0], R108 ;  /* 0x0000d06c01007387 */ /* 0x0009e80000100a00 */
[----:B------:R4:W-:Y:S01]  /*7450*/  STL.64 [R1+0xd8], R110 ;  /* 0x0000d86e01007387 */ /* 0x0009e20000100a00 */
[----:B0-----:R-:W-:-:S03]  /*7460*/  IMAD.MOV.U32 R166, RZ, RZ, R18 ;  /* 0x000000ffffa67224 */ /* 0x001fc600078e0012 */
[----:B------:R0:W-:Y:S01]  /*7470*/  STL.64 [R1+0xe0], R112 ;  /* 0x0000e07001007387 */ /* 0x0001e20000100a00 */
[----:B-1----:R-:W-:-:S03]  /*7480*/  IMAD.MOV.U32 R167, RZ, RZ, R19 ;  /* 0x000000ffffa77224 */ /* 0x002fc600078e0013 */
[----:B------:R1:W-:Y:S01]  /*7490*/  STL.64 [R1+0xe8], R114 ;  /* 0x0000e87201007387 */ /* 0x0003e20000100a00 */
[----:B------:R-:W-:Y:S02]  /*74a0*/  IMAD.MOV.U32 R21, RZ, RZ, R168 ;  /* 0x000000ffff157224 */ /* 0x000fe400078e00a8 */
[----:B------:R-:W-:Y:S01]  /*74b0*/  IMAD.MOV.U32 R20, RZ, RZ, R169 ;  /* 0x000000ffff147224 */ /* 0x000fe200078e00a9 */
[----:B------:R1:W-:Y:S01]  /*74c0*/  STL.64 [R1+0xf0], R116 ;  /* 0x0000f07401007387 */ /* 0x0003e20000100a00 */
[----:B------:R-:W-:Y:S02]  /*74d0*/  IMAD.MOV.U32 R164, RZ, RZ, R16 ;  /* 0x000000ffffa47224 */ /* 0x000fe400078e0010 */
[----:B------:R-:W-:Y:S01]  /*74e0*/  IMAD.MOV.U32 R165, RZ, RZ, R17 ;  /* 0x000000ffffa57224 */ /* 0x000fe200078e0011 */
[----:B------:R1:W-:Y:S01]  /*74f0*/  STL.64 [R1+0xf8], R118 ;  /* 0x0000f87601007387 */ /* 0x0003e20000100a00 */
[----:B------:R-:W-:Y:S02]  /*7500*/  IMAD.MOV.U32 R19, RZ, RZ, R170 ;  /* 0x000000ffff137224 */ /* 0x000fe400078e00aa */
[----:B------:R-:W-:Y:S01]  /*7510*/  IMAD.MOV.U32 R18, RZ, RZ, R171 ;  /* 0x000000ffff127224 */ /* 0x000fe200078e00ab */
[----:B------:R-:W2:Y:S01]  /*7520*/  LDL.LU.64 R168, [R1+0x40] ;  /* 0x0000400001a87983 */ /* 0x000ea20000300a00 */
[----:B------:R-:W-:-:S02]  /*7530*/  IMAD.MOV.U32 R162, RZ, RZ, R14 ;  /* 0x000000ffffa27224 */ /* 0x000fc400078e000e */
[----:B------:R-:W-:Y:S01]  /*7540*/  IMAD.MOV.U32 R163, RZ, RZ, R15 ;  /* 0x000000ffffa37224 */ /* 0x000fe200078e000f */
[----:B------:R-:W2:Y:S01]  /*7550*/  LDL.LU.64 R170, [R1+0x48] ;  /* 0x0000480001aa7983 */ /* 0x000ea20000300a00 */
[----:B------:R-:W-:Y:S02]  /*7560*/  IMAD.MOV.U32 R17, RZ, RZ, R172 ;  /* 0x000000ffff117224 */ /* 0x000fe400078e00ac */
[----:B------:R-:W-:Y:S02]  /*7570*/  IMAD.MOV.U32 R16, RZ, RZ, R173 ;  /* 0x000000ffff107224 */ /* 0x000fe400078e00ad */
[----:B------:R-:W-:Y:S01]  /*7580*/  IMAD.MOV.U32 R160, RZ, RZ, R12 ;  /* 0x000000ffffa07224 */ /* 0x000fe200078e000c */
[----:B------:R-:W2:Y:S01]  /*7590*/  LDL.LU.64 R172, [R1+0x50] ;  /* 0x0000500001ac7983 */ /* 0x000ea20000300a00 */
[----:B------:R-:W-:Y:S02]  /*75a0*/  IMAD.MOV.U32 R161, RZ, RZ, R13 ;  /* 0x000000ffffa17224 */ /* 0x000fe400078e000d */
[----:B------:R-:W-:-:S02]  /*75b0*/  IMAD.MOV.U32 R15, RZ, RZ, R174 ;  /* 0x000000ffff0f7224 */ /* 0x000fc400078e00ae */
[----:B------:R-:W-:Y:S02]  /*75c0*/  IMAD.MOV.U32 R14, RZ, RZ, R175 ;  /* 0x000000ffff0e7224 */ /* 0x000fe400078e00af */
[----:B------:R-:W-:Y:S01]  /*75d0*/  IMAD.MOV.U32 R158, RZ, RZ, R10 ;  /* 0x000000ffff9e7224 */ /* 0x000fe200078e000a */
[----:B------:R-:W2:Y:S01]  /*75e0*/  LDL.LU.64 R174, [R1+0x58] ;  /* 0x0000580001ae7983 */ /* 0x000ea20000300a00 */
[----:B------:R-:W-:Y:S02]  /*75f0*/  IMAD.MOV.U32 R159, RZ, RZ, R11 ;  /* 0x000000ffff9f7224 */ /* 0x000fe400078e000b */
[----:B------:R-:W-:Y:S02]  /*7600*/  IMAD.MOV.U32 R13, RZ, RZ, R176 ;  /* 0x000000ffff0d7224 */ /* 0x000fe400078e00b0 */
[----:B------:R-:W-:Y:S02]  /*7610*/  IMAD.MOV.U32 R12, RZ, RZ, R177 ;  /* 0x000000ffff0c7224 */ /* 0x000fe400078e00b1 */
[----:B------:R-:W-:Y:S01]  /*7620*/  IMAD.MOV.U32 R156, RZ, RZ, R8 ;  /* 0x000000ffff9c7224 */ /* 0x000fe200078e0008 */
[----:B------:R-:W2:Y:S01]  /*7630*/  LDL.LU.64 R176, [R1+0x60] ;  /* 0x0000600001b07983 */ /* 0x000ea20000300a00 */
[----:B------:R-:W-:-:S02]  /*7640*/  IMAD.MOV.U32 R157, RZ, RZ, R9 ;  /* 0x000000ffff9d7224 */ /* 0x000fc400078e0009 */
[----:B------:R-:W-:Y:S02]  /*7650*/  IMAD.MOV.U32 R11, RZ, RZ, R178 ;  /* 0x000000ffff0b7224 */ /* 0x000fe400078e00b2 */
[----:B------:R-:W-:Y:S02]  /*7660*/  IMAD.MOV.U32 R10, RZ, RZ, R179 ;  /* 0x000000ffff0a7224 */ /* 0x000fe400078e00b3 */
[----:B------:R-:W-:Y:S01]  /*7670*/  IMAD.MOV.U32 R154, RZ, RZ, R6 ;  /* 0x000000ffff9a7224 */ /* 0x000fe200078e0006 */
[----:B------:R-:W2:Y:S01]  /*7680*/  LDL.LU.64 R178, [R1+0x68] ;  /* 0x0000680001b27983 */ /* 0x000ea20000300a00 */
[----:B------:R-:W-:Y:S02]  /*7690*/  IMAD.MOV.U32 R155, RZ, RZ, R7 ;  /* 0x000000ffff9b7224 */ /* 0x000fe400078e0007 */
[----:B------:R-:W-:Y:S02]  /*76a0*/  IMAD.MOV.U32 R9, RZ, RZ, R180 ;  /* 0x000000ffff097224 */ /* 0x000fe400078e00b4 */
[----:B------:R-:W-:-:S02]  /*76b0*/  IMAD.MOV.U32 R8, RZ, RZ, R181 ;  /* 0x000000ffff087224 */ /* 0x000fc400078e00b5 */
[----:B------:R-:W-:Y:S01]  /*76c0*/  IMAD.MOV.U32 R7, RZ, RZ, R182 ;  /* 0x000000ffff077224 */ /* 0x000fe200078e00b6 */
[----:B------:R-:W2:Y:S01]  /*76d0*/  LDL.LU.64 R180, [R1+0x70] ;  /* 0x0000700001b47983 */ /* 0x000ea20000300a00 */
[----:B------:R-:W-:-:S03]  /*76e0*/  IMAD.MOV.U32 R6, RZ, RZ, R183 ;  /* 0x000000ffff067224 */ /* 0x000fc600078e00b7 */
[----:B------:R-:W2:Y:S01]  /*76f0*/  LDL.LU.64 R182, [R1+0x78] ;  /* 0x0000780001b67983 */ /* 0x000ea20000300a00 */
[----:B------:R-:W-:Y:S01]  /*7700*/  UIADD3 UR22, UR42, 0x404, URZ ;  /* 0x000004042a167890 */ /* 0x000fe2000fffe03f */
[----:B------:R-:W-:Y:S02]  /*7710*/  WARPGROUP.DEPBAR.LE gsb0, 0x0 ;  /* 0x00008000000079c5 */ /* 0x000fe40000010000 */
[----:B------:R-:W-:Y:S01]  /*7720*/  WARPGROUP.ARRIVE ;  /* 0x00000000000079c5 */ /* 0x000fe20000000000 */
[----:B------:R-:W-:Y:S01]  /*7730*/  UMOV UR20, UR12 ;  /* 0x0000000c00147c82 */ /* 0x000fe20008000000 */
[----:B------:R-:W-:Y:S01]  /*7740*/  UMOV UR21, UR13 ;  /* 0x0000000d00157c82 */ /* 0x000fe20008000000 */
[----:B------:R-:W-:-:S03]  /*7750*/  UMOV UR23, 0x40000040 ;  /* 0x4000004000177882 */ /* 0x000fc60000000000 */
        /* <DEDUP_REMOVED lines=25> */
[----:B------:R1:W-:Y:S04]  /*78f0*/  STL [R1+0x78c], R213 ;  /* 0x00078cd501007387 */ /* 0x0003e80000100800 */
[----:B------:R1:W-:Y:S04]  /*7900*/  STL [R1+0x788], R214 ;  /* 0x000788d601007387 */ /* 0x0003e80000100800 */
[----:B------:R1:W-:Y:S04]  /*7910*/  STL [R1+0x784], R215 ;  /* 0x000784d701007387 */ /* 0x0003e80000100800 */
        /* <DEDUP_REMOVED lines=12> */
[----:B------:R-:W-:-:S03]  /*79e0*/  WARPGROUP.DEPBAR.LE gsb0, 0x0 ;  /* 0x00008000000079c5 */ /* 0x000fc60000010000 */
[----:B------:R-:W-:Y:S01]  /*79f0*/  STL [R1+0x7d0], R148 ;  /* 0x0007d09401007387 */ /* 0x000fe20000100800 */
[----:B------:R-:W-:-:S03]  /*7a00*/  WARPGROUP.ARRIVE ;  /* 0x00000000000079c5 */ /* 0x000fc60000000000 */
[----:B------:R-:W-:Y:S04]  /*7a10*/  STL [R1+0x7cc], R149 ;  /* 0x0007cc9501007387 */ /* 0x000fe80000100800 */
[----:B------:R-:W-:Y:S04]  /*7a20*/  STL [R1+0x7c8], R150 ;  /* 0x0007c89601007387 */ /* 0x000fe80000100800 */
[----:B------:R1:W-:Y:S04]  /*7a30*/  STL [R1+0x7c4], R151 ;  /* 0x0007c49701007387 */ /* 0x0003e80000100800 */
[----:B------:R-:W-:Y:S01]  /*7a40*/  STL [R1+0x814], R83 ;  /* 0x0008145301007387 */ /* 0x000fe20000100800 */
[----:B------:R-:W-:-:S03]  /*7a50*/  UMOV UR28, UR20 ;  /* 0x00000014001c7c82 */ /* 0x000fc60008000000 */
[----:B------:R-:W-:Y:S01]  /*7a60*/  STL [R1+0x810], R84 ;  /* 0x0008105401007387 */ /* 0x000fe20000100800 */
[----:B------:R-:W-:Y:S02]  /*7a70*/  UMOV UR29, UR21 ;  /* 0x00000015001d7c82 */ /* 0x000fe40008000000 */
[----:B------:R-:W-:Y:S01]  /*7a80*/  QGMMA.64x32x32.F32.E4M3.E4M3 R184, gdesc[UR28], R184, gsb0 ;  /* 0x006000001cb879f3 */ /* 0x000fe200080008b8 */
[----:B------:R-:W-:Y:S04]  /*7a90*/  STL [R1+0x80c], R85 ;  /* 0x00080c5501007387 */ /* 0x000fe80000100800 */
[----:B------:R-:W-:Y:S04]  /*7aa0*/  STL [R1+0x808], R86 ;  /* 0x0008085601007387 */ /* 0x000fe80000100800 */
[----:B------:R1:W-:Y:S04]  /*7ab0*/  STL [R1+0x804], R87 ;  /* 0x0008045701007387 */ /* 0x0003e80000100800 */
[----:B------:R-:W-:Y:S04]  /*7ac0*/  STL [R1+0x240], RZ ;  /* 0x000240ff01007387 */ /* 0x000fe80000100800 */
[----:B------:R-:W-:Y:S04]  /*7ad0*/  STL [R1+0x23c], RZ ;  /* 0x00023cff01007387 */ /* 0x000fe80000100800 */
[----:B------:R-:W-:Y:S04]  /*7ae0*/  STL [R1+0x238], RZ ;  /* 0x000238ff01007387 */ /* 0x000fe80000100800 */
[----:B------:R-:W4:Y:S04]  /*7af0*/  LDL.LU.64 R40, [R1+0x140] ;  /* 0x0001400001287983 */ /* 0x000f280000300a00 */
[----:B------:R-:W4:Y:S04]  /*7b00*/  LDL.LU.64 R42, [R1+0x148] ;  /* 0x00014800012a7983 */ /* 0x000f280000300a00 */
[----:B------:R-:W4:Y:S04]  /*7b10*/  LDL.LU.64 R44, [R1+0x150] ;  /* 0x00015000012c7983 */ /* 0x000f280000300a00 */
[----:B------:R-:W4:Y:S04]  /*7b20*/  LDL.LU.64 R46, [R1+0x158] ;  /* 0x00015800012e7983 */ /* 0x000f280000300a00 */
[----:B------:R-:W4:Y:S04]  /*7b30*/  LDL.LU.64 R48, [R1+0x160] ;  /* 0x0001600001307983 */ /* 0x000f280000300a00 */
[----:B------:R-:W4:Y:S04]  /*7b40*/  LDL.LU.64 R50, [R1+0x168] ;  /* 0x0001680001327983 */ /* 0x000f280000300a00 */
[----:B------:R-:W4:Y:S04]  /*7b50*/  LDL.LU.64 R52, [R1+0x170] ;  /* 0x0001700001347983 */ /* 0x000f280000300a00 */
[----:B------:R-:W4:Y:S01]  /*7b60*/  LDL.LU.64 R54, [R1+0x178] ;  /* 0x0001780001367983 */ /* 0x000f220000300a00 */
[----:B------:R-:W-:Y:S01]  /*7b70*/  UMOV UR24, UR20 ;  /* 0x0000001400187c82 */ /* 0x000fe20008000000 */
[----:B------:R-:W-:Y:S01]  /*7b80*/  UMOV UR25, UR21 ;  /* 0x0000001500197c82 */ /* 0x000fe20008000000 */
[----:B------:R-:W-:-:S02]  /*7b90*/  WARPGROUP.DEPBAR.LE gsb0, 0x0 ;  /* 0x00008000000079c5 */ /* 0x000fc40000010000 */
[----:B--2---:R-:W-:Y:S01]  /*7ba0*/  WARPGROUP.ARRIVE ;  /* 0x00000000000079c5 */ /* 0x004fe20000000000 */
[----:B------:R-:W-:Y:S04]  /*7bb0*/  STL [R1+0x234], RZ ;  /* 0x000234ff01007387 */ /* 0x000fe80000100800 */
[----:B------:R-:W2:Y:S01]  /*7bc0*/  LDL.LU.64 R104, [R1+0x100] ;  /* 0x0001000001687983 */ /* 0x000ea20000300a00 */
[----:B------:R-:W-:Y:S03]  /*7bd0*/  QGMMA.64x32x32.F32.E4M3.E4M3 R168, gdesc[UR24], R168, gsb0 ;  /* 0x0060000018a879f3 */ /* 0x000fe600080008a8 */
[----:B---3--:R-:W2:Y:S04]  /*7be0*/  LDL.LU.64 R106, [R1+0x108] ;  /* 0x00010800016a7983 */ /* 0x008ea80000300a00 */
[----:B----4-:R-:W2:Y:S04]  /*7bf0*/  LDL.LU.64 R108, [R1+0x110] ;  /* 0x00011000016c7983 */ /* 0x010ea80000300a00 */
[----:B------:R-:W2:Y:S04]  /*7c00*/  LDL.LU.64 R110, [R1+0x118] ;  /* 0x00011800016e7983 */ /* 0x000ea80000300a00 */
[----:B0-----:R-:W2:Y:S04]  /*7c10*/  LDL.LU.64 R112, [R1+0x120] ;  /* 0x0001200001707983 */ /* 0x001ea80000300a00 */
[----:B-1----:R-:W2:Y:S04]  /*7c20*/  LDL.LU.64 R114, [R1+0x128] ;  /* 0x0001280001727983 */ /* 0x002ea80000300a00 */
[----:B------:R-:W2:Y:S04]  /*7c30*/  LDL.LU.64 R116, [R1+0x130] ;  /* 0x0001300001747983 */ /* 0x000ea80000300a00 */
[----:B------:R-:W2:Y:S01]  /*7c40*/  LDL.LU.64 R118, [R1+0x138] ;  /* 0x0001380001767983 */ /* 0x000ea20000300a00 */
[----:B------:R-:W-:-:S02]  /*7c50*/  IMAD.MOV.U32 R153, RZ, RZ, R5 ;  /* 0x000000ffff997224 */ /* 0x000fc400078e0005 */
[----:B------:R-:W-:Y:S01]  /*7c60*/  IMAD.MOV.U32 R152, RZ, RZ, R4 ;  /* 0x000000ffff987224 */ /* 0x000fe200078e0004 */
[----:B------:R-:W-:Y:S02]  /*7c70*/  WARPGROUP.DEPBAR.LE gsb0, 0x0 ;  /* 0x00008000000079c5 */ /* 0x000fe40000010000 */
[----:B------:R-:W-:Y:S02]  /*7c80*/  IMAD.MOV.U32 R211, RZ, RZ, R168 ;  /* 0x000000ffffd37224 */ /* 0x000fe400078e00a8 */
[----:B------:R-:W-:Y:S01]  /*7c90*/  IMAD.MOV.U32 R212, RZ, RZ, R169 ;  /* 0x000000ffffd47224 */ /* 0x000fe200078e00a9 */
[----:B------:R-:W3:Y:S01]  /*7ca0*/  LDL.LU R168, [R1] ;  /* 0x0000000001a87983 */ /* 0x000ee20000300800 */
[----:B------:R-:W-:Y:S02]  /*7cb0*/  IMAD.MOV.U32 R213, RZ, RZ, R170 ;  /* 0x000000ffffd57224 */ /* 0x000fe400078e00aa */
[----:B------:R-:W-:Y:S01]  /*7cc0*/  IMAD.MOV.U32 R214, RZ, RZ, R171 ;  /* 0x000000ffffd67224 */ /* 0x000fe200078e00ab */
[----:B------:R-:W3:Y:S01]  /*7cd0*/  LDL.LU R169, [R1+0x4] ;  /* 0x0000040001a97983 */ /* 0x000ee20000300800 */
[----:B------:R-:W-:-:S03]  /*7ce0*/  IMAD.MOV.U32 R215, RZ, RZ, R172 ;  /* 0x000000ffffd77224 */ /* 0x000fc600078e00ac */
        /* <DEDUP_REMOVED lines=22> */
[----:B------:R-:W3:Y:S04]  /*7e50*/  LDL.LU R181, [R1+0x34] ;  /* 0x0000340001b57983 */ /* 0x000ee80000300800 */
[----:B------:R-:W3:Y:S04]  /*7e60*/  LDL.LU R182, [R1+0x38] ;  /* 0x0000380001b67983 */ /* 0x000ee80000300800 */
[----:B------:R-:W3:Y:S01]  /*7e70*/  LDL.LU R183, [R1+0x3c] ;  /* 0x00003c0001b77983 */ /* 0x000ee20000300800 */
[----:B------:R-:W-:Y:S01]  /*7e80*/  UMOV UR12, UR20 ;  /* 0x00000014000c7c82 */ /* 0x000fe20008000000 */
[----:B------:R-:W-:Y:S01]  /*7e90*/  UMOV UR13, UR21 ;  /* 0x00000015000d7c82 */ /* 0x000fe20008000000 */
[----:B------:R-:W-:Y:S01]  /*7ea0*/  UIADD3 UR16, UR41, 0x804, URZ ;  /* 0x0000080429107890 */ /* 0x000fe2000fffe03f */
[----:B------:R-:W-:-:S06]  /*7eb0*/  WARPGROUP.ARRIVE ;  /* 0x00000000000079c5 */ /* 0x000fcc0000000000 */
[----:B------:R-:W-:Y:S01]  /*7ec0*/  QGMMA.64x32x32.F32.E4M3.E4M3 R40, gdesc[UR12], R40, gsb0 ;  /* 0x006000000c2879f3 */ /* 0x000fe20008000828 */
[----:B------:R-:W-:Y:S01]  /*7ed0*/  UMOV UR12, UR16 ;  /* 0x00000010000c7c82 */ /* 0x000fe20008000000 */
[----:B------:R-:W-:Y:S01]  /*7ee0*/  UMOV UR13, 0x40000040 ;  /* 0x40000040000d7882 */ /* 0x000fe20000000000 */
[----:B------:R-:W-:Y:S02]  /*7ef0*/  WARPGROUP.DEPBAR.LE gsb0, 0x0 ;  /* 0x00008000000079c5 */ /* 0x000fe40000010000 */
[----:B--2---:R-:W-:-:S06]  /*7f00*/  WARPGROUP.ARRIVE ;  /* 0x00000000000079c5 */ /* 0x004fcc0000000000 */
[----:B------:R-:W-:Y:S01]  /*7f10*/  QGMMA.64x32x32.F32.E4M3.E4M3 R104, gdesc[UR12], R104, gsb0 ;  /* 0x006000000c6879f3 */ /* 0x000fe20008000868 */
[----:B------:R-:W-:Y:S01]  /*7f20*/  UMOV UR24, UR12 ;  /* 0x0000000c00187c82 */ /* 0x000fe20008000000 */
[----:B------:R-:W-:Y:S01]  /*7f30*/  UMOV UR25, UR13 ;  /* 0x0000000d00197c82 */ /* 0x000fe20008000000 */
[----:B------:R-:W-:Y:S02]  /*7f40*/  IMAD.MOV.U32 R209, RZ, RZ, R54 ;  /* 0x000000ffffd17224 */ /* 0x000fe400078e0036 */
[----:B------:R-:W-:Y:S02]  /*7f50*/  IMAD.MOV.U32 R210, RZ, RZ, R55 ;  /* 0x000000ffffd27224 */ /* 0x000fe400078e0037 */
[----:B------:R-:W-:Y:S01]  /*7f60*/  IMAD.MOV.U32 R207, RZ, RZ, R52 ;  /* 0x000000ffffcf7224 */ /* 0x000fe200078e0034 */
[----:B------:R-:W2:Y:S01]  /*7f70*/  LDL.LU.64 R54, [R1+0x910] ;  /* 0x0009100001367983 */ /* 0x000ea20000300a00 */
[----:B------:R-:W-:Y:S02]  /*7f80*/  IMAD.MOV.U32 R208, RZ, RZ, R53 ;  /* 0x000000ffffd07224 */ /* 0x000fe400078e0035 */
[----:B------:R-:W-:Y:S01]  /*7f90*/  IMAD.MOV.U32 R205, RZ, RZ, R50 ;  /* 0x000000ffffcd7224 */ /* 0x000fe200078e0032 */
[----:B------:R-:W2:Y:S01]  /*7fa0*/  LDL.LU.64 R52, [R1+0x908] ;  /* 0x0009080001347983 */ /* 0x000ea20000300a00 */
[----:B------:R-:W-:-:S02]  /*7fb0*/  WARPGROUP.DEPBAR.LE gsb0, 0x0 ;  /* 0x00008000000079c5 */ /* 0x000fc40000010000 */
[----:B---3--:R-:W-:-:S06]  /*7fc0*/  WARPGROUP.ARRIVE ;  /* 0x00000000000079c5 */ /* 0x008fcc0000000000 */
[----:B------:R-:W-:Y:S01]  /*7fd0*/  QGMMA.64x32x32.F32.E4M3.E4M3 R168, gdesc[UR24], R168, gsb0 ;  /* 0x0060000018a879f3 */ /* 0x000fe200080008a8 */
[----:B------:R-:W-:Y:S02]  /*7fe0*/  IMAD.MOV.U32 R206, RZ, RZ, R51 ;  /* 0x000000ffffce7224 */ /* 0x000fe400078e0033 */
[----:B------:R-:W-:Y:S01]  /*7ff0*/  IMAD.MOV.U32 R203, RZ, RZ, R48 ;  /* 0x000000ffffcb7224 */ /* 0x000fe200078e0030 */
[----:B------:R-:W2:Y:S01]  /*8000*/  LDL.LU.64 R50, [R1+0x900] ;  /* 0x0009000001327983 */ /* 0x000ea20000300a00 */
[----:B------:R-:W-:Y:S02]  /*8010*/  IMAD.MOV.U32 R204, RZ, RZ, R49 ;  /* 0x000000ffffcc7224 */ /* 0x000fe400078e0031 */
[----:B------:R-:W-:Y:S01]  /*8020*/  IMAD.MOV.U32 R201, RZ, RZ, R46 ;  /* 0x000000ffffc97224 */ /* 0x000fe200078e002e */
[----:B------:R-:W2:Y:S01]  /*8030*/  LDL.LU.64 R48, [R1+0x8f8] ;  /* 0x0008f80001307983 */ /* 0x000ea20000300a00 */
[----:B------:R-:W-:Y:S02]  /*8040*/  IMAD.MOV.U32 R202, RZ, RZ, R47 ;  /* 0x000000ffffca7224 */ /* 0x000fe400078e002f */
[----:B------:R-:W-:Y:S01]  /*8050*/  IMAD.MOV.U32 R151, RZ, RZ, R44 ;  /* 0x000000ffff977224 */ /* 0x000fe200078e002c */
[----:B------:R-:W2:Y:S01]  /*8060*/  LDL.LU.64 R46, [R1+0x8f0] ;  /* 0x0008f000012e7983 */ /* 0x000ea20000300a00 */
[----:B------:R-:W-:-:S02]  /*8070*/  IMAD.MOV.U32 R200, RZ, RZ, R45 ;  /* 0x000000ffffc87224 */ /* 0x000fc400078e002d */
        /* <DEDUP_REMOVED lines=10> */
[----:B------:R-:W-:Y:S01]  /*8120*/  STL [R1+0x230], RZ ;  /* 0x000230ff01007387 */ /* 0x000fe20000100800 */
[----:B------:R-:W-:Y:S02]  /*8130*/  IMAD.MOV.U32 R144, RZ, RZ, R117 ;  /* 0x000000ffff907224 */ /* 0x000fe400078e0075 */
[----:B------:R-:W-:Y:S01]  /*8140*/  IMAD.MOV.U32 R141, RZ, RZ, R114 ;  /* 0x000000ffff8d7224 */ /* 0x000fe200078e0072 */
[----:B------:R-:W3:Y:S01]  /*8150*/  LDL.LU.64 R118, [R1+0x8d0] ;  /* 0x0008d00001767983 */ /* 0x000ee20000300a00 */
[----:B------:R-:W-:Y:S02]  /*8160*/  IMAD.MOV.U32 R142, RZ, RZ, R115 ;  /* 0x000000ffff8e7224 */ /* 0x000fe400078e0073 */
[----:B------:R-:W-:Y:S01]  /*8170*/  IMAD.MOV.U32 R139, RZ, RZ, R112 ;  /* 0x000000ffff8b7224 */ /* 0x000fe200078e0070 */
[----:B------:R-:W3:Y:S01]  /*8180*/  LDL.LU.64 R116, [R1+0x8c8] ;  /* 0x0008c80001747983 */ /* 0x000ee20000300a00 */
[----:B------:R-:W-:-:S02]  /*8190*/  IMAD.MOV.U32 R140, RZ, RZ, R113 ;  /* 0x000000ffff8c7224 */ /* 0x000fc400078e0071 */
[----:B------:R-:W-:Y:S01]  /*81a0*/  IMAD.MOV.U32 R137, RZ, RZ, R110 ;  /* 0x000000ffff897224 */ /* 0x000fe200078e006e */
[----:B------:R-:W3:Y:S01]  /*81b0*/  LDL.LU.64 R114, [R1+0x8c0] ;  /* 0x0008c00001727983 */ /* 0x000ee20000300a00 */
        /* <DEDUP_REMOVED lines=9> */
[----:B------:R-:W-:-:S03]  /*8250*/  IMAD.MOV.U32 R84, RZ, RZ, R105 ;  /* 0x000000ffff547224 */ /* 0x000fc600078e0069 */
[----:B------:R-:W3:Y:S04]  /*8260*/  LDL.LU.64 R106, [R1+0x8a0] ;  /* 0x0008a000016a7983 */ /* 0x000ee80000300a00 */
[----:B------:R-:W3:Y:S01]  /*8270*/  LDL.LU.64 R104, [R1+0x898] ;  /* 0x0008980001687983 */ /* 0x000ee20000300a00 */
[----:B------:R-:W-:-:S03]  /*8280*/  WARPGROUP.DEPBAR.LE gsb0, 0x0 ;  /* 0x00008000000079c5 */ /* 0x000fc60000010000 */
        /* <DEDUP_REMOVED lines=9> */
[----:B0-----:R-:W4:Y:S04]  /*8320*/  LDL.LU.64 R182, [R1+0x890] ;  /* 0x0008900001b67983 */ /* 0x001f280000300a00 */
        /* <DEDUP_REMOVED lines=9> */
[----:B------:R-:W-:Y:S01]  /*83c0*/  UMOV UR16, UR12 ;  /* 0x0000000c00107c82 */ /* 0x000fe20008000000 */
[----:B------:R-:W-:Y:S01]  /*83d0*/  UMOV UR17, UR13 ;  /* 0x0000000d00117c82 */ /* 0x000fe20008000000 */
[----:B------:R-:W-:Y:S01]  /*83e0*/  UMOV UR20, UR12 ;  /* 0x0000000c00147c82 */ /* 0x000fe20008000000 */
[----:B------:R-:W-:Y:S01]  /*83f0*/  UMOV UR21, UR13 ;  /* 0x0000000d00157c82 */ /* 0x000fe20008000000 */
[----:B----4-:R-:W-:-:S06]  /*8400*/  WARPGROUP.ARRIVE ;  /* 0x00000000000079c5 */ /* 0x010fcc0000000000 */
[----:B------:R-:W-:Y:S03]  /*8410*/  QGMMA.64x32x32.F32.E4M3.E4M3 R168, gdesc[UR28], R168, gsb0 ;  /* 0x006000001ca879f3 */ /* 0x000fe600080008a8 */
[----:B------:R-:W-:Y:S02]  /*8420*/  WARPGROUP.DEPBAR.LE gsb0, 0x0 ;  /* 0x00008000000079c5 */ /* 0x000fe40000010000 */
[----:B---3--:R-:W-:-:S06]  /*8430*/  WARPGROUP.ARRIVE ;  /* 0x00000000000079c5 */ /* 0x008fcc0000000000 */
[----:B------:R-:W-:Y:S01]  /*8440*/  QGMMA.64x32x32.F32.E4M3.E4M3 R104, gdesc[UR16], R104, gsb0 ;  /* 0x00600000106879f3 */ /* 0x000fe20008000868 */
[----:B------:R-:W-:Y:S04]  /*8450*/  STL.64 [R1+0x6f0], R182 ;  /* 0x0006f0b601007387 */ /* 0x000fe80000100a00 */
[----:B------:R-:W-:Y:S04]  /*8460*/  STL.64 [R1+0x6e8], R180 ;  /* 0x0006e8b401007387 */ /* 0x000fe80000100a00 */
[----:B------:R-:W-:Y:S01]  /*8470*/  STL.64 [R1+0x6e0], R178 ;  /* 0x0006e0b201007387 */ /* 0x000fe20000100a00 */
[----:B------:R-:W-:-:S02]  /*8480*/  WARPGROUP.DEPBAR.LE gsb0, 0x0 ;  /* 0x00008000000079c5 */ /* 0x000fc40000010000 */
[----:B--2---:R-:W-:-:S06]  /*8490*/  WARPGROUP.ARRIVE ;  /* 0x00000000000079c5 */ /* 0x004fcc0000000000 */
        /* <DEDUP_REMOVED lines=14> */
[----:B------:R-:W-:Y:S04]  /*8580*/  STL.64 [R1+0x6f8], R104 ;  /* 0x0006f86801007387 */ /* 0x000fe80000100a00 */
[----:B------:R-:W-:Y:S01]  /*8590*/  STL [R1+0x224], RZ ;  /* 0x000224ff01007387 */ /* 0x000fe20000100800 */
[----:B------:R-:W-:-:S03]  /*85a0*/  WARPGROUP.DEPBAR.LE gsb0, 0x0 ;  /* 0x00008000000079c5 */ /* 0x000fc60000010000 */
        /* <DEDUP_REMOVED lines=8> */
[----:B------:R-:W-:Y:S04]  /*8630*/  STL [R1+0x220], RZ ;  /* 0x000220ff01007387 */ /* 0x000fe80000100800 */
[----:B------:R-:W-:Y:S04]  /*8640*/  STL [R1+0x21c], RZ ;  /* 0x00021cff01007387 */ /* 0x000fe80000100800 */
[----:B0-----:R-:W2:Y:S04]  /*8650*/  LDL.LU.64 R40, [R1+0xc0] ;  /* 0x0000c00001287983 */ /* 0x001ea80000300a00 */
[----:B------:R-:W2:Y:S04]  /*8660*/  LDL.LU.64 R42, [R1+0xc8] ;  /* 0x0000c800012a7983 */ /* 0x000ea80000300a00 */
[----:B------:R-:W2:Y:S04]  /*8670*/  LDL.LU.64 R44, [R1+0xd0] ;  /* 0x0000d000012c7983 */ /* 0x000ea80000300a00 */
[----:B------:R-:W2:Y:S01]  /*8680*/  LDL.LU.64 R46, [R1+0xd8] ;  /* 0x0000d800012e7983 */ /* 0x000ea20000300a00 */
[----:B------:R-:W-:-:S03]  /*8690*/  IMAD.MOV.U32 R104, RZ, RZ, R152 ;  /* 0x000000ffff687224 */ /* 0x000fc600078e0098 */
        /* <DEDUP_REMOVED lines=32> */
[----:B------:R-:W3:Y:S04]  /*88a0*/  LDL.LU R165, [R1+0x820] ;  /* 0x0008200001a57983 */ /* 0x000ee80000300800 */
[----:B------:R-:W3:Y:S04]  /*88b0*/  LDL.LU R166, [R1+0x81c] ;  /* 0x00081c0001a67983 */ /* 0x000ee80000300800 */
[----:B------:R-:W3:Y:S01]  /*88c0*/  LDL.LU R167, [R1+0x818] ;  /* 0x0008180001a77983 */ /* 0x000ee20000300800 */
[----:B------:R-:W-:Y:S01]  /*88d0*/  UIADD3 UR24, UR41, 0xc04, URZ ;  /* 0x00000c0429187890 */ /* 0x000fe2000fffe03f */
[----:B------:R-:W-:Y:S01]  /*88e0*/  WARPGROUP.ARRIVE ;  /* 0x00000000000079c5 */ /* 0x000fe20000000000 */
[----:B------:R-:W-:-:S05]  /*88f0*/  UMOV UR21, 0x40000040 ;  /* 0x4000004000157882 */ /* 0x000fca0000000000 */
[----:B------:R-:W-:Y:S02]  /*8900*/  UMOV UR20, UR24 ;  /* 0x0000001800147c82 */ /* 0x000fe40008000000 */
        /* <DEDUP_REMOVED lines=9> */
[----:B------:R-:W-:Y:S01]  /*89a0*/  UMOV UR24, UR20 ;  /* 0x0000001400187c82 */ /* 0x000fe20008000000 */
[----:B------:R-:W-:Y:S01]  /*89b0*/  UMOV UR25, UR21 ;  /* 0x0000001500197c82 */ /* 0x000fe20008000000 */
[----:B------:R-:W-:Y:S01]  /*89c0*/  UMOV UR12, UR20 ;  /* 0x00000014000c7c82 */ /* 0x000fe20008000000 */
[----:B------:R-:W-:Y:S01]  /*89d0*/  UMOV UR13, UR21 ;  /* 0x00000015000d7c82 */ /* 0x000fe20008000000 */
[----:B---3--:R-:W-:-:S06]  /*89e0*/  WARPGROUP.ARRIVE ;  /* 0x00000000000079c5 */ /* 0x008fcc0000000000 */
[----:B------:R-:W-:Y:S03]  /*89f0*/  QGMMA.64x32x32.F32.E4M3.E4M3 R152, gdesc[UR28], R152, gsb0 ;  /* 0x006000001c9879f3 */ /* 0x000fe60008000898 */
[----:B------:R-:W-:Y:S02]  /*8a00*/  WARPGROUP.DEPBAR.LE gsb0, 0x0 ;  /* 0x00008000000079c5 */ /* 0x000fe40000010000 */
[----:B------:R-:W-:-:S06]  /*8a10*/  WARPGROUP.ARRIVE ;  /* 0x00000000000079c5 */ /* 0x000fcc0000000000 */
[----:B------:R-:W-:Y:S03]  /*8a20*/  QGMMA.64x32x32.F32.E4M3.E4M3 R216, gdesc[UR24], R216, gsb0 ;  /* 0x0060000018d879f3 */ /* 0x000fe600080008d8 */
[----:B------:R-:W-:Y:S02]  /*8a30*/  WARPGROUP.DEPBAR.LE gsb0, 0x0 ;  /* 0x00008000000079c5 */ /* 0x000fe40000010000 */
[----:B--2---:R-:W-:-:S06]  /*8a40*/  WARPGROUP.ARRIVE ;  /* 0x00000000000079c5 */ /* 0x004fcc0000000000 */
[----:B------:R-:W-:Y:S01]  /*8a50*/  QGMMA.64x32x32.F32.E4M3.E4M3 R40, gdesc[UR12], R40, gsb0 ;  /* 0x006000000c2879f3 */ /* 0x000fe20008000828 */
[----:B------:R-:W-:Y:S02]  /*8a60*/  UIADD3 UR16, UR41, 0x6, URZ ;  /* 0x0000000629107890 */ /* 0x000fe4000fffe03f */
[----:B------:R-:W-:Y:S01]  /*8a70*/  UIADD3 UR18, UR42, 0x6, URZ ;  /* 0x000000062a127890 */ /* 0x000fe2000fffe03f */
[----:B------:R-:W-:Y:S01]  /*8a80*/  UMOV UR17, 0x40000040 ;  /* 0x4000004000117882 */ /* 0x000fe20000000000 */
[----:B------:R-:W-:Y:S01]  /*8a90*/  UMOV UR19, 0x40000040 ;  /* 0x4000004000137882 */ /* 0x000fe20000000000 */
        /* <DEDUP_REMOVED lines=18> */
[----:B------:R-:W-:Y:S01]  /*8bc0*/  IMAD.MOV.U32 R183, RZ, RZ, R6 ;  /* 0x000000ffffb77224 */ /* 0x000fe200078e0006 */
[----:B------:R-:W-:Y:S01]  /*8bd0*/  UIADD3 UR26, UR42, 0x106, URZ ;  /* 0x000001062a1a7890 */ /* 0x000fe2000fffe03f */
[----:B------:R-:W-:Y:S01]  /*8be0*/  UMOV UR24, UR16 ;  /* 0x0000001000187c82 */ /* 0x000fe20008000000 */
[----:B------:R-:W-:Y:S01]  /*8bf0*/  UMOV UR25, UR17 ;  /* 0x0000001100197c82 */ /* 0x000fe20008000000 */
[----:B------:R-:W-:Y:S01]  /*8c00*/  UMOV UR27, 0x40000040 ;  /* 0x40000040001b7882 */ /* 0x000fe20000000000 */
[----:B------:R-:W-:-:S02]  /*8c10*/  WARPGROUP.DEPBAR.LE gsb0, 0x0 ;  /* 0x00008000000079c5 */ /* 0x000fc40000010000 */
[----:B------:R-:W-:-:S06]  /*8c20*/  WARPGROUP.ARRIVE ;  /* 0x00000000000079c5 */ /* 0x000fcc0000000000 */
[----:B------:R-:W-:Y:S01]  /*8c30*/  QGMMA.64x32x32.F32.E4M3.E4M3 R168, gdesc[UR24], R168, gsb0 ;  /* 0x0060000018a879f3 */ /* 0x000fe200080008a8 */
[----:B------:R-:W-:Y:S04]  /*8c40*/  STL [R1+0x218], RZ ;  /* 0x000218ff01007387 */ /* 0x000fe80000100800 */
[----:B------:R0:W-:Y:S04]  /*8c50*/  STL.64 [R1+0x180], R104 ;  /* 0x0001806801007387 */ /* 0x0001e80000100a00 */
[----:B------:R-:W-:Y:S04]  /*8c60*/  STL.64 [R1+0x188], R106 ;  /* 0x0001886a01007387 */ /* 0x000fe80000100a00 */
[----:B------:R-:W-:Y:S04]  /*8c70*/  STL.64 [R1+0x190], R108 ;  /* 0x0001906c01007387 */ /* 0x000fe80000100a00 */
[----:B------:R-:W-:Y:S04]  /*8c80*/  STL.64 [R1+0x198], R110 ;  /* 0x0001986e01007387 */ /* 0x000fe80000100a00 */
[----:B------:R-:W-:Y:S04]  /*8c90*/  STL.64 [R1+0x1a0], R112 ;  /* 0x0001a07001007387 */ /* 0x000fe80000100a00 */
[----:B------:R-:W-:Y:S04]  /*8ca0*/  STL.64 [R1+0x1a8], R114 ;  /* 0x0001a87201007387 */ /* 0x000fe80000100a00 */
[----:B------:R-:W-:Y:S04]  /*8cb0*/  STL.64 [R1+0x1b0], R116 ;  /* 0x0001b07401007387 */ /* 0x000fe80000100a00 */
[----:B------:R-:W-:Y:S01]  /*8cc0*/  STL.64 [R1+0x1b8], R118 ;  /* 0x0001b87601007387 */ /* 0x000fe20000100a00 */
[----:B0-----:R-:W-:-:S02]  /*8cd0*/  IMAD.MOV.U32 R104, RZ, RZ, R147 ;  /* 0x000000ffff687224 */ /* 0x001fc400078e0093 */
[----:B------:R-:W-:Y:S01]  /*8ce0*/  IMAD.MOV.U32 R105, RZ, RZ, R148 ;  /* 0x000000ffff697224 */ /* 0x000fe200078e0094 */
[----:B------:R-:W-:Y:S02]  /*8cf0*/  WARPGROUP.DEPBAR.LE gsb0, 0x0 ;  /* 0x00008000000079c5 */ /* 0x000fe40000010000 */
[----:B------:R0:W-:Y:S04]  /*8d00*/  STL.64 [R1+0x80], R168 ;  /* 0x000080a801007387 */ /* 0x0001e80000100a00 */
[----:B------:R1:W-:Y:S04]  /*8d10*/  STL.64 [R1+0x88], R170 ;  /* 0x000088aa01007387 */ /* 0x0003e80000100a00 */
[----:B------:R2:W-:Y:S04]  /*8d20*/  STL.64 [R1+0x90], R172 ;  /* 0x000090ac01007387 */ /* 0x0005e80000100a00 */
[----:B------:R3:W-:Y:S01]  /*8d30*/  STL.64 [R1+0x98], R174 ;  /* 0x000098ae01007387 */ /* 0x0007e20000100a00 */
[----:B0-----:R-:W-:-:S03]  /*8d40*/  IMAD.MOV.U32 R168, RZ, RZ, R83 ;  /* 0x000000ffffa87224 */ /* 0x001fc600078e0053 */
[----:B------:R0:W-:Y:S01]  /*8d50*/  STL.64 [R1+0xa0], R176 ;  /* 0x0000a0b001007387 */ /* 0x0001e20000100a00 */
[----:B------:R-:W-:-:S03]  /*8d60*/  IMAD.MOV.U32 R169, RZ, RZ, R84 ;  /* 0x000000ffffa97224 */ /* 0x000fc600078e0054 */
[----:B------:R4:W-:Y:S01]  /*8d70*/  STL.64 [R1+0xa8], R178 ;  /* 0x0000a8b201007387 */ /* 0x0009e20000100a00 */
[----:B-1----:R-:W-:-:S03]  /*8d80*/  IMAD.MOV.U32 R170, RZ, RZ, R85 ;  /* 0x000000ffffaa7224 */ /* 0x002fc600078e0055 */
[----:B------:R1:W-:Y:S01]  /*8d90*/  STL.64 [R1+0xb0], R180 ;  /* 0x0000b0b401007387 */ /* 0x0003e20000100a00 */
[----:B------:R-:W-:-:S03]  /*8da0*/  IMAD.MOV.U32 R171, RZ, RZ, R86 ;  /* 0x000000ffffab7224 */ /* 0x000fc600078e0056 */
[----:B------:R1:W-:Y:S01]  /*8db0*/  STL.64 [R1+0xb8], R182 ;  /* 0x0000b8b601007387 */ /* 0x0003e20000100a00 */
        /* <DEDUP_REMOVED lines=8> */
[----:B0-----:R-:W-:-:S03]  /*8e40*/  IMAD.MOV.U32 R176, RZ, RZ, R139 ;  /* 0x000000ffffb07224 */ /* 0x001fc600078e008b */
[----:B------:R-:W2:Y:S01]  /*8e50*/  LDL.LU R87, [R1+0x804] ;  /* 0x0008040001577983 */ /* 0x000ea20000300800 */
[----:B------:R-:W-:-:S03]  /*8e60*/  IMAD.MOV.U32 R177, RZ, RZ, R140 ;  /* 0x000000ffffb17224 */ /* 0x000fc600078e008c */
[----:B------:R-:W3:Y:S01]  /*8e70*/  LDL.LU R136, [R1+0x800] ;  /* 0x0008000001887983 */ /* 0x000ee20000300800 */
[----:B----4-:R-:W-:-:S03]  /*8e80*/  IMAD.MOV.U32 R178, RZ, RZ, R141 ;  /* 0x000000ffffb27224 */ /* 0x010fc600078e008d */
[----:B------:R-:W3:Y:S01]  /*8e90*/  LDL.LU R137, [R1+0x7fc] ;  /* 0x0007fc0001897983 */ /* 0x000ee20000300800 */
[----:B------:R-:W-:-:S03]  /*8ea0*/  IMAD.MOV.U32 R179, RZ, RZ, R142 ;  /* 0x000000ffffb37224 */ /* 0x000fc600078e008e */
[----:B------:R-:W3:Y:S01]  /*8eb0*/  LDL.LU R138, [R1+0x7f8] ;  /* 0x0007f800018a7983 */ /* 0x000ee20000300800 */
[----:B-1----:R-:W-:-:S03]  /*8ec0*/  IMAD.MOV.U32 R180, RZ, RZ, R143 ;  /* 0x000000ffffb47224 */ /* 0x002fc600078e008f */
        /* <DEDUP_REMOVED lines=24> */
[----:B------:R-:W4:Y:S01]  /*9050*/  LDL.LU R200, [R1+0x7c0] ;  /* 0x0007c00001c87983 */ /* 0x000f220000300800 */
        /* <DEDUP_REMOVED lines=18> */
[----:B------:R-:W-:Y:S02]  /*9180*/  IMAD.MOV.U32 R19, RZ, RZ, R42 ;  /* 0x000000ffff137224 */ /* 0x000fe400078e002a */
[----:B------:R-:W-:Y:S01]  /*9190*/  IMAD.MOV.U32 R41, RZ, RZ, R212 ;  /* 0x000000ffff297224 */ /* 0x000fe200078e00d4 */
[----:B------:R-:W4:Y:S01]  /*91a0*/  LDL.LU R210, [R1+0x798] ;  /* 0x0007980001d27983 */ /* 0x000f220000300800 */
[----:B------:R-:W-:Y:S02]  /*91b0*/  IMAD.MOV.U32 R18, RZ, RZ, R43 ;  /* 0x000000ffff127224 */ /* 0x000fe400078e002b */
[----:B------:R-:W-:Y:S01]  /*91c0*/  IMAD.MOV.U32 R42, RZ, RZ, R213 ;  /* 0x000000ffff2a7224 */ /* 0x000fe200078e00d5 */
[----:B------:R-:W4:Y:S01]  /*91d0*/  LDL.LU R211, [R1+0x794] ;  /* 0x0007940001d37983 */ /* 0x000f220000300800 */
[----:B------:R-:W-:Y:S02]  /*91e0*/  IMAD.MOV.U32 R17, RZ, RZ, R44 ;  /* 0x000000ffff117224 */ /* 0x000fe400078e002c */
[----:B------:R-:W-:Y:S01]  /*91f0*/  IMAD.MOV.U32 R43, RZ, RZ, R214 ;  /* 0x000000ffff2b7224 */ /* 0x000fe200078e00d6 */
[----:B------:R-:W4:Y:S01]  /*9200*/  LDL.LU R212, [R1+0x790] ;  /* 0x0007900001d47983 */ /* 0x000f220000300800 */
[----:B------:R-:W-:-:S03]  /*9210*/  IMAD.MOV.U32 R44, RZ, RZ, R215 ;  /* 0x000000ffff2c7224 */ /* 0x000fc600078e00d7 */
[----:B------:R-:W4:Y:S04]  /*9220*/  LDL.LU R213, [R1+0x78c] ;  /* 0x00078c0001d57983 */ /* 0x000f280000300800 */
        /* <DEDUP_REMOVED lines=14> */
[----:B----4-:R-:W-:-:S06]  /*9310*/  WARPGROUP.ARRIVE ;  /* 0x00000000000079c5 */ /* 0x010fcc0000000000 */
[----:B------:R-:W-:Y:S03]  /*9320*/  QGMMA.64x32x32.F32.E4M3.E4M3 R200, gdesc[UR28], R200, gsb0 ;  /* 0x006000001cc879f3 */ /* 0x000fe600080008c8 */
[----:B------:R-:W-:Y:S02]  /*9330*/  WARPGROUP.DEPBAR.LE gsb0, 0x0 ;  /* 0x00008000000079c5 */ /* 0x000fe40000010000 */
[----:B---3--:R-:W-:-:S06]  /*9340*/  WARPGROUP.ARRIVE ;  /* 0x00000000000079c5 */ /* 0x008fcc0000000000 */
[----:B------:R-:W-:Y:S03]  /*9350*/  QGMMA.64x32x32.F32.E4M3.E4M3 R136, gdesc[UR12], R136, gsb0 ;  /* 0x006000000c8879f3 */ /* 0x000fe60008000888 */
[----:B------:R-:W-:Y:S02]  /*9360*/  WARPGROUP.DEPBAR.LE gsb0, 0x0 ;  /* 0x00008000000079c5 */ /* 0x000fe40000010000 */
[----:B--2---:R-:W-:-:S06]  /*9370*/  WARPGROUP.ARRIVE ;  /* 0x00000000000079c5 */ /* 0x004fcc0000000000 */
        /* <DEDUP_REMOVED lines=29> */
[----:B------:R-:W-:Y:S01]  /*9550*/  IMAD.MOV.U32 R46, RZ, RZ, R2 ;  /* 0x000000ffff2e7224 */ /* 0x000fe200078e0002 */
[----:B------:R-:W-:Y:S01]  /*9560*/  UMOV UR24, UR20 ;  /* 0x0000001400187c82 */ /* 0x000fe20008000000 */
[----:B------:R-:W-:Y:S01]  /*9570*/  IMAD.MOV.U32 R47, RZ, RZ, R0 ;  /* 0x000000ffff2f7224 */ /* 0x000fe200078e0000 */
[----:B------:R-:W-:Y:S01]  /*9580*/  UMOV UR25, UR21 ;  /* 0x0000001500197c82 */ /* 0x000fe20008000000 */
[----:B------:R-:W-:Y:S01]  /*9590*/  IMAD.MOV.U32 R48, RZ, RZ, R235 ;  /* 0x000000ffff307224 */ /* 0x000fe200078e00eb */
[----:B------:R-:W-:Y:S01]  /*95a0*/  UMOV UR16, UR20 ;  /* 0x0000001400107c82 */ /* 0x000fe20008000000 */
[----:B------:R-:W-:Y:S01]  /*95b0*/  IMAD.MOV.U32 R49, RZ, RZ, R234 ;  /* 0x000000ffff317224 */ /* 0x000fe200078e00ea */
[----:B------:R-:W-:Y:S01]  /*95c0*/  UMOV UR17, UR21 ;  /* 0x0000001500117c82 */ /* 0x000fe20008000000 */
[----:B------:R-:W-:Y:S01]  /*95d0*/  IMAD.MOV.U32 R50, RZ, RZ, R233 ;  /* 0x000000ffff327224 */ /* 0x000fe200078e00e9 */
[----:B------:R0:W5:Y:S01]  /*95e0*/  LDL.LU R3, [R1+0x780] ;  /* 0x0007800001037983 */ /* 0x0001620000300800 */
[----:B------:R-:W-:-:S02]  /*95f0*/  IMAD.MOV.U32 R51, RZ, RZ, R232 ;  /* 0x000000ffff337224 */ /* 0x000fc400078e00e8 */
[----:B------:R-:W-:Y:S01]  /*9600*/  IMAD.MOV.U32 R52, RZ, RZ, R23 ;  /* 0x000000ffff347224 */ /* 0x000fe200078e0017 */
[----:B------:R0:W5:Y:S01]  /*9610*/  LDL.LU R2, [R1+0x77c] ;  /* 0x00077c0001027983 */ /* 0x0001620000300800 */
[----:B------:R-:W-:Y:S02]  /*9620*/  IMAD.MOV.U32 R53, RZ, RZ, R22 ;  /* 0x000000ffff357224 */ /* 0x000fe400078e0016 */
[----:B------:R-:W-:Y:S01]  /*9630*/  IMAD.MOV.U32 R54, RZ, RZ, R5 ;  /* 0x000000ffff367224 */ /* 0x000fe200078e0005 */
[----:B------:R-:W-:Y:S01]  /*9640*/  UIADD3 UR12, UR41, 0x806, URZ ;  /* 0x00000806290c7890 */ /* 0x000fe2000fffe03f */
[----:B------:R-:W-:Y:S01]  /*9650*/  IMAD.MOV.U32 R55, RZ, RZ, R4 ;  /* 0x000000ffff377224 */ /* 0x000fe200078e0004 */
[----:B------:R0:W5:Y:S01]  /*9660*/  LDL.LU R0, [R1+0x778] ;  /* 0x0007780001007983 */ /* 0x0001620000300800 */
[----:B------:R-:W-:-:S04]  /*9670*/  WARPGROUP.DEPBAR.LE gsb0, 0x0 ;  /* 0x00008000000079c5 */ /* 0x000fc80000010000 */
[----:B------:R-:W-:-:S06]  /*9680*/  WARPGROUP.ARRIVE ;  /* 0x00000000000079c5 */ /* 0x000fcc0000000000 */
[----:B------:R-:W-:Y:S03]  /*9690*/  QGMMA.64x32x32.F32.E4M3.E4M3 R40, gdesc[UR24], R40, gsb0 ;  /* 0x00600000182879f3 */ /* 0x000fe60008000828 */
[----:B------:R-:W-:Y:S02]  /*96a0*/  WARPGROUP.DEPBAR.LE gsb0, 0x0 ;  /* 0x00008000000079c5 */ /* 0x000fe40000010000 */
[----:B------:R-:W-:-:S06]  /*96b0*/  WARPGROUP.ARRIVE ;  /* 0x00000000000079c5 */ /* 0x000fcc0000000000 */
[----:B------:R-:W-:Y:S01]  /*96c0*/  QGMMA.64x32x32.F32.E4M3.E4M3 R104, gdesc[UR16], R104, gsb0 ;  /* 0x00600000106879f3 */ /* 0x000fe20008000868 */
[----:B------:R-:W-:Y:S04]  /*96d0*/  STL.64 [R1+0x6b0], R214 ;  /* 0x0006b0d601007387 */ /* 0x000fe80000100a00 */
[----:B------:R-:W-:Y:S01]  /*96e0*/  STL.64 [R1+0x6a8], R212 ;  /* 0x0006a8d401007387 */ /* 0x000fe20000100a00 */
[----:B------:R-:W-:-:S03]  /*96f0*/  UMOV UR16, UR12 ;  /* 0x0000000c00107c82 */ /* 0x000fc60008000000 */
[----:B------:R-:W-:Y:S01]  /*9700*/  STL.64 [R1+0x6a0], R210 ;  /* 0x0006a0d201007387 */ /* 0x000fe20000100a00 */
[----:B------:R-:W-:-:S03]  /*9710*/  UMOV UR17, 0x40000040 ;  /* 0x4000004000117882 */ /* 0x000fc60000000000 */
[----:B------:R-:W-:Y:S04]  /*9720*/  STL.64 [R1+0x698], R208 ;  /* 0x000698d001007387 */ /* 0x000fe80000100a00 */
[----:B------:R-:W-:Y:S04]  /*9730*/  STL.64 [R1+0x690], R206 ;  /* 0x000690ce01007387 */ /* 0x000fe80000100a00 */
[----:B------:R-:W-:Y:S04]  /*9740*/  STL.64 [R1+0x688], R204 ;  /* 0x000688cc01007387 */ /* 0x000fe80000100a00 */
[----:B------:R-:W-:Y:S04]  /*9750*/  STL.64 [R1+0x680], R202 ;  /* 0x000680ca01007387 */ /* 0x000fe80000100a00 */
[----:B------:R1:W-:Y:S04]  /*9760*/  STL.64 [R1+0x678], R200 ;  /* 0x000678c801007387 */ /* 0x0003e80000100a00 */
[----:B-1----:R-:W2:Y:S04]  /*9770*/  LDL.LU.64 R200, [R1] ;  /* 0x0000000001c87983 */ /* 0x002ea80000300a00 */
[----:B------:R-:W2:Y:S04]  /*9780*/  LDL.LU.64 R202, [R1+0x8] ;  /* 0x0000080001ca7983 */ /* 0x000ea80000300a00 */
[----:B------:R-:W2:Y:S04]  /*9790*/  LDL.LU.64 R204, [R1+0x10] ;  /* 0x0000100001cc7983 */ /* 0x000ea80000300a00 */
[----:B------:R-:W2:Y:S04]  /*97a0*/  LDL.LU.64 R206, [R1+0x18] ;  /* 0x0000180001ce7983 */ /* 0x000ea80000300a00 */
[----:B------:R-:W2:Y:S01]  /*97b0*/  LDL.LU.64 R208, [R1+0x20] ;  /* 0x0000200001d07983 */ /* 0x000ea20000300a00 */
[----:B------:R-:W-:-:S02]  /*97c0*/  WARPGROUP.DEPBAR.LE gsb0, 0x0 ;  /* 0x00008000000079c5 */ /* 0x000fc40000010000 */
[----:B------:R-:W-:Y:S01]  /*97d0*/  WARPGROUP.ARRIVE ;  /* 0x00000000000079c5 */ /* 0x000fe20000000000 */
[----:B------:R-:W2:Y:S04]  /*97e0*/  LDL.LU.64 R210, [R1+0x28] ;  /* 0x0000280001d27983 */ /* 0x000ea80000300a00 */
[----:B------:R-:W2:Y:S01]  /*97f0*/  LDL.LU.64 R212, [R1+0x30] ;  /* 0x0000300001d47983 */ /* 0x000ea20000300a00 */
[----:B------:R-:W-:Y:S03]  /*9800*/  QGMMA.64x32x32.F32.E4M3.E4M3 R168, gdesc[UR16], R168, gsb0 ;  /* 0x0060000010a879f3 */ /* 0x000fe600080008a8 */
[----:B------:R-:W2:Y:S04]  /*9810*/  LDL.LU.64 R214, [R1+0x38] ;  /* 0x0000380001d67983 */ /* 0x000ea80000300a00 */
        /* <DEDUP_REMOVED lines=11> */
[----:B-1----:R-:W3:Y:S04]  /*98d0*/  LDL.LU.64 R54, [R1+0x770] ;  /* 0x0007700001367983 */ /* 0x002ee80000300a00 */
        /* <DEDUP_REMOVED lines=17> */
[----:B-1----:R-:W4:Y:S04]  /*99f0*/  LDL.LU.64 R118, [R1+0x730] ;  /* 0x0007300001767983 */ /* 0x002f280000300a00 */
        /* <DEDUP_REMOVED lines=23> */
[----:B------:R-:W3:Y:S01]  /*9b70*/  LDL.LU.64 R168, [R1+0x6b8] ;  /* 0x0006b80001a87983 */ /* 0x000ee20000300a00 */
[----:B------:R-:W-:Y:S01]  /*9b80*/  UMOV UR24, UR16 ;  /* 0x0000001000187c82 */ /* 0x000fe20008000000 */
[----:B------:R-:W-:Y:S01]  /*9b90*/  UMOV UR25, UR17 ;  /* 0x0000001100197c82 */ /* 0x000fe20008000000 */
[----:B--2---:R-:W-:-:S06]  /*9ba0*/  WARPGROUP.ARRIVE ;  /* 0x00000000000079c5 */ /* 0x004fcc0000000000 */
        /* <DEDUP_REMOVED lines=11> */
[----:B----4-:R-:W-:-:S06]  /*9c60*/  WARPGROUP.ARRIVE ;  /* 0x00000000000079c5 */ /* 0x010fcc0000000000 */
[----:B------:R-:W-:Y:S01]  /*9c70*/  QGMMA.64x32x32.F32.E4M3.E4M3 R104, gdesc[UR12], R104, gsb0 ;  /* 0x006000000c6879f3 */ /* 0x000fe20008000868 */
[----:B------:R-:W-:Y:S01]  /*9c80*/  UIADD3 UR41, UR41, 0xc06, URZ ;  /* 0x00000c0629297890 */ /* 0x000fe2000fffe03f */
[----:B------:R-:W-:Y:S01]  /*9c90*/  ULDC UR12, c[0x0][0x50c] ;  /* 0x00014300000c7ab9 */ /* 0x000fe20000000800 */
[----:B------:R-:W-:Y:S02]  /*9ca0*/  WARPGROUP.DEPBAR.LE gsb0, 0x0 ;  /* 0x00008000000079c5 */ /* 0x000fe40000010000 */
[----:B------:R-:W-:-:S06]  /*9cb0*/  WARPGROUP.ARRIVE ;  /* 0x00000000000079c5 */ /* 0x000fcc0000000000 */
[----:B------:R-:W-:Y:S01]  /*9cc0*/  QGMMA.64x32x32.F32.E4M3.E4M3 R40, gdesc[UR20], R40, gsb0 ;  /* 0x00600000142879f3 */ /* 0x000fe20008000828 */
[----:B------:R-:W-:Y:S01]  /*9cd0*/  UMOV UR20, UR41 ;  /* 0x0000002900147c82 */ /* 0x000fe20008000000 */
[----:B------:R-:W-:Y:S01]  /*9ce0*/  UMOV UR21, 0x40000040 ;  /* 0x4000004000157882 */ /* 0x000fe20000000000 */
[----:B------:R-:W-:Y:S02]  /*9cf0*/  WARPGROUP.DEPBAR.LE gsb0, 0x0 ;  /* 0x00008000000079c5 */ /* 0x000fe40000010000 */
[----:B------:R-:W-:-:S06]  /*9d00*/  WARPGROUP.ARRIVE ;  /* 0x00000000000079c5 */ /* 0x000fcc0000000000 */
[----:B------:R-:W-:Y:S01]  /*9d10*/  QGMMA.64x32x32.F32.E4M3.E4M3 R24, gdesc[UR20], R24, gsb0 ;  /* 0x00600000141879f3 */ /* 0x000fe20008000818 */
[----:B------:R-:W-:Y:S01]  /*9d20*/  UISETP.NE.AND UP0, UPT, UR12, 0x4, UPT ;  /* 0x000000040c00788c */ /* 0x000fe2000bf05270 */
[----:B------:R-:W-:Y:S02]  /*9d30*/  UMOV UR13, UR21 ;  /* 0x00000015000d7c82 */ /* 0x000fe40008000000 */
        /* <DEDUP_REMOVED lines=11> */
[----:B------:R-:W-:Y:S01]  /*9df0*/  STL [R1+0x200], RZ ;  /* 0x000200ff01007387 */ /* 0x000fe20000100800 */
[----:B------:R-:W-:Y:S02]  /*9e00*/  WARPGROUP.DEPBAR.LE gsb0, 0x0 ;  /* 0x00008000000079c5 */ /* 0x000fe40000010000 */
[----:B------:R-:W-:-:S06]  /*9e10*/  WARPGROUP.ARRIVE ;  /* 0x00000000000079c5 */ /* 0x000fcc0000000000 */
[----:B------:R-:W-:Y:S01]  /*9e20*/  QGMMA.64x32x32.F32.E4M3.E4M3 R216, gdesc[UR24], R216, gsb0 ;  /* 0x0060000018d879f3 */ /* 0x000fe200080008d8 */
[----:B------:R1:W-:Y:S04]  /*9e30*/  STL.64 [R1], R200 ;  /* 0x000000c801007387 */ /* 0x0003e80000100a00 */
[----:B------:R2:W-:Y:S04]  /*9e40*/  STL.64 [R1+0x8], R202 ;  /* 0x000008ca01007387 */ /* 0x0005e80000100a00 */
[----:B------:R3:W-:Y:S04]  /*9e50*/  STL.64 [R1+0x10], R204 ;  /* 0x000010cc01007387 */ /* 0x0007e80000100a00 */
[----:B------:R4:W-:Y:S01]  /*9e60*/  STL.64 [R1+0x18], R206 ;  /* 0x000018ce01007387 */ /* 0x0009e20000100a00 */
[----:B------:R-:W-:-:S03]  /*9e70*/  IMAD.MOV.U32 R5, RZ, RZ, R214 ;  /* 0x000000ffff057224 */ /* 0x000fc600078e00d6 */
[----:B------:R0:W-:Y:S01]  /*9e80*/  STL.64 [R1+0x20], R208 ;  /* 0x000020d001007387 */ /* 0x0001e20000100a00 */
[----:B------:R-:W-:-:S03]  /*9e90*/  IMAD.MOV.U32 R4, RZ, RZ, R215 ;  /* 0x000000ffff047224 */ /* 0x000fc600078e00d7 */
[----:B------:R0:W-:Y:S01]  /*9ea0*/  STL.64 [R1+0x28], R210 ;  /* 0x000028d201007387 */ /* 0x0001e20000100a00 */
[----:B-1----:R-:W-:-:S03]  /*9eb0*/  IMAD.MOV.U32 R200, RZ, RZ, R21 ;  /* 0x000000ffffc87224 */ /* 0x002fc600078e0015 */
[----:B------:R1:W-:Y:S01]  /*9ec0*/  STL.64 [R1+0x30], R212 ;  /* 0x000030d401007387 */ /* 0x0003e20000100a00 */
[----:B------:R-:W-:Y:S02]  /*9ed0*/  IMAD.MOV.U32 R201, RZ, RZ, R20 ;  /* 0x000000ffffc97224 */ /* 0x000fe400078e0014 */
[----:B--2---:R-:W-:Y:S01]  /*9ee0*/  IMAD.MOV.U32 R202, RZ, RZ, R19 ;  /* 0x000000ffffca7224 */ /* 0x004fe200078e0013 */
[----:B------:R2:W-:Y:S01]  /*9ef0*/  STL.64 [R1+0x38], R214 ;  /* 0x000038d601007387 */ /* 0x0005e20000100a00 */
[----:B------:R-:W-:Y:S02]  /*9f00*/  IMAD.MOV.U32 R203, RZ, RZ, R18 ;  /* 0x000000ffffcb7224 */ /* 0x000fe400078e0012 */
[----:B---3--:R-:W-:Y:S02]  /*9f10*/  IMAD.MOV.U32 R204, RZ, RZ, R17 ;  /* 0x000000ffffcc7224 */ /* 0x008fe400078e0011 */
[----:B------:R-:W-:Y:S02]  /*9f20*/  IMAD.MOV.U32 R205, RZ, RZ, R16 ;  /* 0x000000ffffcd7224 */ /* 0x000fe400078e0010 */
[----:B----4-:R-:W-:-:S02]  /*9f30*/  IMAD.MOV.U32 R206, RZ, RZ, R15 ;  /* 0x000000ffffce7224 */ /* 0x010fc400078e000f */
[----:B------:R-:W-:Y:S02]  /*9f40*/  IMAD.MOV.U32 R207, RZ, RZ, R14 ;  /* 0x000000ffffcf7224 */ /* 0x000fe400078e000e */
[----:B0-----:R-:W-:Y:S02]  /*9f50*/  IMAD.MOV.U32 R208, RZ, RZ, R13 ;  /* 0x000000ffffd07224 */ /* 0x001fe400078e000d */
[----:B------:R-:W-:Y:S02]  /*9f60*/  IMAD.MOV.U32 R209, RZ, RZ, R12 ;  /* 0x000000ffffd17224 */ /* 0x000fe400078e000c */
[----:B------:R-:W-:Y:S02]  /*9f70*/  IMAD.MOV.U32 R210, RZ, RZ, R11 ;  /* 0x000000ffffd27224 */ /* 0x000fe400078e000b */
[----:B------:R-:W-:Y:S02]  /*9f80*/  IMAD.MOV.U32 R211, RZ, RZ, R10 ;  /* 0x000000ffffd37224 */ /* 0x000fe400078e000a */
[----:B-1----:R-:W-:-:S02]  /*9f90*/  IMAD.MOV.U32 R212, RZ, RZ, R9 ;  /* 0x000000ffffd47224 */ /* 0x002fc400078e0009 */
[----:B------:R-:W-:Y:S02]  /*9fa0*/  IMAD.MOV.U32 R213, RZ, RZ, R8 ;  /* 0x000000ffffd57224 */ /* 0x000fe400078e0008 */
[----:B--2---:R-:W-:Y:S02]  /*9fb0*/  IMAD.MOV.U32 R214, RZ, RZ, R7 ;  /* 0x000000ffffd67224 */ /* 0x004fe400078e0007 */
[----:B------:R-:W-:Y:S01]  /*9fc0*/  IMAD.MOV.U32 R215, RZ, RZ, R6 ;  /* 0x000000ffffd77224 */ /* 0x000fe200078e0006 */
[----:B------:R-:W-:Y:S01]  /*9fd0*/  UMOV UR16, UR20 ;  /* 0x0000001400107c82 */ /* 0x000fe20008000000 */
[----:B------:R-:W-:-:S04]  /*9fe0*/  WARPGROUP.DEPBAR.LE gsb0, 0x0 ;  /* 0x00008000000079c5 */ /* 0x000fc80000010000 */
[----:B------:R-:W-:Y:S01]  /*9ff0*/  WARPGROUP.ARRIVE ;  /* 0x00000000000079c5 */ /* 0x000fe20000000000 */
[----:B------:R-:W-:-:S05]  /*a000*/  UMOV UR17, UR21 ;  /* 0x0000001500117c82 */ /* 0x000fca0008000000 */
[----:B------:R-:W-:Y:S01]  /*a010*/  QGMMA.64x32x32.F32.E4M3.E4M3 R200, gdesc[UR16], R200, gsb0 ;  /* 0x0060000010c879f3 */ /* 0x000fe200080008c8 */
[----:B------:R-:W-:Y:S04]  /*a020*/  STL [R1+0x1fc], RZ ;  /* 0x0001fcff01007387 */ /* 0x000fe80000100800 */
[----:B------:R-:W-:Y:S04]  /*a030*/  STL [R1+0x1f8], RZ ;  /* 0x0001f8ff01007387 */ /* 0x000fe80000100800 */
[----:B------:R-:W-:Y:S01]  /*a040*/  STL [R1+0x1f4], RZ ;  /* 0x0001f4ff01007387 */ /* 0x000fe20000100800 */
[----:B------:R-:W-:-:S06]  /*a050*/  USEL UR12, URZ, 0x1, UP0 ;  /* 0x000000013f0c7887 */ /* 0x000fcc0008000000 */
[----:B------:R-:W-:Y:S01]  /*a060*/  ISETP.NE.AND P0, PT, RZ, UR12, PT ;  /* 0x0000000cff007c0c */ /* 0x000fe2000bf05270 */
[----:B------:R-:W-:Y:S02]  /*a070*/  WARPGROUP.DEPBAR.LE gsb0, 0x0 ;  /* 0x00008000000079c5 */ /* 0x000fe40000010000 */
        /* <DEDUP_REMOVED lines=8> */
[----:B0-----:R0:W5:Y:S04]  /*a100*/  LDL.LU.64 R214, [R1+0x6b0] ;  /* 0x0006b00001d67983 */ /* 0x0011680000300a00 */
[----:B------:R0:W5:Y:S04]  /*a110*/  LDL.LU.64 R212, [R1+0x6a8] ;  /* 0x0006a80001d47983 */ /* 0x0001680000300a00 */
[----:B------:R0:W5:Y:S04]  /*a120*/  LDL.LU.64 R210, [R1+0x6a0] ;  /* 0x0006a00001d27983 */ /* 0x0001680000300a00 */
[----:B------:R0:W5:Y:S04]  /*a130*/  LDL.LU.64 R208, [R1+0x698] ;  /* 0x0006980001d07983 */ /* 0x0001680000300a00 */
[----:B------:R0:W5:Y:S04]  /*a140*/  LDL.LU.64 R206, [R1+0x690] ;  /* 0x0006900001ce7983 */ /* 0x0001680000300a00 */
[----:B------:R0:W5:Y:S04]  /*a150*/  LDL.LU.64 R204, [R1+0x688] ;  /* 0x0006880001cc7983 */ /* 0x0001680000300a00 */
[----:B------:R0:W5:Y:S04]  /*a160*/  LDL.LU.64 R202, [R1+0x680] ;  /* 0x0006800001ca7983 */ /* 0x0001680000300a00 */
[----:B------:R0:W5:Y:S04]  /*a170*/  LDL.LU.64 R200, [R1+0x678] ;  /* 0x0006780001c87983 */ /* 0x0001680000300a00 */
        /* <DEDUP_REMOVED lines=13> */
[----:B------:R-:W-:-:S02]  /*a250*/  CS2R R236, SRZ ;  /* 0x0000000000ec7805 */ /* 0x000fc4000001ff00 */
[----:B------:R-:W-:Y:S02]  /*a260*/  CS2R R234, SRZ ;  /* 0x0000000000ea7805 */ /* 0x000fe4000001ff00 */
[----:B------:R-:W-:Y:S02]  /*a270*/  CS2R R232, SRZ ;  /* 0x0000000000e87805 */ /* 0x000fe4000001ff00 */
[----:B------:R-:W-:Y:S02]  /*a280*/  CS2R R22, SRZ ;  /* 0x0000000000167805 */ /* 0x000fe4000001ff00 */
[----:B------:R-:W-:Y:S02]  /*a290*/  CS2R R20, SRZ ;  /* 0x0000000000147805 */ /* 0x000fe4000001ff00 */
[----:B------:R-:W-:Y:S02]  /*a2a0*/  CS2R R18, SRZ ;  /* 0x0000000000127805 */ /* 0x000fe4000001ff00 */
[----:B------:R-:W-:-:S02]  /*a2b0*/  CS2R R16, SRZ ;  /* 0x0000000000107805 */ /* 0x000fc4000001ff00 */
[----:B------:R-:W-:Y:S02]  /*a2c0*/  CS2R R14, SRZ ;  /* 0x00000000000e7805 */ /* 0x000fe4000001ff00 */
[----:B------:R-:W-:Y:S02]  /*a2d0*/  CS2R R12, SRZ ;  /* 0x00000000000c7805 */ /* 0x000fe4000001ff00 */
[----:B------:R-:W-:Y:S02]  /*a2e0*/  CS2R R10, SRZ ;  /* 0x00000000000a7805 */ /* 0x000fe4000001ff00 */
[----:B------:R-:W-:Y:S02]  /*a2f0*/  CS2R R8, SRZ ;  /* 0x0000000000087805 */ /* 0x000fe4000001ff00 */
[----:B------:R-:W-:Y:S01]  /*a300*/  CS2R R6, SRZ ;  /* 0x0000000000067805 */ /* 0x000fe2000001ff00 */
[----:B0-----:R-:W-:Y:S06]  /*a310*/  @!P0 BRA `(.L_x_18) ;  /* 0x00000030005c8947 */ /* 0x001fec0003800000 */
[----:B------:R-:W2:Y:S04]  /*a320*/  LDL R23, [R1+0x144] ;  /* 0x0001440001177983 */ /* 0x000ea80000100800 */
[----:B------:R-:W3:Y:S04]  /*a330*/  LDL R232, [R1+0x148] ;  /* 0x0001480001e87983 */ /* 0x000ee80000100800 */
[----:B------:R-:W4:Y:S04]  /*a340*/  LDL R233, [R1+0x14c] ;  /* 0x00014c0001e97983 */ /* 0x000f280000100800 */
[----:B------:R-:W2:Y:S04]  /*a350*/  LDL R22, [R1+0x140] ;  /* 0x0001400001167983 */ /* 0x000ea80000100800 */
[----:B------:R-:W3:Y:S04]  /*a360*/  LDL R234, [R1+0xc0] ;  /* 0x0000c00001ea7983 */ /* 0x000ee80000100800 */
[----:B------:R-:W4:Y:S04]  /*a370*/  LDL R6, [R1+0x180] ;  /* 0x0001800001067983 */ /* 0x000f280000100800 */
[----:B------:R-:W2:Y:S04]  /*a380*/  LDL R7, [R1+0x184] ;  /* 0x0001840001077983 */ /* 0x000ea80000100800 */
        /* <DEDUP_REMOVED lines=39> */
[----:B------:R-:W-:Y:S04]  /*a600*/  STL [R1+0x688], R37 ;  /* 0x0006882501007387 */ /* 0x000fe80000100800 */
[----:B------:R1:W-:Y:S04]  /*a610*/  STL [R1+0x684], R38 ;  /* 0x0006842601007387 */ /* 0x0003e80000100800 */
[----:B------:R-:W-:Y:S04]  /*a620*/  STL [R1+0x680], R39 ;  /* 0x0006802701007387 */ /* 0x000fe80000100800 */
[----:B-----5:R-:W-:Y:S04]  /*a630*/  STL [R1+0x67c], R3 ;  /* 0x00067c0301007387 */ /* 0x020fe80000100800 */
[----:B------:R-:W-:Y:S04]  /*a640*/  STL [R1+0x678], R2 ;  /* 0x0006780201007387 */ /* 0x000fe80000100800 */
[----:B------:R2:W-:Y:S04]  /*a650*/  STL [R1+0x674], R0 ;  /* 0x0006740001007387 */ /* 0x0005e80000100800 */
[----:B0-----:R-:W2:Y:S04]  /*a660*/  LDL R36, [R1+0x160] ;  /* 0x0001600001247983 */ /* 0x001ea80000100800 */
        /* <DEDUP_REMOVED lines=23> */
[----:B-1----:R-:W2:Y:S04]  /*a7e0*/  LDL R38, [R1+0x158] ;  /* 0x0001580001267983 */ /* 0x002ea80000100800 */
[----:B------:R-:W2:Y:S04]  /*a7f0*/  LDL R37, [R1+0x15c] ;  /* 0x00015c0001257983 */ /* 0x000ea80000100800 */
[----:B------:R-:W2:Y:S01]  /*a800*/  LDL R235, [R1+0x154] ;  /* 0x0001540001eb7983 */ /* 0x000ea20000100800 */
[----:B---3--:R-:W-:-:S03]  /*a810*/  IMAD.MOV.U32 R44, RZ, RZ, R234 ;  /* 0x000000ffff2c7224 */ /* 0x008fc600078e00ea */
[----:B------:R-:W3:Y:S01]  /*a820*/  LDL R234, [R1+0x150] ;  /* 0x0001500001ea7983 */ /* 0x000ee20000100800 */
[----:B------:R-:W-:-:S01]  /*a830*/  FADD R5, RZ, R5 ;  /* 0x00000005ff057221 */ /* 0x000fc20000000000 */
[----:B------:R-:W-:Y:S01]  /*a840*/  FADD R4, RZ, R4 ;  /* 0x00000004ff047221 */ /* 0x000fe20000000000 */
[----:B----4-:R-:W-:-:S01]  /*a850*/  FADD R6, RZ, R6 ;  /* 0x00000006ff067221 */ /* 0x010fc20000000000 */
[----:B--2---:R-:W-:Y:S01]  /*a860*/  FADD R22, RZ, R22 ;  /* 0x00000016ff167221 */ /* 0x004fe20000000000 */
[----:B------:R-:W-:-:S01]  /*a870*/  FADD R23, RZ, R23 ;  /* 0x00000017ff177221 */ /* 0x000fc20000000000 */
[----:B------:R-:W-:Y:S01]  /*a880*/  FADD R7, RZ, R7 ;  /* 0x00000007ff077221 */ /* 0x000fe20000000000 */
[----:B------:R-:W-:-:S01]  /*a890*/  FADD R232, RZ, R232 ;  /* 0x000000e8ffe87221 */ /* 0x000fc20000000000 */
[----:B------:R-:W-:Y:S01]  /*a8a0*/  FADD R233, RZ, R233 ;  /* 0x000000e9ffe97221 */ /* 0x000fe20000000000 */
[----:B------:R-:W-:-:S01]  /*a8b0*/  FADD R8, RZ, R8 ;  /* 0x00000008ff087221 */ /* 0x000fc20000000000 */
[----:B------:R-:W-:Y:S01]  /*a8c0*/  UMOV UR33, URZ ;  /* 0x0000003f00217c82 */ /* 0x000fe20008000000 */
[----:B------:R-:W-:-:S01]  /*a8d0*/  FADD R9, RZ, R9 ;  /* 0x00000009ff097221 */ /* 0x000fc20000000000 */
[----:B------:R-:W-:Y:S01]  /*a8e0*/  FADD R10, RZ, R10 ;  /* 0x0000000aff0a7221 */ /* 0x000fe20000000000 */
        /* <DEDUP_REMOVED lines=12> */
[----:B------:R-:W-:-:S04]  /*a9b0*/  FADD R2, RZ, R35 ;  /* 0x00000023ff027221 */ /* 0x000fc80000000000 */
[----:B------:R0:W-:Y:S01]  /*a9c0*/  STL [R1+0x1c0], R0 ;  /* 0x0001c00001007387 */ /* 0x0001e20000100800 */
[----:B------:R-:W-:-:S03]  /*a9d0*/  FADD R3, RZ, R34 ;  /* 0x00000022ff037221 */ /* 0x000fc60000000000 */
[----:B------:R1:W-:Y:S01]  /*a9e0*/  STL [R1+0x1c4], R2 ;  /* 0x0001c40201007387 */ /* 0x0003e20000100800 */
[----:B0-----:R-:W-:-:S03]  /*a9f0*/  FADD R0, RZ, R33 ;  /* 0x00000021ff007221 */ /* 0x001fc60000000000 */
[----:B------:R0:W-:Y:S01]  /*aa00*/  STL [R1+0x1c8], R3 ;  /* 0x0001c80301007387 */ /* 0x0001e20000100800 */
[----:B-1----:R-:W-:-:S03]  /*aa10*/  FADD R2, RZ, R32 ;  /* 0x00000020ff027221 */ /* 0x002fc60000000000 */
[----:B------:R1:W-:Y:S04]  /*aa20*/  STL [R1+0x1cc], R0 ;  /* 0x0001cc0001007387 */ /* 0x0003e80000100800 */
[----:B------:R2:W-:Y:S01]  /*aa30*/  STL [R1+0x1d0], R2 ;  /* 0x0001d00201007387 */ /* 0x0005e20000100800 */
[----:B0-----:R-:W-:-:S01]  /*aa40*/  FADD R3, RZ, R31 ;  /* 0x0000001fff037221 */ /* 0x001fc20000000000 */
[----:B-1----:R-:W-:-:S04]  /*aa50*/  FADD R0, RZ, R30 ;  /* 0x0000001eff007221 */ /* 0x002fc80000000000 */
[----:B------:R0:W-:Y:S01]  /*aa60*/  STL [R1+0x1d4], R3 ;  /* 0x0001d40301007387 */ /* 0x0001e20000100800 */
[----:B--2---:R-:W-:-:S03]  /*aa70*/  FADD R2, RZ, R29 ;  /* 0x0000001dff027221 */ /* 0x004fc60000000000 */
        /* <DEDUP_REMOVED lines=30> */
[----:B------:R-:W-:Y:S04]  /*ac60*/  STL [R1+0x214], R0 ;  /* 0x0002140001007387 */ /* 0x000fe80000100800 */
[----:B------:R1:W-:Y:S01]  /*ac70*/  STL [R1+0x218], R2 ;  /* 0x0002180201007387 */ /* 0x0003e20000100800 */
[----:B0-----:R-:W-:-:S01]  /*ac80*/  FADD R3, RZ, R45 ;  /* 0x0000002dff037221 */ /* 0x001fc20000000000 */
[----:B------:R-:W-:Y:S02]  /*ac90*/  FADD R236, RZ, R38 ;  /* 0x00000026ffec7221 */ /* 0x000fe40000000000 */
[----:B-1----:R-:W2:Y:S04]  /*aca0*/  LDL R2, [R1+0xc4] ;  /* 0x0000c40001027983 */ /* 0x002ea80000100800 */
[----:B------:R0:W-:Y:S01]  /*acb0*/  STL [R1+0x21c], R3 ;  /* 0x00021c0301007387 */ /* 0x0001e20000100800 */
[----:B------:R-:W-:-:S03]  /*acc0*/  FADD R237, RZ, R37 ;  /* 0x00000025ffed7221 */ /* 0x000fc60000000000 */
[----:B------:R-:W4:Y:S04]  /*acd0*/  LDL R39, [R1+0xcc] ;  /* 0x0000cc0001277983 */ /* 0x000f280000100800 */
[----:B------:R-:W3:Y:S04]  /*ace0*/  LDL R38, [R1+0xd0] ;  /* 0x0000d00001267983 */ /* 0x000ee80000100800 */
[----:B0-----:R-:W4:Y:S04]  /*acf0*/  LDL R3, [R1+0xc8] ;  /* 0x0000c80001037983 */ /* 0x001f280000100800 */
[----:B------:R-:W3:Y:S04]  /*ad00*/  LDL R37, [R1+0xd4] ;  /* 0x0000d40001257983 */ /* 0x000ee80000100800 */
        /* <DEDUP_REMOVED lines=21> */
[----:B------:R-:W3:Y:S01]  /*ae60*/  LDL R47, [R1+0xac] ;  /* 0x0000ac00012f7983 */ /* 0x000ee20000100800 */
[----:B------:R-:W-:-:S03]  /*ae70*/  IMAD.MOV.U32 R0, RZ, RZ, R44 ;  /* 0x000000ffff007224 */ /* 0x000fc600078e002c */
[----:B------:R-:W3:Y:S04]  /*ae80*/  LDL R46, [R1+0xb0] ;  /* 0x0000b000012e7983 */ /* 0x000ee80000100800 */
[----:B------:R-:W3:Y:S04]  /*ae90*/  LDL R45, [R1+0xb4] ;  /* 0x0000b400012d7983 */ /* 0x000ee80000100800 */
[----:B------:R-:W3:Y:S01]  /*aea0*/  LDL R44, [R1+0xb8] ;  /* 0x0000b800012c7983 */ /* 0x000ee20000100800 */
[----:B------:R-:W-:-:S05]  /*aeb0*/  FADD R0, RZ, R0 ;  /* 0x00000000ff007221 */ /* 0x000fca0000000000 */
[----:B------:R2:W-:Y:S02]  /*aec0*/  STL [R1+0x220], R0 ;  /* 0x0002200001007387 */ /* 0x0005e40000100800 */
[----:B--2---:R-:W-:-:S05]  /*aed0*/  FADD R0, RZ, R2 ;  /* 0x00000002ff007221 */ /* 0x004fca0000000000 */
[----:B------:R0:W-:Y:S01]  /*aee0*/  STL [R1+0x224], R0 ;  /* 0x0002240001007387 */ /* 0x0001e20000100800 */
[----:B----4-:R-:W-:-:S01]  /*aef0*/  FADD R2, RZ, R3 ;  /* 0x00000003ff027221 */ /* 0x010fc20000000000 */
[----:B0-----:R-:W-:Y:S01]  /*af00*/  FADD R0, RZ, R39 ;  /* 0x00000027ff007221 */ /* 0x001fe20000000000 */
[----:B---3--:R-:W-:-:S03]  /*af10*/  FADD R3, RZ, R38 ;  /* 0x00000026ff037221 */ /* 0x008fc60000000000 */
[----:B------:R0:W-:Y:S04]  /*af20*/  STL [R1+0x228], R2 ;  /* 0x0002280201007387 */ /* 0x0001e80000100800 */
[----:B------:R1:W-:Y:S01]  /*af30*/  STL [R1+0x22c], R0 ;  /* 0x00022c0001007387 */ /* 0x0003e20000100800 */
[----:B0-----:R-:W-:-:S03]  /*af40*/  FADD R2, RZ, R37 ;  /* 0x00000025ff027221 */ /* 0x001fc60000000000 */
[----:B------:R0:W-:Y:S01]  /*af50*/  STL [R1+0x230], R3 ;  /* 0x0002300301007387 */ /* 0x0001e20000100800 */
[----:B-1----:R-:W-:-:S03]  /*af60*/  FADD R0, RZ, R36 ;  /* 0x00000024ff007221 */ /* 0x002fc60000000000 */
        /* <DEDUP_REMOVED lines=48> */
[----:B------:R-:W2:Y:S04]  /*b270*/  LDL R44, [R1+0xbc] ;  /* 0x0000bc00012c7983 */ /* 0x000ea80000100800 */
[----:B------:R1:W-:Y:S04]  /*b280*/  STL [R1+0x294], R2 ;  /* 0x0002940201007387 */ /* 0x0003e80000100800 */
[----:B------:R-:W3:Y:S04]  /*b290*/  LDL R45, [R1+0x40] ;  /* 0x00004000012d7983 */ /* 0x000ee80000100800 */
[----:B------:R4:W-:Y:S04]  /*b2a0*/  STL [R1+0x298], R0 ;  /* 0x0002980001007387 */ /* 0x0009e80000100800 */
        /* <DEDUP_REMOVED lines=15> */
[----:B------:R-:W3:Y:S04]  /*b3a0*/  LDL R29, [R1] ;  /* 0x00000000011d7983 */ /* 0x000ee80000100800 */
        /* <DEDUP_REMOVED lines=10> */
[----:B0-----:R-:W3:Y:S04]  /*b450*/  LDL R3, [R1+0x2c] ;  /* 0x00002c0001037983 */ /* 0x001ee80000100800 */
[----:B-1----:R-:W3:Y:S04]  /*b460*/  LDL R2, [R1+0x30] ;  /* 0x0000300001027983 */ /* 0x002ee80000100800 */
[----:B----4-:R-:W4:Y:S01]  /*b470*/  LDL R0, [R1+0x34] ;  /* 0x0000340001007983 */ /* 0x010f220000100800 */
[----:B--2---:R-:W-:-:S05]  /*b480*/  FADD R44, RZ, R44 ;  /* 0x0000002cff2c7221 */ /* 0x004fca0000000000 */
[----:B------:R0:W-:Y:S01]  /*b490*/  STL [R1+0x29c], R44 ;  /* 0x00029c2c01007387 */ /* 0x0001e20000100800 */
[----:B---3--:R-:W-:-:S03]  /*b4a0*/  FADD R45, RZ, R45 ;  /* 0x0000002dff2d7221 */ /* 0x008fc60000000000 */
[----:B0-----:R-:W2:Y:S01]  /*b4b0*/  LDL.LU R44, [R1+0x6ec] ;  /* 0x0006ec00012c7983 */ /* 0x001ea20000300800 */
[----:B------:R-:W-:-:S03]  /*b4c0*/  FADD R46, RZ, R46 ;  /* 0x0000002eff2e7221 */ /* 0x000fc60000000000 */
[----:B------:R0:W-:Y:S01]  /*b4d0*/  STL [R1+0x2a0], R45 ;  /* 0x0002a02d01007387 */ /* 0x0001e20000100800 */
[----:B------:R-:W-:-:S01]  /*b4e0*/  FADD R47, RZ, R47 ;  /* 0x0000002fff2f7221 */ /* 0x000fc20000000000 */
[----:B------:R-:W-:Y:S02]  /*b4f0*/  FADD R48, RZ, R48 ;  /* 0x00000030ff307221 */ /* 0x000fe40000000000 */
[----:B0-----:R-:W3:Y:S01]  /*b500*/  LDL.LU R45, [R1+0x6e8] ;  /* 0x0006e800012d7983 */ /* 0x001ee20000300800 */
[----:B------:R-:W-:-:S03]  /*b510*/  FADD R49, RZ, R49 ;  /* 0x00000031ff317221 */ /* 0x000fc60000000000 */
[----:B------:R0:W-:Y:S01]  /*b520*/  STL [R1+0x2a4], R46 ;  /* 0x0002a42e01007387 */ /* 0x0001e20000100800 */
[----:B------:R-:W-:-:S01]  /*b530*/  FADD R50, RZ, R50 ;  /* 0x00000032ff327221 */ /* 0x000fc20000000000 */
[----:B------:R-:W-:Y:S02]  /*b540*/  FADD R51, RZ, R51 ;  /* 0x00000033ff337221 */ /* 0x000fe40000000000 */
[----:B0-----:R-:W3:Y:S04]  /*b550*/  LDL.LU R46, [R1+0x6e4] ;  /* 0x0006e400012e7983 */ /* 0x001ee80000300800 */
[----:B------:R0:W-:Y:S01]  /*b560*/  STL [R1+0x2a8], R47 ;  /* 0x0002a82f01007387 */ /* 0x0001e20000100800 */
[----:B------:R-:W-:-:S01]  /*b570*/  FADD R52, RZ, R52 ;  /* 0x00000034ff347221 */ /* 0x000fc20000000000 */
[----:B------:R-:W-:-:S02]  /*b580*/  FADD R53, RZ, R53 ;  /* 0x00000035ff357221 */ /* 0x000fc40000000000 */
[----:B0-----:R-:W3:Y:S04]  /*b590*/  LDL.LU R47, [R1+0x6e0] ;  /* 0x0006e000012f7983 */ /* 0x001ee80000300800 */
[----:B------:R0:W-:Y:S01]  /*b5a0*/  STL [R1+0x2ac], R48 ;  /* 0x0002ac3001007387 */ /* 0x0001e20000100800 */
[----:B------:R-:W-:-:S01]  /*b5b0*/  FADD R54, RZ, R54 ;  /* 0x00000036ff367221 */ /* 0x000fc20000000000 */
[----:B------:R-:W-:Y:S02]  /*b5c0*/  FADD R55, RZ, R55 ;  /* 0x00000037ff377221 */ /* 0x000fe40000000000 */
[----:B0-----:R-:W3:Y:S04]  /*b5d0*/  LDL.LU R48, [R1+0x6dc] ;  /* 0x0006dc0001307983 */ /* 0x001ee80000300800 */
[----:B------:R0:W-:Y:S01]  /*b5e0*/  STL [R1+0x2b0], R49 ;  /* 0x0002b03101007387 */ /* 0x0001e20000100800 */
[----:B------:R-:W-:-:S03]  /*b5f0*/  FADD R24, RZ, R24 ;  /* 0x00000018ff187221 */ /* 0x000fc60000000000 */
        /* <DEDUP_REMOVED lines=53> */
[----:B----4-:R-:W-:-:S03]  /*b950*/  FADD R0, RZ, R0 ;  /* 0x00000000ff007221 */ /* 0x010fc60000000000 */
[----:B0-----:R-:W4:Y:S04]  /*b960*/  LDL.LU R35, [R1+0x690] ;  /* 0x0006900001237983 */ /* 0x001f280000300800 */
[----:B------:R0:W-:Y:S04]  /*b970*/  STL [R1+0x2fc], R36 ;  /* 0x0002fc2401007387 */ /* 0x0001e80000100800 */
        /* <DEDUP_REMOVED lines=8> */
[----:B0-----:R0:W5:Y:S04]  /*ba00*/  LDL.LU R3, [R1+0x67c] ;  /* 0x00067c0001037983 */ /* 0x0011680000300800 */
[----:B------:R1:W-:Y:S04]  /*ba10*/  STL [R1+0x310], R2 ;  /* 0x0003100201007387 */ /* 0x0003e80000100800 */
[----:B-1----:R0:W5:Y:S04]  /*ba20*/  LDL.LU R2, [R1+0x678] ;  /* 0x0006780001027983 */ /* 0x0021680000300800 */
[----:B------:R1:W-:Y:S04]  /*ba30*/  STL [R1+0x314], R0 ;  /* 0x0003140001007387 */ /* 0x0003e80000100800 */
[----:B-1----:R0:W5:Y:S04]  /*ba40*/  LDL.LU R0, [R1+0x674] ;  /* 0x0006740001007983 */ /* 0x0021680000300800 */
[----:B------:R1:W-:Y:S04]  /*ba50*/  STL [R1+0x318], R5 ;  /* 0x0003180501007387 */ /* 0x0003e80000100800 */
[----:B------:R2:W-:Y:S01]  /*ba60*/  STL [R1+0x31c], R4 ;  /* 0x00031c0401007387 */ /* 0x0005e20000100800 */
[----:B-1----:R-:W-:-:S01]  /*ba70*/  FADD R5, RZ, R216 ;  /* 0x000000d8ff057221 */ /* 0x002fc20000000000 */
[----:B--2---:R-:W-:-:S04]  /*ba80*/  FADD R4, RZ, R217 ;  /* 0x000000d9ff047221 */ /* 0x004fc80000000000 */
        /* <DEDUP_REMOVED lines=359> */
[----:B---3--:R-:W-:-:S04]  /*d100*/  FADD R4, RZ, R45 ;  /* 0x0000002dff047221 */ /* 0x008fc80000000000 */
        /* <DEDUP_REMOVED lines=43> */
[----:B----4-:R-:W-:-:S04]  /*d3c0*/  FADD R4, RZ, R35 ;  /* 0x00000023ff047221 */ /* 0x010fc80000000000 */
        /* <DEDUP_REMOVED lines=10> */
[----:B------:R-:W-:-:S01]  /*d470*/  FADD R234, RZ, R234 ;  /* 0x000000eaffea7221 */ /* 0x000fc20000000000 */
[----:B------:R-:W-:-:S07]  /*d480*/  FADD R235, RZ, R235 ;  /* 0x000000ebffeb7221 */ /* 0x000fce0000000000 */
.L_x_18:
[----:B------:R-:W-:-:S04]  /*d490*/  UIADD3 UR44, UR34, 0x1, URZ ;  /* 0x00000001222c7890 */ /* 0x000fc8000fffe03f */
[----:B------:R-:W-:-:S04]  /*d4a0*/  UISETP.NE.AND UP0, UPT, UR44, 0x2, UPT ;  /* 0x000000022c00788c */ /* 0x000fc8000bf05270 */
[----:B------:R-:W-:Y:S02]  /*d4b0*/  USEL UR13, URZ, 0x1, UP0 ;  /* 0x000000013f0d7887 */ /* 0x000fe40008000000 */
[----:B------:R-:W-:Y:S02]  /*d4c0*/  USEL UR44, UR44, URZ, UP0 ;  /* 0x0000003f2c2c7287 */ /* 0x000fe40008000000 */
[----:B------:R-:W-:-:S06]  /*d4d0*/  ULOP3.LUT UR13, UR35, UR13, URZ, 0x3c, !UPT ;  /* 0x0000000d230d7292 */ /* 0x000fcc000f8e3c3f */
[----:B0-----:R-:W-:Y:S01]  /*d4e0*/  IMAD.U32 R4, RZ, RZ, UR13 ;  /* 0x0000000dff047e24 */ /* 0x001fe2000f8e00ff */
[----:B------:R-:W-:-:S06]  /*d4f0*/  UMOV UR13, 0x1 ;  /* 0x00000001000d7882 */ /* 0x000fcc0000000000 */
.L_x_13:
[----:B------:R-:W-:-:S04]  /*d500*/  UISETP.LT.AND UP0, UPT, UR37, 0x1, UPT ;  /* 0x000000012500788c */ /* 0x000fc8000bf01270 */
[----:B------:R-:W-:-:S04]  /*d510*/  USEL UR14, UR37, 0x1, UP0 ;  /* 0x00000001250e7887 */ /* 0x000fc80008000000 */
[----:B------:R-:W-:-:S04]  /*d520*/  UIADD3 UR43, UR37, -UR14, URZ ;  /* 0x8000000e252b7290 */ /* 0x000fc8000fffe03f */
[----:B------:R-:W-:-:S06]  /*d530*/  UISETP.GE.AND UP0, UPT, UR43, 0x1, UPT ;  /* 0x000000012b00788c */ /* 0x000fcc000bf06270 */
[----:B------:R-:W-:-:S13]  /*d540*/  PLOP3.LUT P0, PT, PT, PT, UP0, 0x80, 0x0 ;  /* 0x000000000000781c */ /* 0x000fda0003f0f008 */
[----:B------:R-:W-:Y:S05]  /*d550*/  @!P0 BRA `(.L_x_19) ;  /* 0x000000a000ec8947 */ /* 0x000fea0003800000 */
[----:B------:R-:W-:Y:S01]  /*d560*/  UMOV UR42, UR34 ;  /* 0x00000022002a7c82 */ /* 0x000fe20008000000 */
[----:B------:R-:W-:-:S05]  /*d570*/  ULDC UR41, c[0x0][0x50c] ;  /* 0x0001430000297ab9 */ /* 0x000fca0000000800 */
.L_x_27:
[----:B------:R-:W-:-:S06]  /*d580*/  UISETP.NE.AND UP0, UPT, UR36, 0x3, UPT ;  /* 0x000000032400788c */ /* 0x000fcc000bf05270 */
[----:B------:R-:W-:-:S13]  /*d590*/  PLOP3.LUT P1, PT, PT, PT, UP0, 0x80, 0x0 ;  /* 0x000000000000781c */ /* 0x000fda0003f2f008 */
[----:B0-----:R-:W-:Y:S05]  /*d5a0*/  @!P1 BRA `(.L_x_20) ;  /* 0x0000000000049947 */ /* 0x001fea0003800000 */
[----:B------:R-:W-:Y:S01]  /*d5b0*/  BPT.TRAP 0x1 ;  /* 0x000000040000795c */ /* 0x000fe20000300000 */
.L_x_20:
[----:B------:R-:W0:Y:S01]  /*d5c0*/  S2UR UR14, SR_CgaCtaId ;  /* 0x00000000000e79c3 */ /* 0x000e220000008800 */
[----:B------:R-:W-:Y:S01]  /*d5d0*/  UMOV UR11, 0x400 ;  /* 0x00000400000b7882 */ /* 0x000fe20000000000 */
[----:B------:R-:W-:Y:S01]  /*d5e0*/  SHF.L.U32 R5, R4, 0x1f, RZ ;  /* 0x0000001f04057819 */ /* 0x000fe200000006ff */
[----:B0-----:R-:W-:-:S04]  /*d5f0*/  ULEA UR11, UR14, UR11, 0x18 ;  /* 0x0000000b0e0b7291 */ /* 0x001fc8000f8ec03f */
[----:B------:R-:W-:-:S09]  /*d600*/  ULEA UR14, UR44, UR11, 0x3 ;  /* 0x0000000b2c0e7291 */ /* 0x000fd2000f8e183f */
[----:B------:R0:W1:Y:S01]  /*d610*/  SYNCS.PHASECHK.TRANS64.TRYWAIT P0, [UR14], R5 ;  /* 0x00000005ff0075a7 */ /* 0x000062000800014e */
[----:B------:R-:W-:Y:S05]  /*d620*/  @!P1 BRA `(.L_x_21) ;  /* 0x0000000000049947 */ /* 0x000fea0003800000 */
[----:B------:R-:W-:Y:S01]  /*d630*/  BPT.TRAP 0x1 ;  /* 0x000000040000795c */ /* 0x000fe20000300000 */
.L_x_21:
[----:B-1----:R-:W-:Y:S05]  /*d640*/  @P0 BRA `(.L_x_22) ;  /* 0x0000000000080947 */ /* 0x002fea0003800000 */
[----:B------:R-:W1:Y:S02]  /*d650*/  SYNCS.PHASECHK.TRANS64.TRYWAIT P0, [UR14], R5 ;  /* 0x00000005ff0075a7 */ /* 0x000e64000800014e */
[----:B-1----:R-:W-:Y:S05]  /*d660*/  @!P0 BRA `(.L_x_23) ;  /* 0x0000037000d08947 */ /* 0x002fea0003800000 */
.L_x_22:
        /* <DEDUP_REMOVED lines=16> */
[----:B------:R-:W-:Y:S04]  /*d770*/  STL [R1+0xabc], R216 ;  /* 0x000abcd801007387 */ /* 0x000fe80000100800 */
[----:B------:R1:W-:Y:S04]  /*d780*/  STL [R1+0xab8], R217 ;  /* 0x000ab8d901007387 */ /* 0x0003e80000100800 */
        /* <DEDUP_REMOVED lines=14> */
[----:B-1----:R-:W3:Y:S04]  /*d870*/  LDL.LU.64 R216, [R1+0x180] ;  /* 0x0001800001d87983 */ /* 0x002ee80000300a00 */
[----:B----4-:R-:W3:Y:S04]  /*d880*/  LDL.LU.64 R218, [R1+0x188] ;  /* 0x0001880001da7983 */ /* 0x010ee80000300a00 */
[----:B0-----:R-:W3:Y:S04]  /*d890*/  LDL.LU.64 R220, [R1+0x190] ;  /* 0x0001900001dc7983 */ /* 0x001ee80000300a00 */
[----:B--2---:R-:W3:Y:S04]  /*d8a0*/  LDL.LU.64 R222, [R1+0x198] ;  /* 0x0001980001de7983 */ /* 0x004ee80000300a00 */
[----:B------:R-:W3:Y:S04]  /*d8b0*/  LDL.LU.64 R224, [R1+0x1a0] ;  /* 0x0001a00001e07983 */ /* 0x000ee80000300a00 */
[----:B------:R-:W3:Y:S04]  /*d8c0*/  LDL.LU.64 R226, [R1+0x1a8] ;  /* 0x0001a80001e27983 */ /* 0x000ee80000300a00 */
[----:B------:R-:W3:Y:S04]  /*d8d0*/  LDL.LU.64 R228, [R1+0x1b0] ;  /* 0x0001b00001e47983 */ /* 0x000ee80000300a00 */
[----:B------:R-:W3:Y:S01]  /*d8e0*/  LDL.LU.64 R230, [R1+0x1b8] ;  /* 0x0001b80001e67983 */ /* 0x000ee20000300a00 */
[----:B------:R-:W-:-:S02]  /*d8f0*/  UIADD3 UR14, UR11, 0x20100, URZ ;  /* 0x000201000b0e7890 */ /* 0x000fc4000fffe03f */
[----:B------:R-:W-:Y:S01]  /*d900*/  UISETP.NE.AND UP0, UPT, UR12, URZ, UPT ;  /* 0x0000003f0c00728c */ /* 0x000fe2000bf05270 */
[----:B------:R-:W-:Y:S01]  /*d910*/  STL [R1+0x760], R235 ;  /* 0x000760eb01007387 */ /* 0x000fe20000100800 */
[----:B------:R-:W-:Y:S02]  /*d920*/  USHF.R.U32.HI UR14, URZ, 0x4, UR14 ;  /* 0x000000043f0e7899 */ /* 0x000fe4000801160e */
[----:B------:R-:W-:Y:S01]  /*d930*/  USEL UR13, UR13, URZ, !UP0 ;  /* 0x0000003f0d0d7287 */ /* 0x000fe2000c000000 */
[----:B------:R-:W-:Y:S01]  /*d940*/  STL [R1+0x75c], R234 ;  /* 0x00075cea01007387 */ /* 0x000fe20000100800 */
[----:B------:R-:W-:Y:S02]  /*d950*/  ULOP3.LUT UR14, UR14, 0x3fff, URZ, 0xc0, !UPT ;  /* 0x00003fff0e0e7892 */ /* 0x000fe4000f8ec03f */
[----:B------:R-:W-:Y:S01]  /*d960*/  ULOP3.LUT UR45, UR32, 0x10000, URZ, 0xfc, !UPT ;  /* 0x00010000202d7892 */ /* 0x000fe2000f8efc3f */
[----:B------:R-:W-:Y:S01]  /*d970*/  STL [R1+0x758], R233 ;  /* 0x000758e901007387 */ /* 0x000fe20000100800 */
[----:B------:R-:W-:-:S02]  /*d980*/  ULOP3.LUT UR14, UR14, 0x10000, URZ, 0xfc, !UPT ;  /* 0x000100000e0e7892 */ /* 0x000fc4000f8efc3f */
[----:B------:R-:W-:Y:S01]  /*d990*/  UISETP.NE.U32.AND UP0, UPT, UR13, URZ, UPT ;  /* 0x0000003f0d00728c */ /* 0x000fe2000bf05070 */
[----:B------:R-:W-:Y:S01]  /*d9a0*/  STL [R1+0x754], R232 ;  /* 0x000754e801007387 */ /* 0x000fe20000100800 */
[----:B------:R-:W-:Y:S02]  /*d9b0*/  ULEA UR45, UR44, UR45, 0xc ;  /* 0x0000002d2c2d7291 */ /* 0x000fe4000f8e603f */
[----:B------:R-:W-:Y:S01]  /*d9c0*/  UIMAD UR48, UR44, 0x500, UR14 ;  /* 0x000005002c3078a4 */ /* 0x000fe2000f8e020e */
[----:B------:R-:W-:Y:S01]  /*d9d0*/  STL [R1+0x750], R23 ;  /* 0x0007501701007387 */ /* 0x000fe20000100800 */
[----:B------:R-:W-:Y:S01]  /*d9e0*/  UMOV UR21, 0x40000040 ;  /* 0x4000004000157882 */ /* 0x000fe20000000000 */
[----:B------:R-:W-:Y:S02]  /*d9f0*/  UMOV UR23, 0x40000040 ;  /* 0x4000004000177882 */ /* 0x000fe40000000000 */
[----:B------:R-:W-:Y:S02]  /*da00*/  UMOV UR20, UR45 ;  /* 0x0000002d00147c82 */ /* 0x000fe40008000000 */
[----:B------:R-:W-:Y:S01]  /*da10*/  UMOV UR22, UR48 ;  /* 0x0000003000167c82 */ /* 0x000fe20008000000 */
[----:B------:R-:W-:Y:S01]  /*da20*/  UIADD3 UR14, UR48, 0x100, URZ ;  /* 0x00000100300e7890 */ /* 0x000fe2000fffe03f */
[----:B------:R-:W-:Y:S01]  /*da30*/  STL [R1+0x74c], R22 ;  /* 0x00074c1601007387 */ /* 0x000fe20000100800 */
[----:B------:R-:W-:Y:S01]  /*da40*/  UMOV UR12, UR20 ;  /* 0x00000014000c7c82 */ /* 0x000fe20008000000 */
[----:B------:R-:W-:Y:S01]  /*da50*/  UMOV UR13, UR21 ;  /* 0x00000015000d7c82 */ /* 0x000fe20008000000 */
[----:B------:R-:W-:Y:S01]  /*da60*/  UMOV UR15, 0x40000040 ;  /* 0x40000040000f7882 */ /* 0x000fe20000000000 */
[----:B------:R-:W-:Y:S01]  /*da70*/  UIADD3 UR18, UR48, 0x200, URZ ;  /* 0x0000020030127890 */ /* 0x000fe2000fffe03f */
[----:B------:R-:W-:Y:S01]  /*da80*/  STL [R1+0x748], R21 ;  /* 0x0007481501007387 */ /* 0x000fe20000100800 */
[----:B------:R-:W-:Y:S01]  /*da90*/  UMOV UR16, UR20 ;  /* 0x0000001400107c82 */ /* 0x000fe20008000000 */
[----:B------:R-:W-:Y:S01]  /*daa0*/  UMOV UR17, UR21 ;  /* 0x0000001500117c82 */ /* 0x000fe20008000000 */
[----:B------:R-:W-:Y:S01]  /*dab0*/  UMOV UR19, 0x40000040 ;  /* 0x4000004000137882 */ /* 0x000fe20000000000 */
[----:B------:R-:W-:Y:S04]  /*dac0*/  STL [R1+0x744], R20 ;  /* 0x0007441401007387 */ /* 0x000fe80000100800 */
[----:B-----5:R-:W-:Y:S04]  /*dad0*/  STL [R1+0x740], R3 ;  /* 0x0007400301007387 */ /* 0x020fe80000100800 */
[----:B------:R-:W-:Y:S04]  /*dae0*/  STL [R1+0x73c], R2 ;  /* 0x00073c0201007387 */ /* 0x000fe80000100800 */
[----:B------:R-:W-:Y:S04]  /*daf0*/  STL [R1+0x738], R0 ;  /* 0x0007380001007387 */ /* 0x000fe80000100800 */
[----:B------:R-:W-:Y:S04]  /*db00*/  STL.64 [R1+0x6f0], R18 ;  /* 0x0006f01201007387 */ /* 0x000fe80000100a00 */
[----:B------:R-:W-:Y:S04]  /*db10*/  STL.64 [R1+0x6e8], R16 ;  /* 0x0006e81001007387 */ /* 0x000fe80000100a00 */
[----:B------:R-:W-:Y:S04]  /*db20*/  STL.64 [R1+0x6e0], R14 ;  /* 0x0006e00e01007387 */ /* 0x000fe80000100a00 */
[----:B------:R-:W-:Y:S04]  /*db30*/  STL.64 [R1+0x6d8], R12 ;  /* 0x0006d80c01007387 */ /* 0x000fe80000100a00 */
[----:B------:R-:W-:Y:S04]  /*db40*/  STL.64 [R1+0x6d0], R10 ;  /* 0x0006d00a01007387 */ /* 0x000fe80000100a00 */
[----:B------:R-:W-:Y:S04]  /*db50*/  STL.64 [R1+0x6c8], R8 ;  /* 0x0006c80801007387 */ /* 0x000fe80000100a00 */
[----:B------:R-:W-:Y:S04]  /*db60*/  STL.64 [R1+0x6c0], R6 ;  /* 0x0006c00601007387 */ /* 0x000fe80000100a00 */
[----:B------:R0:W-:Y:S01]  /*db70*/  STL [R1+0x6b8], R4 ;  /* 0x0006b80401007387 */ /* 0x0001e20000100800 */
[----:B------:R-:W-:-:S03]  /*db80*/  UIADD3 UR30, UR48, 0x300, URZ ;  /* 0x00000300301e7890 */ /* 0x000fc6000fffe03f */
[----:B0-----:R-:W2:Y:S04]  /*db90*/  LDL.LU.64 R4, [R1] ;  /* 0x0000000001047983 */ /* 0x001ea80000300a00 */
[----:B------:R-:W2:Y:S04]  /*dba0*/  LDL.LU.64 R6, [R1+0x8] ;  /* 0x0000080001067983 */ /* 0x000ea80000300a00 */
[----:B------:R-:W2:Y:S04]  /*dbb0*/  LDL.LU.64 R8, [R1+0x10] ;  /* 0x0000100001087983 */ /* 0x000ea80000300a00 */
[----:B------:R-:W2:Y:S04]  /*dbc0*/  LDL.LU.64 R10, [R1+0x18] ;  /* 0x00001800010a7983 */ /* 0x000ea80000300a00 */
[----:B------:R-:W2:Y:S04]  /*dbd0*/  LDL.LU.64 R12, [R1+0x20] ;  /* 0x00002000010c7983 */ /* 0x000ea80000300a00 */
[----:B------:R-:W2:Y:S04]  /*dbe0*/  LDL.LU.64 R14, [R1+0x28] ;  /* 0x00002800010e7983 */ /* 0x000ea80000300a00 */
[----:B------:R-:W2:Y:S04]  /*dbf0*/  LDL.LU.64 R16, [R1+0x30] ;  /* 0x0000300001107983 */ /* 0x000ea80000300a00 */
[----:B------:R-:W2:Y:S01]  /*dc00*/  LDL.LU.64 R18, [R1+0x38] ;  /* 0x0000380001127983 */ /* 0x000ea20000300a00 */
[----:B---3--:R-:W-:-:S06]  /*dc10*/  WARPGROUP.ARRIVE ;  /* 0x00000000000079c5 */ /* 0x008fcc0000000000 */
[----:B------:R-:W-:Y:S03]  /*dc20*/  QGMMA.64x32x32.F32.E4M3.E4M3 R216, gdesc[UR20], R216, UP0, gsb0 ;  /* 0x0060000014d879f3 */ /* 0x000fe6000b8008d8 */
[----:B------:R-:W-:Y:S02]  /*dc30*/  WARPGROUP.DEPBAR.LE gsb0, 0x0 ;  /* 0x00008000000079c5 */ /* 0x000fe40000010000 */
[----:B------:R-:W-:Y:S01]  /*dc40*/  WARPGROUP.ARRIVE ;  /* 0x00000000000079c5 */ /* 0x000fe20000000000 */
[----:B------:R0:W-:Y:S01]  /*dc50*/  STL.64 [R1+0x180], R216 ;  /* 0x000180d801007387 */ /* 0x0001e20000100a00 */
[----:B------:R-:W-:Y:S01]  /*dc60*/  IMAD.MOV.U32 R235, RZ, RZ, R221 ;  /* 0x000000ffffeb7224 */ /* 0x000fe200078e00dd */
[----:B------:R-:W-:Y:S01]  /*dc70*/  UMOV UR28, UR20 ;  /* 0x00000014001c7c82 */ /* 0x000fe20008000000 */
[----:B------:R-:W-:Y:S01]  /*dc80*/  UMOV UR29, UR21 ;  /* 0x00000015001d7c82 */ /* 0x000fe20008000000 */
[----:B------:R1:W-:Y:S01]  /*dc90*/  STL.64 [R1+0x188], R218 ;  /* 0x000188da01007387 */ /* 0x0003e20000100a00 */
[----:B------:R-:W-:Y:S01]  /*dca0*/  QGMMA.64x32x32.F32.E4M3.E4M3 R152, gdesc[UR12], R152, UP0, gsb0 ;  /* 0x006000000c9879f3 */ /* 0x000fe2000b800898 */
[----:B------:R-:W-:Y:S01]  /*dcb0*/  UMOV UR31, 0x40000040 ;  /* 0x40000040001f7882 */ /* 0x000fe20000000000 */
[----:B------:R-:W-:Y:S01]  /*dcc0*/  IMAD.MOV.U32 R234, RZ, RZ, R222 ;  /* 0x000000ffffea7224 */ /* 0x000fe200078e00de */
[----:B------:R3:W-:Y:S01]  /*dcd0*/  STL [R1+0x190], R220 ;  /* 0x000190dc01007387 */ /* 0x0007e20000100800 */
        /* <DEDUP_REMOVED lines=11> */
[----:B0-----:R-:W-:Y:S02]  /*dd90*/  IMAD.MOV.U32 R216, RZ, RZ, R152 ;  /* 0x000000ffffd87224 */ /* 0x001fe400078e0098 */
[----:B------:R-:W-:Y:S02]  /*dda0*/  IMAD.MOV.U32 R217, RZ, RZ, R153 ;  /* 0x000000ffffd97224 */ /* 0x000fe400078e0099 */
[----:B-1----:R-:W-:Y:S01]  /*ddb0*/  IMAD.MOV.U32 R218, RZ, RZ, R154 ;  /* 0x000000ffffda7224 */ /* 0x002fe200078e009a */
[----:B------:R-:W-:Y:S01]  /*ddc0*/  QGMMA.64x32x32.F32.E4M3.E4M3 R200, gdesc[UR16], R200, UP0, gsb0 ;  /* 0x0060000010c879f3 */ /* 0x000fe2000b8008c8 */
[----:B------:R-:W-:Y:S01]  /*ddd0*/  IMAD.MOV.U32 R219, RZ, RZ, R155 ;  /* 0x000000ffffdb7224 */ /* 0x000fe200078e009b */
[----:B------:R-:W4:Y:S01]  /*dde0*/  LDL.LU.64 R152, [R1+0x140] ;  /* 0x0001400001987983 */ /* 0x000f220000300a00 */
[----:B---3--:R-:W-:-:S02]  /*ddf0*/  IMAD.MOV.U32 R220, RZ, RZ, R156 ;  /* 0x000000ffffdc7224 */ /* 0x008fc400078e009c */
[----:B------:R-:W-:Y:S01]  /*de00*/  IMAD.MOV.U32 R221, RZ, RZ, R157 ;  /* 0x000000ffffdd7224 */ /* 0x000fe200078e009d */
[----:B------:R-:W4:Y:S01]  /*de10*/  LDL.LU.64 R154, [R1+0x148] ;  /* 0x00014800019a7983 */ /* 0x000f220000300a00 */
[----:B------:R-:W-:Y:S02]  /*de20*/  IMAD.MOV.U32 R222, RZ, RZ, R158 ;  /* 0x000000ffffde7224 */ /* 0x000fe400078e009e */
[----:B------:R-:W-:Y:S01]  /*de30*/  IMAD.MOV.U32 R223, RZ, RZ, R159 ;  /* 0x000000ffffdf7224 */ /* 0x000fe200078e009f */
[----:B------:R-:W4:Y:S01]  /*de40*/  LDL.LU.64 R156, [R1+0x150] ;  /* 0x00015000019c7983 */ /* 0x000f220000300a00 */
[----:B------:R-:W-:Y:S02]  /*de50*/  IMAD.MOV.U32 R224, RZ, RZ, R160 ;  /* 0x000000ffffe07224 */ /* 0x000fe400078e00a0 */
[----:B------:R-:W-:Y:S01]  /*de60*/  IMAD.MOV.U32 R225, RZ, RZ, R161 ;  /* 0x000000ffffe17224 */ /* 0x000fe200078e00a1 */
[----:B------:R-:W4:Y:S01]  /*de70*/  LDL.LU.64 R158, [R1+0x158] ;  /* 0x00015800019e7983 */ /* 0x000f220000300a00 */
[----:B------:R-:W-:-:S02]  /*de80*/  IMAD.MOV.U32 R226, RZ, RZ, R162 ;  /* 0x000000ffffe27224 */ /* 0x000fc400078e00a2 */
[----:B------:R-:W-:Y:S01]  /*de90*/  IMAD.MOV.U32 R227, RZ, RZ, R163 ;  /* 0x000000ffffe37224 */ /* 0x000fe200078e00a3 */
[----:B------:R-:W4:Y:S01]  /*dea0*/  LDL.LU.64 R160, [R1+0x160] ;  /* 0x0001600001a07983 */ /* 0x000f220000300a00 */
[----:B------:R-:W-:Y:S02]  /*deb0*/  IMAD.MOV.U32 R228, RZ, RZ, R164 ;  /* 0x000000ffffe47224 */ /* 0x000fe400078e00a4 */
[----:B------:R-:W-:Y:S01]  /*dec0*/  IMAD.MOV.U32 R229, RZ, RZ, R165 ;  /* 0x000000ffffe57224 */ /* 0x000fe200078e00a5 */
[----:B------:R-:W4:Y:S01]  /*ded0*/  LDL.LU.64 R162, [R1+0x168] ;  /* 0x0001680001a27983 */ /* 0x000f220000300a00 */
[----:B------:R-:W-:Y:S02]  /*dee0*/  IMAD.MOV.U32 R230, RZ, RZ, R166 ;  /* 0x000000ffffe67224 */ /* 0x000fe400078e00a6 */
[----:B------:R-:W-:Y:S01]  /*def0*/  IMAD.MOV.U32 R231, RZ, RZ, R167 ;  /* 0x000000ffffe77224 */ /* 0x000fe200078e00a7 */
[----:B------:R-:W4:Y:S04]  /*df00*/  LDL.LU.64 R164, [R1+0x170] ;  /* 0x0001700001a47983 */ /* 0x000f280000300a00 */
[----:B------:R-:W4:Y:S01]  /*df10*/  LDL.LU.64 R166, [R1+0x178] ;  /* 0x0001780001a67983 */ /* 0x000f220000300a00 */
[----:B------:R-:W-:-:S02]  /*df20*/  WARPGROUP.DEPBAR.LE gsb0, 0x0 ;  /* 0x00008000000079c5 */ /* 0x000fc40000010000 */
[----:B------:R-:W-:-:S06]  /*df30*/  WARPGROUP.ARRIVE ;  /* 0x00000000000079c5 */ /* 0x000fcc0000000000 */
[----:B------:R-:W-:Y:S01]  /*df40*/  QGMMA.64x32x32.F32.E4M3.E4M3 R136, gdesc[UR28], R136, UP0, gsb0 ;  /* 0x006000001c8879f3 */ /* 0x000fe2000b800888 */
        /* <DEDUP_REMOVED lines=16> */
[----:B0-----:R-:W4:Y:S04]  /*e050*/  LDL.LU.64 R200, [R1+0x40] ;  /* 0x0000400001c87983 */ /* 0x001f280000300a00 */
[----:B-1----:R-:W4:Y:S04]  /*e060*/  LDL.LU.64 R202, [R1+0x48] ;  /* 0x0000480001ca7983 */ /* 0x002f280000300a00 */
[----:B---3--:R-:W4:Y:S04]  /*e070*/  LDL.LU.64 R204, [R1+0x50] ;  /* 0x0000500001cc7983 */ /* 0x008f280000300a00 */
[----:B------:R-:W4:Y:S04]  /*e080*/  LDL.LU.64 R206, [R1+0x58] ;  /* 0x0000580001ce7983 */ /* 0x000f280000300a00 */
[----:B--2---:R-:W4:Y:S04]  /*e090*/  LDL.LU.64 R208, [R1+0x60] ;  /* 0x0000600001d07983 */ /* 0x004f280000300a00 */
[----:B------:R-:W4:Y:S04]  /*e0a0*/  LDL.LU.64 R210, [R1+0x68] ;  /* 0x0000680001d27983 */ /* 0x000f280000300a00 */
[----:B------:R-:W4:Y:S04]  /*e0b0*/  LDL.LU.64 R212, [R1+0x70] ;  /* 0x0000700001d47983 */ /* 0x000f280000300a00 */
[----:B------:R-:W4:Y:S01]  /*e0c0*/  LDL.LU.64 R214, [R1+0x78] ;  /* 0x0000780001d67983 */ /* 0x000f220000300a00 */
[----:B------:R-:W-:Y:S01]  /*e0d0*/  UIADD3 UR26, UR48, 0x400, URZ ;  /* 0x00000400301a7890 */ /* 0x000fe2000fffe03f */
[----:B------:R-:W-:-:S02]  /*e0e0*/  WARPGROUP.DEPBAR.LE gsb0, 0x0 ;  /* 0x00008000000079c5 */ /* 0x000fc40000010000 */
[----:B------:R-:W-:Y:S01]  /*e0f0*/  WARPGROUP.ARRIVE ;  /* 0x00000000000079c5 */ /* 0x000fe20000000000 */
[----:B------:R-:W-:Y:S01]  /*e100*/  UMOV UR24, UR20 ;  /* 0x0000001400187c82 */ /* 0x000fe20008000000 */
[----:B------:R-:W-:Y:S01]  /*e110*/  UMOV UR25, UR21 ;  /* 0x0000001500197c82 */ /* 0x000fe20008000000 */
[----:B------:R-:W-:-:S03]  /*e120*/  UMOV UR27, 0x40000040 ;  /* 0x40000040001b7882 */ /* 0x000fc60000000000 */
[----:B------:R-:W-:Y:S01]  /*e130*/  QGMMA.64x32x32.F32.E4M3.E4M3 R72, gdesc[UR24], R72, UP0, gsb0 ;  /* 0x00600000184879f3 */ /* 0x000fe2000b800848 */
[----:B------:R-:W-:Y:S01]  /*e140*/  UIADD3 UR12, UR45, 0x400, URZ ;  /* 0x000004002d0c7890 */ /* 0x000fe2000fffe03f */
[----:B------:R-:W-:-:S06]  /*e150*/  UMOV UR25, 0x40000040 ;  /* 0x4000004000197882 */ /* 0x000fcc0000000000 */
[----:B------:R-:W-:Y:S01]  /*e160*/  UMOV UR24, UR12 ;  /* 0x0000000c00187c82 */ /* 0x000fe20008000000 */
[----:B------:R-:W-:Y:S02]  /*e170*/  WARPGROUP.DEPBAR.LE gsb0, 0x0 ;  /* 0x00008000000079c5 */ /* 0x000fe40000010000 */
[----:B------:R-:W-:-:S06]  /*e180*/  WARPGROUP.ARRIVE ;  /* 0x00000000000079c5 */ /* 0x000fcc0000000000 */
[----:B------:R-:W-:Y:S01]  /*e190*/  QGMMA.64x32x32.F32.E4M3.E4M3 R56, gdesc[UR24], R56, UP0, gsb0 ;  /* 0x00600000183879f3 */ /* 0x000fe2000b800838 */
[----:B------:R-:W-:Y:S01]  /*e1a0*/  UMOV UR28, UR24 ;  /* 0x00000018001c7c82 */ /* 0x000fe20008000000 */
        /* <DEDUP_REMOVED lines=11> */
[----:B------:R-:W-:Y:S04]  /*e260*/  STL [R1+0x9fc], R140 ;  /* 0x0009fc8c01007387 */ /* 0x000fe80000100800 */
[----:B------:R-:W-:Y:S04]  /*e270*/  STL [R1+0x9f8], R141 ;  /* 0x0009f88d01007387 */ /* 0x000fe80000100800 */
[----:B------:R-:W-:Y:S04]  /*e280*/  STL [R1+0x9f4], R142 ;  /* 0x0009f48e01007387 */ /* 0x000fe80000100800 */
[----:B------:R-:W-:Y:S01]  /*e290*/  STL [R1+0x9f0], R143 ;  /* 0x0009f08f01007387 */ /* 0x000fe20000100800 */
[----:B------:R-:W-:-:S02]  /*e2a0*/  WARPGROUP.DEPBAR.LE gsb0, 0x0 ;  /* 0x00008000000079c5 */ /* 0x000fc40000010000 */
[----:B----4-:R-:W-:-:S06]  /*e2b0*/  WARPGROUP.ARRIVE ;  /* 0x00000000000079c5 */ /* 0x010fcc0000000000 */
[----:B------:R-:W-:Y:S01]  /*e2c0*/  QGMMA.64x32x32.F32.E4M3.E4M3 R200, gdesc[UR12], R200, UP0, gsb0 ;  /* 0x006000000cc879f3 */ /* 0x000fe2000b8008c8 */
        /* <DEDUP_REMOVED lines=21> */
[----:B0-----:R-:W2:Y:S04]  /*e420*/  LDL.LU.64 R184, [R1+0x100] ;  /* 0x0001000001b87983 */ /* 0x001ea80000300a00 */
[----:B------:R-:W2:Y:S04]  /*e430*/  LDL.LU.64 R186, [R1+0x108] ;  /* 0x0001080001ba7983 */ /* 0x000ea80000300a00 */
[----:B------:R-:W2:Y:S04]  /*e440*/  LDL.LU.64 R188, [R1+0x110] ;  /* 0x0001100001bc7983 */ /* 0x000ea80000300a00 */
        /* <DEDUP_REMOVED lines=8> */
[----:B------:R-:W2:Y:S04]  /*e4d0*/  LDL.LU.64 R190, [R1+0x118] ;  /* 0x0001180001be7983 */ /* 0x000ea80000300a00 */
[----:B------:R-:W2:Y:S04]  /*e4e0*/  LDL.LU.64 R192, [R1+0x120] ;  /* 0x0001200001c07983 */ /* 0x000ea80000300a00 */
[----:B------:R-:W2:Y:S04]  /*e4f0*/  LDL.LU.64 R194, [R1+0x128] ;  /* 0x0001280001c27983 */ /* 0x000ea80000300a00 */
[----:B------:R-:W2:Y:S04]  /*e500*/  LDL.LU.64 R196, [R1+0x130] ;  /* 0x0001300001c47983 */ /* 0x000ea80000300a00 */
[----:B------:R-:W2:Y:S01]  /*e510*/  LDL.LU.64 R198, [R1+0x138] ;  /* 0x0001380001c67983 */ /* 0x000ea20000300a00 */
[----:B------:R-:W-:Y:S01]  /*e520*/  WARPGROUP.ARRIVE ;  /* 0x00000000000079c5 */ /* 0x000fe20000000000 */
[----:B------:R-:W-:Y:S01]  /*e530*/  UMOV UR20, UR24 ;  /* 0x0000001800147c82 */ /* 0x000fe20008000000 */
[----:B------:R-:W-:-:S04]  /*e540*/  UMOV UR21, UR25 ;  /* 0x0000001900157c82 */ /* 0x000fc80008000000 */
[----:B------:R-:W-:Y:S01]  /*e550*/  QGMMA.64x32x32.F32.E4M3.E4M3 R152, gdesc[UR20], R152, UP0, gsb0 ;  /* 0x00600000149879f3 */ /* 0x000fe2000b800898 */
[----:B------:R-:W-:Y:S01]  /*e560*/  UIADD3 UR16, UR45, 0x800, URZ ;  /* 0x000008002d107890 */ /* 0x000fe2000fffe03f */
[----:B------:R-:W-:-:S06]  /*e570*/  UMOV UR21, 0x40000040 ;  /* 0x4000004000157882 */ /* 0x000fcc0000000000 */
[----:B------:R-:W-:Y:S01]  /*e580*/  UMOV UR20, UR16 ;  /* 0x0000001000147c82 */ /* 0x000fe20008000000 */
[----:B------:R-:W-:Y:S02]  /*e590*/  WARPGROUP.DEPBAR.LE gsb0, 0x0 ;  /* 0x00008000000079c5 */ /* 0x000fe40000010000 */
[----:B------:R-:W-:Y:S01]  /*e5a0*/  UMOV UR12, UR20 ;  /* 0x00000014000c7c82 */ /* 0x000fe20008000000 */
[----:B------:R-:W-:Y:S01]  /*e5b0*/  UMOV UR13, UR21 ;  /* 0x00000015000d7c82 */ /* 0x000fe20008000000 */
[----:B------:R-:W-:Y:S01]  /*e5c0*/  UMOV UR16, UR20 ;  /* 0x0000001400107c82 */ /* 0x000fe20008000000 */
[----:B------:R-:W-:Y:S01]  /*e5d0*/  UMOV UR17, UR21 ;  /* 0x0000001500117c82 */ /* 0x000fe20008000000 */
[----:B0-----:R-:W-:Y:S02]  /*e5e0*/  IMAD.MOV.U32 R214, RZ, RZ, R166 ;  /* 0x000000ffffd67224 */ /* 0x001fe400078e00a6 */
        /* <DEDUP_REMOVED lines=21> */
[----:B------:R-:W-:-:S03]  /*e740*/  IMAD.MOV.U32 R201, RZ, RZ, R153 ;  /* 0x000000ffffc97224 */ /* 0x000fc600078e0099 */
[----:B------:R-:W3:Y:S01]  /*e750*/  LDL.LU.64 R152, [R1+0xac0] ;  /* 0x000ac00001987983 */ /* 0x000ee20000300a00 */
[----:B--2---:R-:W-:-:S06]  /*e760*/  WARPGROUP.ARRIVE ;  /* 0x00000000000079c5 */ /* 0x004fcc0000000000 */
[----:B------:R-:W-:Y:S03]  /*e770*/  QGMMA.64x32x32.F32.E4M3.E4M3 R184, gdesc[UR20], R184, UP0, gsb0 ;  /* 0x0060000014b879f3 */ /* 0x000fe6000b8008b8 */
[----:B------:R-:W-:Y:S02]  /*e780*/  WARPGROUP.DEPBAR.LE gsb0, 0x0 ;  /* 0x00008000000079c5 */ /* 0x000fe40000010000 */
[----:B------:R-:W-:-:S06]  /*e790*/  WARPGROUP.ARRIVE ;  /* 0x00000000000079c5 */ /* 0x000fcc0000000000 */
[----:B------:R-:W-:Y:S03]  /*e7a0*/  QGMMA.64x32x32.F32.E4M3.E4M3 R4, gdesc[UR12], R4, UP0, gsb0 ;  /* 0x006000000c0479f3 */ /* 0x000fe6000b800804 */
[----:B------:R-:W-:Y:S02]  /*e7b0*/  WARPGROUP.DEPBAR.LE gsb0, 0x0 ;  /* 0x00008000000079c5 */ /* 0x000fe40000010000 */
[----:B------:R-:W-:-:S06]  /*e7c0*/  WARPGROUP.ARRIVE ;  /* 0x00000000000079c5 */ /* 0x000fcc0000000000 */
[----:B------:R-:W-:Y:S01]  /*e7d0*/  QGMMA.64x32x32.F32.E4M3.E4M3 R168, gdesc[UR16], R168, UP0, gsb0 ;  /* 0x0060000010a879f3 */ /* 0x000fe2000b8008a8 */
[----:B------:R-:W-:Y:S01]  /*e7e0*/  UMOV UR28, UR20 ;  /* 0x00000014001c7c82 */ /* 0x000fe20008000000 */
[----:B------:R-:W-:Y:S01]  /*e7f0*/  UMOV UR29, UR21 ;  /* 0x00000015001d7c82 */ /* 0x000fe20008000000 */
[----:B------:R-:W-:Y:S02]  /*e800*/  WARPGROUP.DEPBAR.LE gsb0, 0x0 ;  /* 0x00008000000079c5 */ /* 0x000fe40000010000 */
[----:B------:R-:W-:Y:S01]  /*e810*/  WARPGROUP.ARRIVE ;  /* 0x00000000000079c5 */ /* 0x000fe20000000000 */
[----:B------:R-:W-:Y:S05]  /*e820*/  STL.64 [R1+0x978], R182 ;  /* 0x000978b601007387 */ /* 0x000fea0000100a00 */
[----:B------:R-:W-:Y:S01]  /*e830*/  QGMMA.64x32x32.F32.E4M3.E4M3 R104, gdesc[UR28], R104, UP0, gsb0 ;  /* 0x006000001c6879f3 */ /* 0x000fe2000b800868 */
[----:B------:R-:W-:Y:S04]  /*e840*/  STL.64 [R1+0x970], R180 ;  /* 0x000970b401007387 */ /* 0x000fe80000100a00 */
[----:B------:R-:W-:Y:S04]  /*e850*/  STL.64 [R1+0x968], R178 ;  /* 0x000968b201007387 */ /* 0x000fe80000100a00 */
[----:B------:R-:W-:Y:S04]  /*e860*/  STL.64 [R1+0x960], R176 ;  /* 0x000960b001007387 */ /* 0x000fe80000100a00 */
[----:B------:R0:W-:Y:S04]  /*e870*/  STL.64 [R1+0x958], R174 ;  /* 0x000958ae01007387 */ /* 0x0001e80000100a00 */
[----:B------:R1:W-:Y:S04]  /*e880*/  STL.64 [R1+0x950], R172 ;  /* 0x000950ac01007387 */ /* 0x0003e80000100a00 */
[----:B------:R2:W-:Y:S04]  /*e890*/  STL.64 [R1+0x948], R170 ;  /* 0x000948aa01007387 */ /* 0x0005e80000100a00 */
[----:B------:R4:W-:Y:S01]  /*e8a0*/  STL.64 [R1+0x940], R168 ;  /* 0x000940a801007387 */ /* 0x0009e20000100a00 */
[----:B0-----:R-:W-:-:S02]  /*e8b0*/  IMAD.MOV.U32 R174, RZ, RZ, R222 ;  /* 0x000000ffffae7224 */ /* 0x001fc400078e00de */
[----:B-1----:R-:W-:Y:S02]  /*e8c0*/  IMAD.MOV.U32 R172, RZ, RZ, R220 ;  /* 0x000000ffffac7224 */ /* 0x002fe400078e00dc */
[----:B--2---:R-:W-:Y:S02]  /*e8d0*/  IMAD.MOV.U32 R170, RZ, RZ, R218 ;  /* 0x000000ffffaa7224 */ /* 0x004fe400078e00da */
[----:B----4-:R-:W-:Y:S02]  /*e8e0*/  IMAD.MOV.U32 R168, RZ, RZ, R216 ;  /* 0x000000ffffa87224 */ /* 0x010fe400078e00d8 */
[----:B------:R-:W2:Y:S01]  /*e8f0*/  LDL.LU R216, [R1+0xabc] ;  /* 0x000abc0001d87983 */ /* 0x000ea20000300800 */
[----:B------:R-:W-:Y:S02]  /*e900*/  IMAD.MOV.U32 R169, RZ, RZ, R217 ;  /* 0x000000ffffa97224 */ /* 0x000fe400078e00d9 */
[----:B------:R-:W-:Y:S01]  /*e910*/  IMAD.MOV.U32 R171, RZ, RZ, R219 ;  /* 0x000000ffffab7224 */ /* 0x000fe200078e00db */
[----:B------:R-:W2:Y:S01]  /*e920*/  LDL.LU R217, [R1+0xab8] ;  /* 0x000ab80001d97983 */ /* 0x000ea20000300800 */
[----:B------:R-:W-:-:S03]  /*e930*/  IMAD.MOV.U32 R173, RZ, RZ, R221 ;  /* 0x000000ffffad7224 */ /* 0x000fc600078e00dd */
        /* <DEDUP_REMOVED lines=23> */
[----:B------:R-:W-:-:S02]  /*eab0*/  WARPGROUP.DEPBAR.LE gsb0, 0x0 ;  /* 0x00008000000079c5 */ /* 0x000fc40000010000 */
[----:B------:R-:W-:Y:S01]  /*eac0*/  WARPGROUP.ARRIVE ;  /* 0x00000000000079c5 */ /* 0x000fe20000000000 */
[----:B------:R-:W-:Y:S01]  /*ead0*/  UMOV UR24, UR20 ;  /* 0x0000001400187c82 */ /* 0x000fe20008000000 */
[----:B------:R-:W-:-:S04]  /*eae0*/  UMOV UR25, UR21 ;  /* 0x0000001500197c82 */ /* 0x000fc80008000000 */
[----:B------:R-:W-:Y:S01]  /*eaf0*/  QGMMA.64x32x32.F32.E4M3.E4M3 R40, gdesc[UR24], R40, UP0, gsb0 ;  /* 0x00600000182879f3 */ /* 0x000fe2000b800828 */
[----:B------:R-:W-:Y:S02]  /*eb00*/  IMAD.MOV.U32 R140, RZ, RZ, R184 ;  /* 0x000000ffff8c7224 */ /* 0x000fe400078e00b8 */
        /* <DEDUP_REMOVED lines=21> */
[----:B------:R-:W-:-:S03]  /*ec60*/  IMAD.MOV.U32 R135, RZ, RZ, R199 ;  /* 0x000000ffff877224 */ /* 0x000fc600078e00c7 */
[----:B------:R-:W4:Y:S01]  /*ec70*/  LDL.LU.64 R198, [R1+0xf8] ;  /* 0x0000f80001c67983 */ /* 0x000f220000300a00 */
[----:B------:R-:W-:Y:S01]  /*ec80*/  UIADD3 UR12, UR45, 0xc00, URZ ;  /* 0x00000c002d0c7890 */ /* 0x000fe2000fffe03f */
[----:B------:R-:W-:-:S06]  /*ec90*/  UMOV UR25, 0x40000040 ;  /* 0x4000004000197882 */ /* 0x000fcc0000000000 */
[----:B------:R-:W-:Y:S01]  /*eca0*/  UMOV UR24, UR12 ;  /* 0x0000000c00187c82 */ /* 0x000fe20008000000 */
[----:B------:R-:W-:Y:S02]  /*ecb0*/  WARPGROUP.DEPBAR.LE gsb0, 0x0 ;  /* 0x00008000000079c5 */ /* 0x000fe40000010000 */
[----:B------:R-:W-:-:S06]  /*ecc0*/  WARPGROUP.ARRIVE ;  /* 0x00000000000079c5 */ /* 0x000fcc0000000000 */
[----:B------:R-:W-:Y:S01]  /*ecd0*/  QGMMA.64x32x32.F32.E4M3.E4M3 R24, gdesc[UR24], R24, UP0, gsb0 ;  /* 0x00600000181879f3 */ /* 0x000fe2000b800818 */
        /* <DEDUP_REMOVED lines=8> */
[----:B0-----:R-:W4:Y:S04]  /*ed60*/  LDL.LU R104, [R1+0x180] ;  /* 0x0001800001687983 */ /* 0x001f280000300800 */
[----:B------:R-:W4:Y:S04]  /*ed70*/  LDL.LU R105, [R1+0x184] ;  /* 0x0001840001697983 */ /* 0x000f280000300800 */
[----:B------:R-:W4:Y:S04]  /*ed80*/  LDL.LU R106, [R1+0x188] ;  /* 0x00018800016a7983 */ /* 0x000f280000300800 */
[----:B------:R-:W4:Y:S04]  /*ed90*/  LDL.LU R107, [R1+0x18c] ;  /* 0x00018c00016b7983 */ /* 0x000f280000300800 */
[----:B------:R-:W4:Y:S01]  /*eda0*/  LDL.LU R108, [R1+0x190] ;  /* 0x00019000016c7983 */ /* 0x000f220000300800 */
[----:B------:R-:W-:-:S02]  /*edb0*/  WARPGROUP.DEPBAR.LE gsb0, 0x0 ;  /* 0x00008000000079c5 */ /* 0x000fc40000010000 */
[----:B------:R-:W-:Y:S01]  /*edc0*/  WARPGROUP.ARRIVE ;  /* 0x00000000000079c5 */ /* 0x000fe20000000000 */
[----:B------:R-:W-:Y:S01]  /*edd0*/  UMOV UR28, UR24 ;  /* 0x00000018001c7c82 */ /* 0x000fe20008000000 */
[----:B------:R-:W-:-:S04]  /*ede0*/  UMOV UR29, UR25 ;  /* 0x00000019001d7c82 */ /* 0x000fc80008000000 */
[----:B------:R-:W-:Y:S01]  /*edf0*/  QGMMA.64x32x32.F32.E4M3.E4M3 R88, gdesc[UR28], R88, UP0, gsb0 ;  /* 0x006000001c5879f3 */ /* 0x000fe2000b800858 */
[----:B------:R-:W-:Y:S01]  /*ee00*/  UIADD3 UR16, UR45, 0x2, URZ ;  /* 0x000000022d107890 */ /* 0x000fe2000fffe03f */
[----:B------:R-:W-:-:S06]  /*ee10*/  UMOV UR17, UR25 ;  /* 0x0000001900117c82 */ /* 0x000fcc0008000000 */
[----:B------:R-:W-:Y:S01]  /*ee20*/  UMOV UR12, UR16 ;  /* 0x00000010000c7c82 */ /* 0x000fe20008000000 */
[----:B------:R-:W-:Y:S01]  /*ee30*/  UMOV UR16, UR24 ;  /* 0x0000001800107c82 */ /* 0x000fe20008000000 */
[----:B------:R-:W-:Y:S02]  /*ee40*/  WARPGROUP.DEPBAR.LE gsb0, 0x0 ;  /* 0x00008000000079c5 */ /* 0x000fe40000010000 */
[----:B---3--:R-:W-:-:S06]  /*ee50*/  WARPGROUP.ARRIVE ;  /* 0x00000000000079c5 */ /* 0x008fcc0000000000 */
[----:B------:R-:W-:Y:S01]  /*ee60*/  QGMMA.64x32x32.F32.E4M3.E4M3 R152, gdesc[UR16], R152, UP0, gsb0 ;  /* 0x00600000109879f3 */ /* 0x000fe2000b800898 */
[----:B------:R-:W-:Y:S01]  /*ee70*/  UMOV UR26, UR14 ;  /* 0x0000000e001a7c82 */ /* 0x000fe20008000000 */
[----:B------:R-:W-:Y:S01]  /*ee80*/  UMOV UR27, UR15 ;  /* 0x0000000f001b7c82 */ /* 0x000fe20008000000 */
[----:B------:R-:W-:Y:S02]  /*ee90*/  WARPGROUP.DEPBAR.LE gsb0, 0x0 ;  /* 0x00008000000079c5 */ /* 0x000fe40000010000 */
[----:B--2---:R-:W-:-:S06]  /*eea0*/  WARPGROUP.ARRIVE ;  /* 0x00000000000079c5 */ /* 0x004fcc0000000000 */
[----:B------:R-:W-:Y:S01]  /*eeb0*/  QGMMA.64x32x32.F32.E4M3.E4M3 R216, gdesc[UR24], R216, UP0, gsb0 ;  /* 0x0060000018d879f3 */ /* 0x000fe2000b8008d8 */
[----:B------:R-:W-:Y:S01]  /*eec0*/  UMOV UR20, UR24 ;  /* 0x0000001800147c82 */ /* 0x000fe20008000000 */
[----:B------:R-:W-:Y:S01]  /*eed0*/  UMOV UR21, UR25 ;  /* 0x0000001900157c82 */ /* 0x000fe20008000000 */
[----:B------:R-:W-:Y:S02]  /*eee0*/  WARPGROUP.DEPBAR.LE gsb0, 0x0 ;  /* 0x00008000000079c5 */ /* 0x000fe40000010000 */
[----:B----4-:R-:W-:-:S06]  /*eef0*/  WARPGROUP.ARRIVE ;  /* 0x00000000000079c5 */ /* 0x010fcc0000000000 */
[----:B------:R-:W-:Y:S01]  /*ef00*/  QGMMA.64x32x32.F32.E4M3.E4M3 R184, gdesc[UR20], R184, UP0, gsb0 ;  /* 0x0060000014b879f3 */ /* 0x000fe2000b8008b8 */
        /* <DEDUP_REMOVED lines=10> */
[----:B------:R-:W-:Y:S01]  /*efb0*/  IMAD.MOV.U32 R119, RZ, RZ, R0 ;  /* 0x000000ffff777224 */ /* 0x000fe200078e0000 */
[----:B------:R-:W-:Y:S01]  /*efc0*/  UIADD3 UR14, UR48, 0x2, URZ ;  /* 0x00000002300e7890 */ /* 0x000fe2000fffe03f */
[----:B------:R-:W-:Y:S01]  /*efd0*/  UMOV UR13, 0x40000040 ;  /* 0x40000040000d7882 */ /* 0x000fe20000000000 */
[----:B------:R-:W-:Y:S01]  /*efe0*/  UMOV UR15, 0x40000040 ;  /* 0x40000040000f7882 */ /* 0x000fe20000000000 */
[----:B------:R-:W-:-:S02]  /*eff0*/  WARPGROUP.DEPBAR.LE gsb0, 0x0 ;  /* 0x00008000000079c5 */ /* 0x000fc40000010000 */
[----:B------:R-:W-:-:S06]  /*f000*/  WARPGROUP.ARRIVE ;  /* 0x00000000000079c5 */ /* 0x000fcc0000000000 */
[----:B------:R-:W-:Y:S01]  /*f010*/  QGMMA.64x32x32.F32.E4M3.E4M3 R104, gdesc[UR12], R104, gsb0 ;  /* 0x006000000c6879f3 */ /* 0x000fe20008000868 */
[----:B------:R-:W-:Y:S01]  /*f020*/  UIADD3 UR18, UR48, 0x102, URZ ;  /* 0x0000010230127890 */ /* 0x000fe2000fffe03f */
[----:B------:R-:W-:Y:S01]  /*f030*/  UMOV UR16, UR12 ;  /* 0x0000000c00107c82 */ /* 0x000fe20008000000 */
[----:B------:R-:W-:Y:S01]  /*f040*/  UMOV UR17, UR13 ;  /* 0x0000000d00117c82 */ /* 0x000fe20008000000 */
[----:B------:R-:W-:Y:S01]  /*f050*/  UMOV UR19, 0x40000040 ;  /* 0x4000004000137882 */ /* 0x000fe20000000000 */
[----:B------:R-:W-:Y:S01]  /*f060*/  STL.64 [R1+0xc0], R184 ;  /* 0x0000c0b801007387 */ /* 0x000fe20000100a00 */
[----:B------:R-:W-:Y:S02]  /*f070*/  IMAD.MOV.U32 R2, RZ, RZ, R198 ;  /* 0x000000ffff027224 */ /* 0x000fe400078e00c6 */
[----:B------:R-:W-:Y:S01]  /*f080*/  IMAD.MOV.U32 R0, RZ, RZ, R199 ;  /* 0x000000ffff007224 */ /* 0x000fe200078e00c7 */
[----:B------:R-:W-:Y:S01]  /*f090*/  STL.64 [R1+0xc8], R186 ;  /* 0x0000c8ba01007387 */ /* 0x000fe20000100a00 */
[----:B------:R-:W-:-:S02]  /*f0a0*/  WARPGROUP.DEPBAR.LE gsb0, 0x0 ;  /* 0x00008000000079c5 */ /* 0x000fc40000010000 */
[----:B------:R-:W-:-:S06]  /*f0b0*/  WARPGROUP.ARRIVE ;  /* 0x00000000000079c5 */ /* 0x000fcc0000000000 */
[----:B------:R-:W-:Y:S01]  /*f0c0*/  QGMMA.64x32x32.F32.E4M3.E4M3 R168, gdesc[UR16], R168, gsb0 ;  /* 0x0060000010a879f3 */ /* 0x000fe200080008a8 */
[----:B------:R0:W-:Y:S01]  /*f0d0*/  STL [R1+0xd0], R188 ;  /* 0x0000d0bc01007387 */ /* 0x0001e20000100800 */
        /* <DEDUP_REMOVED lines=12> */
[----:B------:R-:W-:-:S03]  /*f1a0*/  IMAD.MOV.U32 R235, RZ, RZ, R189 ;  /* 0x000000ffffeb7224 */ /* 0x000fc600078e00bd */
[----:B------:R-:W2:Y:S04]  /*f1b0*/  LDL.LU.64 R190, [R1+0xa58] ;  /* 0x000a580001be7983 */ /* 0x000ea80000300a00 */
        /* <DEDUP_REMOVED lines=9> */
[----:B------:R-:W-:Y:S01]  /*f250*/  STL.64 [R1+0x1b0], R116 ;  /* 0x0001b07401007387 */ /* 0x000fe20000100a00 */
[----:B------:R-:W-:-:S03]  /*f260*/  WARPGROUP.DEPBAR.LE gsb0, 0x0 ;  /* 0x00008000000079c5 */ /* 0x000fc60000010000 */
[----:B------:R-:W-:Y:S04]  /*f270*/  STL.64 [R1+0x1b8], R118 ;  /* 0x0001b87601007387 */ /* 0x000fe80000100a00 */
        /* <DEDUP_REMOVED lines=12> */
[----:B---3--:R-:W-:-:S03]  /*f340*/  IMAD.MOV.U32 R172, RZ, RZ, R204 ;  /* 0x000000ffffac7224 */ /* 0x008fc600078e00cc */
[----:B------:R-:W3:Y:S01]  /*f350*/  LDL.LU R200, [R1+0xa3c] ;  /* 0x000a3c0001c87983 */ /* 0x000ee20000300800 */
[----:B------:R-:W-:-:S03]  /*f360*/  IMAD.MOV.U32 R173, RZ, RZ, R205 ;  /* 0x000000ffffad7224 */ /* 0x000fc600078e00cd */
[----:B------:R-:W3:Y:S01]  /*f370*/  LDL.LU R201, [R1+0xa38] ;  /* 0x000a380001c97983 */ /* 0x000ee20000300800 */
[----:B----4-:R-:W-:-:S03]  /*f380*/  IMAD.MOV.U32 R174, RZ, RZ, R206 ;  /* 0x000000ffffae7224 */ /* 0x010fc600078e00ce */
[----:B------:R-:W3:Y:S01]  /*f390*/  LDL.LU R202, [R1+0xa34] ;  /* 0x000a340001ca7983 */ /* 0x000ee20000300800 */
[----:B------:R-:W-:-:S03]  /*f3a0*/  IMAD.MOV.U32 R175, RZ, RZ, R207 ;  /* 0x000000ffffaf7224 */ /* 0x000fc600078e00cf */
[----:B------:R-:W3:Y:S01]  /*f3b0*/  LDL.LU R203, [R1+0xa30] ;  /* 0x000a300001cb7983 */ /* 0x000ee20000300800 */
[----:B0-----:R-:W-:-:S03]  /*f3c0*/  IMAD.MOV.U32 R176, RZ, RZ, R208 ;  /* 0x000000ffffb07224 */ /* 0x001fc600078e00d0 */
[----:B------:R-:W3:Y:S01]  /*f3d0*/  LDL.LU R204, [R1+0xa2c] ;  /* 0x000a2c0001cc7983 */ /* 0x000ee20000300800 */
[----:B------:R-:W-:-:S03]  /*f3e0*/  IMAD.MOV.U32 R177, RZ, RZ, R209 ;  /* 0x000000ffffb17224 */ /* 0x000fc600078e00d1 */
[----:B------:R-:W3:Y:S01]  /*f3f0*/  LDL.LU R205, [R1+0xa28] ;  /* 0x000a280001cd7983 */ /* 0x000ee20000300800 */
[----:B------:R-:W-:-:S03]  /*f400*/  IMAD.MOV.U32 R178, RZ, RZ, R210 ;  /* 0x000000ffffb27224 */ /* 0x000fc600078e00d2 */
        /* <DEDUP_REMOVED lines=16> */
[----:B------:R-:W-:Y:S01]  /*f510*/  UMOV UR24, UR12 ;  /* 0x0000000c00187c82 */ /* 0x000fe20008000000 */
[----:B------:R-:W-:Y:S01]  /*f520*/  UMOV UR25, UR13 ;  /* 0x0000000d00197c82 */ /* 0x000fe20008000000 */
[----:B------:R-:W-:Y:S01]  /*f530*/  UMOV UR27, 0x40000040 ;  /* 0x40000040001b7882 */ /* 0x000fe20000000000 */
        /* <DEDUP_REMOVED lines=16> */
[----:B---3--:R-:W-:-:S06]  /*f640*/  WARPGROUP.ARRIVE ;  /* 0x00000000000079c5 */ /* 0x008fcc0000000000 */
[----:B------:R-:W-:Y:S03]  /*f650*/  QGMMA.64x32x32.F32.E4M3.E4M3 R200, gdesc[UR24], R200, gsb0 ;  /* 0x0060000018c879f3 */ /* 0x000fe600080008c8 */
[----:B------:R-:W-:Y:S02]  /*f660*/  WARPGROUP.DEPBAR.LE gsb0, 0x0 ;  /* 0x00008000000079c5 */ /* 0x000fe40000010000 */
[----:B------:R-:W-:Y:S04]  /*f670*/  STL.64 [R1+0x938], R214 ;  /* 0x000938d601007387 */ /* 0x000fe80000100a00 */
        /* <DEDUP_REMOVED lines=9> */
[----:B---3--:R-:W-:Y:S02]  /*f710*/  IMAD.MOV.U32 R202, RZ, RZ, R142 ;  /* 0x000000ffffca7224 */ /* 0x008fe400078e008e */
[----:B--2---:R-:W-:Y:S02]  /*f720*/  IMAD.MOV.U32 R200, RZ, RZ, R140 ;  /* 0x000000ffffc87224 */ /* 0x004fe400078e008c */
        /* <DEDUP_REMOVED lines=24> */
[----:B------:R-:W-:-:S03]  /*f8b0*/  IMAD.MOV.U32 R214, RZ, RZ, R71 ;  /* 0x000000ffffd67224 */ /* 0x000fc600078e0047 */
[----:B------:R-:W4:Y:S01]  /*f8c0*/  LDL.LU R71, [R1+0x9c4] ;  /* 0x0009c40001477983 */ /* 0x000f220000300800 */
[----:B------:R-:W-:-:S03]  /*f8d0*/  IMAD.MOV.U32 R215, RZ, RZ, R135 ;  /* 0x000000ffffd77224 */ /* 0x000fc600078e0087 */
        /* <DEDUP_REMOVED lines=10> */
[----:B--2---:R-:W-:-:S06]  /*f980*/  WARPGROUP.ARRIVE ;  /* 0x00000000000079c5 */ /* 0x004fcc0000000000 */
[----:B------:R-:W-:Y:S03]  /*f990*/  QGMMA.64x32x32.F32.E4M3.E4M3 R136, gdesc[UR28], R136, gsb0 ;  /* 0x006000001c8879f3 */ /* 0x000fe60008000888 */
[----:B------:R-:W-:Y:S02]  /*f9a0*/  WARPGROUP.DEPBAR.LE gsb0, 0x0 ;  /* 0x00008000000079c5 */ /* 0x000fe40000010000 */
[----:B---3--:R-:W-:-:S06]  /*f9b0*/  WARPGROUP.ARRIVE ;  /* 0x00000000000079c5 */ /* 0x008fcc0000000000 */
[----:B------:R-:W-:Y:S01]  /*f9c0*/  QGMMA.64x32x32.F32.E4M3.E4M3 R72, gdesc[UR20], R72, gsb0 ;  /* 0x00600000144879f3 */ /* 0x000fe20008000848 */
[----:B------:R-:W-:Y:S01]  /*f9d0*/  UMOV UR20, UR16 ;  /* 0x0000001000147c82 */ /* 0x000fe20008000000 */
[----:B------:R-:W-:Y:S01]  /*f9e0*/  UMOV UR21, 0x40000040 ;  /* 0x4000004000157882 */ /* 0x000fe20000000000 */
[----:B------:R-:W-:Y:S02]  /*f9f0*/  WARPGROUP.DEPBAR.LE gsb0, 0x0 ;  /* 0x00008000000079c5 */ /* 0x000fe40000010000 */
[----:B----4-:R-:W-:-:S06]  /*fa00*/  WARPGROUP.ARRIVE ;  /* 0x00000000000079c5 */ /* 0x010fcc0000000000 */
        /* <DEDUP_REMOVED lines=34> */
[----:B------:R-:W2:Y:S01]  /*fc30*/  LDL.LU.64 R108, [R1+0x990] ;  /* 0x00099000016c7983 */ /* 0x000ea20000300a00 */
[----:B------:R-:W-:-:S03]  /*fc40*/  WARPGROUP.DEPBAR.LE gsb0, 0x0 ;  /* 0x00008000000079c5 */ /* 0x000fc60000010000 */
        /* <DEDUP_REMOVED lines=17> */
[----:B------:R-:W3:Y:S01]  /*fd60*/  LDL.LU.64 R168, [R1+0x940] ;  /* 0x0009400001a87983 */ /* 0x000ee20000300a00 */
        /* <DEDUP_REMOVED lines=20> */
[----:B--2---:R-:W-:-:S06]  /*feb0*/  WARPGROUP.ARRIVE ;  /* 0x00000000000079c5 */ /* 0x004fcc0000000000 */
[----:B------:R-:W-:Y:S01]  /*fec0*/  QGMMA.64x32x32.F32.E4M3.E4M3 R104, gdesc[UR28], R104, gsb0 ;  /* 0x006000001c6879f3 */ /* 0x000fe20008000868 */
[----:B------:R0:W-:Y:S04]  /*fed0*/  STL.64 [R1+0x100], R200 ;  /* 0x000100c801007387 */ /* 0x0001e80000100a00 */
[----:B------:R1:W-:Y:S04]  /*fee0*/  STL.64 [R1+0x108], R202 ;  /* 0x000108ca01007387 */ /* 0x0003e80000100a00 */
[----:B------:R2:W-:Y:S04]  /*fef0*/  STL.64 [R1+0x110], R204 ;  /* 0x000110cc01007387 */ /* 0x0005e80000100a00 */
[----:B------:R-:W-:Y:S04]  /*ff00*/  STL.64 [R1+0x118], R206 ;  /* 0x000118ce01007387 */ /* 0x000fe80000100a00 */
[----:B------:R-:W-:Y:S04]  /*ff10*/  STL.64 [R1+0x120], R208 ;  /* 0x000120d001007387 */ /* 0x000fe80000100a00 */
[----:B------:R-:W-:Y:S04]  /*ff20*/  STL.64 [R1+0x128], R210 ;  /* 0x000128d201007387 */ /* 0x000fe80000100a00 */
[----:B------:R-:W-:Y:S04]  /*ff30*/  STL.64 [R1+0x130], R212 ;  /* 0x000130d401007387 */ /* 0x000fe80000100a00 */
[----:B------:R-:W-:Y:S04]  /*ff40*/  STL.64 [R1+0x138], R214 ;  /* 0x000138d601007387 */ /* 0x000fe80000100a00 */
[----:B0-----:R-:W3:Y:S04]  /*ff50*/  LDL.LU R200, [R1+0xc0] ;  /* 0x0000c00001c87983 */ /* 0x001ee80000300800 */
[----:B------:R-:W3:Y:S04]  /*ff60*/  LDL.LU R201, [R1+0xc4] ;  /* 0x0000c40001c97983 */ /* 0x000ee80000300800 */
[----:B-1----:R-:W3:Y:S04]  /*ff70*/  LDL.LU R202, [R1+0xc8] ;  /* 0x0000c80001ca7983 */ /* 0x002ee80000300800 */
[----:B------:R-:W3:Y:S04]  /*ff80*/  LDL.LU R203, [R1+0xcc] ;  /* 0x0000cc0001cb7983 */ /* 0x000ee80000300800 */
[----:B--2---:R-:W3:Y:S01]  /*ff90*/  LDL.LU R204, [R1+0xd0] ;  /* 0x0000d00001cc7983 */ /* 0x004ee20000300800 */
[----:B------:R-:W-:-:S02]  /*ffa0*/  WARPGROUP.DEPBAR.LE gsb0, 0x0 ;  /* 0x00008000000079c5 */ /* 0x000fc40000010000 */
        /* <DEDUP_REMOVED lines=15> */
[----:B------:R-:W-:Y:S04]  /*100a0*/  STL.64 [R1+0x8f8], R182 ;  /* 0x0008f8b601007387 */ /* 0x000fe80000100a00 */
[----:B------:R-:W-:Y:S04]  /*100b0*/  STL.64 [R1+0x8f0], R180 ;  /* 0x0008f0b401007387 */ /* 0x000fe80000100a00 */
[----:B------:R-:W-:Y:S01]  /*100c0*/  STL.64 [R1+0x8e8], R178 ;  /* 0x0008e8b201007387 */ /* 0x000fe20000100a00 */
[----:B------:R-:W-:-:S02]  /*100d0*/  WARPGROUP.DEPBAR.LE gsb0, 0x0 ;  /* 0x00008000000079c5 */ /* 0x000fc40000010000 */
[----:B------:R-:W-:-:S06]  /*100e0*/  WARPGROUP.ARRIVE ;  /* 0x00000000000079c5 */ /* 0x000fcc0000000000 */
[----:B------:R-:W-:Y:S01]  /*100f0*/  QGMMA.64x32x32.F32.E4M3.E4M3 R152, gdesc[UR24], R152, gsb0 ;  /* 0x00600000189879f3 */ /* 0x000fe20008000898 */
        /* <DEDUP_REMOVED lines=13> */
[----:B------:R-:W-:Y:S04]  /*101d0*/  STL [R1+0x8b8], R104 ;  /* 0x0008b86801007387 */ /* 0x000fe80000100800 */
[----:B------:R0:W-:Y:S01]  /*101e0*/  STL [R1+0x8b4], R105 ;  /* 0x0008b46901007387 */ /* 0x0001e20000100800 */
[----:B------:R-:W-:-:S03]  /*101f0*/  UIADD3 UR17, UR45, 0x4, URZ ;  /* 0x000000042d117890 */ /* 0x000fc6000fffe03f */
[----:B------:R-:W-:Y:S04]  /*10200*/  STL [R1+0x8b0], R106 ;  /* 0x0008b06a01007387 */ /* 0x000fe80000100800 */
[----:B------:R1:W-:Y:S04]  /*10210*/  STL [R1+0x8ac], R107 ;  /* 0x0008ac6b01007387 */ /* 0x0003e80000100800 */
[----:B------:R-:W-:Y:S01]  /*10220*/  STL [R1+0x8a8], R108 ;  /* 0x0008a86c01007387 */ /* 0x000fe20000100800 */
[----:B------:R-:W-:-:S03]  /*10230*/  WARPGROUP.DEPBAR.LE gsb0, 0x0 ;  /* 0x00008000000079c5 */ /* 0x000fc60000010000 */
[----:B------:R4:W-:Y:S01]  /*10240*/  STL [R1+0x8a4], R109 ;  /* 0x0008a46d01007387 */ /* 0x0009e20000100800 */
[----:B------:R-:W-:-:S03]  /*10250*/  WARPGROUP.ARRIVE ;  /* 0x00000000000079c5 */ /* 0x000fc60000000000 */
[----:B------:R-:W-:Y:S04]  /*10260*/  STL [R1+0x8a0], R110 ;  /* 0x0008a06e01007387 */ /* 0x000fe80000100800 */
[----:B------:R4:W-:Y:S04]  /*10270*/  STL [R1+0x89c], R111 ;  /* 0x00089c6f01007387 */ /* 0x0009e80000100800 */
[----:B------:R-:W-:Y:S01]  /*10280*/  STL [R1+0x898], R112 ;  /* 0x0008987001007387 */ /* 0x000fe20000100800 */
[----:B------:R-:W-:-:S03]  /*10290*/  UMOV UR12, UR17 ;  /* 0x00000011000c7c82 */ /* 0x000fc60008000000 */
[----:B------:R4:W-:Y:S01]  /*102a0*/  STL [R1+0x894], R113 ;  /* 0x0008947101007387 */ /* 0x0009e20000100800 */
[----:B------:R-:W-:-:S03]  /*102b0*/  UMOV UR16, UR20 ;  /* 0x0000001400107c82 */ /* 0x000fc60008000000 */
[----:B------:R-:W-:Y:S01]  /*102c0*/  STL [R1+0x890], R114 ;  /* 0x0008907201007387 */ /* 0x000fe20000100800 */
[----:B------:R-:W-:Y:S02]  /*102d0*/  UMOV UR17, UR21 ;  /* 0x0000001500117c82 */ /* 0x000fe40008000000 */
[----:B------:R-:W-:Y:S01]  /*102e0*/  QGMMA.64x32x32.F32.E4M3.E4M3 R216, gdesc[UR16], R216, gsb0 ;  /* 0x0060000010d879f3 */ /* 0x000fe200080008d8 */
[----:B------:R4:W-:Y:S04]  /*102f0*/  STL [R1+0x88c], R115 ;  /* 0x00088c7301007387 */ /* 0x0009e80000100800 */
[----:B------:R-:W-:Y:S04]  /*10300*/  STL [R1+0x888], R116 ;  /* 0x0008887401007387 */ /* 0x000fe80000100800 */
[----:B------:R4:W-:Y:S04]  /*10310*/  STL [R1+0x884], R117 ;  /* 0x0008847501007387 */ /* 0x0009e80000100800 */
[----:B------:R-:W-:Y:S04]  /*10320*/  STL [R1+0x880], R118 ;  /* 0x0008807601007387 */ /* 0x000fe80000100800 */
[----:B------:R4:W-:Y:S04]  /*10330*/  STL [R1+0x87c], R119 ;  /* 0x00087c7701007387 */ /* 0x0009e80000100800 */
[----:B0-----:R-:W2:Y:S04]  /*10340*/  LDL.LU.64 R104, [R1+0x180] ;  /* 0x0001800001687983 */ /* 0x001ea80000300a00 */
[----:B-1----:R-:W2:Y:S04]  /*10350*/  LDL.LU.64 R106, [R1+0x188] ;  /* 0x00018800016a7983 */ /* 0x002ea80000300a00 */
[----:B----4-:R-:W2:Y:S04]  /*10360*/  LDL.LU.64 R108, [R1+0x190] ;  /* 0x00019000016c7983 */ /* 0x010ea80000300a00 */
[----:B------:R-:W2:Y:S04]  /*10370*/  LDL.LU.64 R110, [R1+0x198] ;  /* 0x00019800016e7983 */ /* 0x000ea80000300a00 */
[----:B------:R-:W2:Y:S04]  /*10380*/  LDL.LU.64 R112, [R1+0x1a0] ;  /* 0x0001a00001707983 */ /* 0x000ea80000300a00 */
[----:B------:R-:W2:Y:S04]  /*10390*/  LDL.LU.64 R114, [R1+0x1a8] ;  /* 0x0001a80001727983 */ /* 0x000ea80000300a00 */
[----:B------:R-:W2:Y:S04]  /*103a0*/  LDL.LU.64 R116, [R1+0x1b0] ;  /* 0x0001b00001747983 */ /* 0x000ea80000300a00 */
[----:B------:R-:W2:Y:S01]  /*103b0*/  LDL.LU.64 R118, [R1+0x1b8] ;  /* 0x0001b80001767983 */ /* 0x000ea20000300a00 */
        /* <DEDUP_REMOVED lines=11> */
[----:B------:R-:W-:-:S05]  /*10470*/  WARPGROUP.DEPBAR.LE gsb0, 0x0 ;  /* 0x00008000000079c5 */ /* 0x000fca0000010000 */
[----:B---3--:R-:W-:Y:S01]  /*10480*/  WARPGROUP.ARRIVE ;  /* 0x00000000000079c5 */ /* 0x008fe20000000000 */
[----:B------:R-:W-:Y:S01]  /*10490*/  UMOV UR22, UR14 ;  /* 0x0000000e00167c82 */ /* 0x000fe20008000000 */
[----:B------:R-:W-:-:S04]  /*104a0*/  UMOV UR23, UR15 ;  /* 0x0000000f00177c82 */ /* 0x000fc80008000000 */
[----:B------:R-:W-:Y:S01]  /*104b0*/  QGMMA.64x32x32.F32.E4M3.E4M3 R200, gdesc[UR20], R200, gsb0 ;  /* 0x0060000014c879f3 */ /* 0x000fe200080008c8 */
[----:B------:R-:W-:Y:S04]  /*104c0*/  STL [R1+0x878], R51 ;  /* 0x0008783301007387 */ /* 0x000fe80000100800 */
[----:B------:R-:W-:Y:S04]  /*104d0*/  STL [R1+0x874], R52 ;  /* 0x0008743401007387 */ /* 0x000fe80000100800 */
[----:B------:R-:W-:Y:S04]  /*104e0*/  STL [R1+0x870], R53 ;  /* 0x0008703501007387 */ /* 0x000fe80000100800 */
[----:B------:R-:W-:Y:S04]  /*104f0*/  STL [R1+0x86c], R54 ;  /* 0x00086c3601007387 */ /* 0x000fe80000100800 */
[----:B------:R-:W-:Y:S01]  /*10500*/  STL [R1+0x868], R55 ;  /* 0x0008683701007387 */ /* 0x000fe20000100800 */
        /* <DEDUP_REMOVED lines=18> */
[----:B------:R-:W-:Y:S01]  /*10630*/  UMOV UR13, 0x40000040 ;  /* 0x40000040000d7882 */ /* 0x000fe20000000000 */
[----:B------:R-:W-:-:S05]  /*10640*/  UMOV UR15, 0x40000040 ;  /* 0x40000040000f7882 */ /* 0x000fca0000000000 */
[----:B------:R-:W-:Y:S01]  /*10650*/  UMOV UR14, UR26 ;  /* 0x0000001a000e7c82 */ /* 0x000fe20008000000 */
[----:B------:R-:W-:Y:S01]  /*10660*/  UIADD3 UR18, UR48, 0x104, URZ ;  /* 0x0000010430127890 */ /* 0x000fe2000fffe03f */
[----:B------:R-:W-:Y:S01]  /*10670*/  UMOV UR24, UR12 ;  /* 0x0000000c00187c82 */ /* 0x000fe20008000000 */
[----:B------:R-:W-:Y:S01]  /*10680*/  UMOV UR25, UR13 ;  /* 0x0000000d00197c82 */ /* 0x000fe20008000000 */
[----:B------:R-:W-:-:S04]  /*10690*/  UMOV UR27, 0x40000040 ;  /* 0x40000040001b7882 */ /* 0x000fc80000000000 */
[----:B------:R-:W-:Y:S01]  /*106a0*/  UMOV UR26, UR18 ;  /* 0x00000012001a7c82 */ /* 0x000fe20008000000 */
[----:B--2---:R-:W-:-:S06]  /*106b0*/  WARPGROUP.ARRIVE ;  /* 0x00000000000079c5 */ /* 0x004fcc0000000000 */
[----:B------:R-:W-:Y:S03]  /*106c0*/  QGMMA.64x32x32.F32.E4M3.E4M3 R104, gdesc[UR12], R104, gsb0 ;  /* 0x006000000c6879f3 */ /* 0x000fe60008000868 */
[----:B------:R-:W-:Y:S02]  /*106d0*/  WARPGROUP.DEPBAR.LE gsb0, 0x0 ;  /* 0x00008000000079c5 */ /* 0x000fe40000010000 */
[----:B------:R-:W-:-:S06]  /*106e0*/  WARPGROUP.ARRIVE ;  /* 0x00000000000079c5 */ /* 0x000fcc0000000000 */
[----:B------:R-:W-:Y:S01]  /*106f0*/  QGMMA.64x32x32.F32.E4M3.E4M3 R168, gdesc[UR24], R168, gsb0 ;  /* 0x0060000018a879f3 */ /* 0x000fe200080008a8 */
[----:B------:R-:W-:Y:S01]  /*10700*/  UIADD3 UR20, UR48, 0x204, URZ ;  /* 0x0000020430147890 */ /* 0x000fe2000fffe03f */
[----:B------:R-:W-:Y:S01]  /*10710*/  UMOV UR16, UR12 ;  /* 0x0000000c00107c82 */ /* 0x000fe20008000000 */
[----:B------:R-:W-:Y:S01]  /*10720*/  UMOV UR17, UR13 ;  /* 0x0000000d00117c82 */ /* 0x000fe20008000000 */
[----:B------:R-:W-:-:S04]  /*10730*/  UMOV UR19, 0x40000040 ;  /* 0x4000004000137882 */ /* 0x000fc80000000000 */
[----:B------:R-:W-:Y:S01]  /*10740*/  UMOV UR18, UR20 ;  /* 0x0000001400127c82 */ /* 0x000fe20008000000 */
        /* <DEDUP_REMOVED lines=11> */
[----:B------:R-:W-:Y:S01]  /*10800*/  UMOV UR28, UR12 ;  /* 0x0000000c001c7c82 */ /* 0x000fe20008000000 */
[----:B------:R-:W-:Y:S01]  /*10810*/  UMOV UR29, UR13 ;  /* 0x0000000d001d7c82 */ /* 0x000fe20008000000 */
[----:B------:R-:W-:Y:S01]  /*10820*/  UMOV UR31, 0x40000040 ;  /* 0x40000040001f7882 */ /* 0x000fe20000000000 */
[----:B------:R-:W-:Y:S02]  /*10830*/  IMAD.MOV.U32 R51, RZ, RZ, R104 ;  /* 0x000000ffff337224 */ /* 0x000fe400078e0068 */
[----:B------:R-:W-:Y:S02]  /*10840*/  IMAD.MOV.U32 R52, RZ, RZ, R105 ;  /* 0x000000ffff347224 */ /* 0x000fe400078e0069 */
[----:B------:R-:W-:Y:S02]  /*10850*/  IMAD.MOV.U32 R104, RZ, RZ, R168 ;  /* 0x000000ffff687224 */ /* 0x000fe400078e00a8 */
[----:B------:R-:W-:Y:S01]  /*10860*/  IMAD.MOV.U32 R53, RZ, RZ, R106 ;  /* 0x000000ffff357224 */ /* 0x000fe200078e006a */
[----:B------:R-:W2:Y:S01]  /*10870*/  LDL.LU R168, [R1+0x40] ;  /* 0x0000400001a87983 */ /* 0x000ea20000300800 */
[----:B------:R-:W-:-:S02]  /*10880*/  IMAD.MOV.U32 R105, RZ, RZ, R169 ;  /* 0x000000ffff697224 */ /* 0x000fc400078e00a9 */
[----:B------:R-:W-:Y:S01]  /*10890*/  IMAD.MOV.U32 R54, RZ, RZ, R107 ;  /* 0x000000ffff367224 */ /* 0x000fe200078e006b */
[----:B------:R-:W2:Y:S01]  /*108a0*/  LDL.LU R169, [R1+0x44] ;  /* 0x0000440001a97983 */ /* 0x000ea20000300800 */
[----:B------:R-:W-:Y:S02]  /*108b0*/  IMAD.MOV.U32 R106, RZ, RZ, R170 ;  /* 0x000000ffff6a7224 */ /* 0x000fe400078e00aa */
[----:B------:R-:W-:Y:S01]  /*108c0*/  IMAD.MOV.U32 R55, RZ, RZ, R108 ;  /* 0x000000ffff377224 */ /* 0x000fe200078e006c */
[----:B------:R-:W2:Y:S01]  /*108d0*/  LDL.LU R170, [R1+0x48] ;  /* 0x0000480001aa7983 */ /* 0x000ea20000300800 */
        /* <DEDUP_REMOVED lines=9> */
[----:B------:R-:W-:Y:S01]  /*10970*/  IMAD.MOV.U32 R110, RZ, RZ, R174 ;  /* 0x000000ffff6e7224 */ /* 0x000fe200078e00ae */
[----:B------:R-:W-:Y:S02]  /*10980*/  WARPGROUP.DEPBAR.LE gsb0, 0x0 ;  /* 0x00008000000079c5 */ /* 0x000fe40000010000 */
[----:B------:R-:W-:Y:S01]  /*10990*/  WARPGROUP.ARRIVE ;  /* 0x00000000000079c5 */ /* 0x000fe20000000000 */
[----:B------:R-:W-:Y:S01]  /*109a0*/  IMAD.MOV.U32 R232, RZ, RZ, R112 ;  /* 0x000000ffffe87224 */ /* 0x000fe200078e0070 */
[----:B------:R-:W2:Y:S04]  /*109b0*/  LDL.LU R174, [R1+0x58] ;  /* 0x0000580001ae7983 */ /* 0x000ea80000300800 */
[----:B------:R-:W-:Y:S01]  /*109c0*/  QGMMA.64x32x32.F32.E4M3.E4M3 R72, gdesc[UR28], R72, gsb0 ;  /* 0x006000001c4879f3 */ /* 0x000fe20008000848 */
        /* <DEDUP_REMOVED lines=23> */
[----:B------:R-:W2:Y:S04]  /*10b40*/  LDL.LU R182, [R1+0x78] ;  /* 0x0000780001b67983 */ /* 0x000ea80000300800 */
[----:B------:R-:W2:Y:S01]  /*10b50*/  LDL.LU R183, [R1+0x7c] ;  /* 0x00007c0001b77983 */ /* 0x000ea20000300800 */
        /* <DEDUP_REMOVED lines=20> */
[----:B------:R4:W-:Y:S01]  /*10ca0*/  STL [R1+0x800], R209 ;  /* 0x000800d101007387 */ /* 0x0009e20000100800 */
[----:B------:R-:W-:-:S03]  /*10cb0*/  UMOV UR16, UR28 ;  /* 0x0000001c00107c82 */ /* 0x000fc60008000000 */
[----:B------:R-:W-:Y:S01]  /*10cc0*/  STL [R1+0x7fc], R210 ;  /* 0x0007fcd201007387 */ /* 0x000fe20000100800 */
[----:B------:R-:W-:-:S03]  /*10cd0*/  UMOV UR17, UR29 ;  /* 0x0000001d00117c82 */ /* 0x000fc60008000000 */
[----:B------:R4:W-:Y:S04]  /*10ce0*/  STL [R1+0x7f8], R211 ;  /* 0x0007f8d301007387 */ /* 0x0009e80000100800 */
[----:B------:R-:W-:Y:S04]  /*10cf0*/  STL [R1+0x7f4], R212 ;  /* 0x0007f4d401007387 */ /* 0x000fe80000100800 */
[----:B------:R4:W-:Y:S01]  /*10d00*/  STL [R1+0x7f0], R213 ;  /* 0x0007f0d501007387 */ /* 0x0009e20000100800 */
[----:B------:R-:W-:Y:S02]  /*10d10*/  WARPGROUP.DEPBAR.LE gsb0, 0x0 ;  /* 0x00008000000079c5 */ /* 0x000fe40000010000 */
[----:B------:R-:W-:Y:S01]  /*10d20*/  WARPGROUP.ARRIVE ;  /* 0x00000000000079c5 */ /* 0x000fe20000000000 */
[----:B------:R-:W-:Y:S04]  /*10d30*/  STL [R1+0x7ec], R214 ;  /* 0x0007ecd601007387 */ /* 0x000fe80000100800 */
[----:B------:R4:W-:Y:S01]  /*10d40*/  STL [R1+0x7e8], R215 ;  /* 0x0007e8d701007387 */ /* 0x0009e20000100800 */
[----:B------:R-:W-:Y:S03]  /*10d50*/  QGMMA.64x32x32.F32.E4M3.E4M3 R184, gdesc[UR16], R184, gsb0 ;  /* 0x0060000010b879f3 */ /* 0x000fe600080008b8 */
[----:B0-----:R-:W2:Y:S04]  /*10d60*/  LDL.LU.64 R200, [R1+0x140] ;  /* 0x0001400001c87983 */ /* 0x001ea80000300a00 */
[----:B-1----:R-:W2:Y:S04]  /*10d70*/  LDL.LU.64 R202, [R1+0x148] ;  /* 0x0001480001ca7983 */ /* 0x002ea80000300a00 */
[----:B---3--:R-:W3:Y:S04]  /*10d80*/  LDL.LU.64 R204, [R1+0x150] ;  /* 0x0001500001cc7983 */ /* 0x008ee80000300a00 */
[----:B----4-:R-:W3:Y:S04]  /*10d90*/  LDL.LU.64 R206, [R1+0x158] ;  /* 0x0001580001ce7983 */ /* 0x010ee80000300a00 */
[----:B------:R-:W3:Y:S04]  /*10da0*/  LDL.LU.64 R208, [R1+0x160] ;  /* 0x0001600001d07983 */ /* 0x000ee80000300a00 */
[----:B------:R-:W3:Y:S04]  /*10db0*/  LDL.LU.64 R210, [R1+0x168] ;  /* 0x0001680001d27983 */ /* 0x000ee80000300a00 */
[----:B------:R-:W3:Y:S04]  /*10dc0*/  LDL.LU.64 R212, [R1+0x170] ;  /* 0x0001700001d47983 */ /* 0x000ee80000300a00 */
[----:B------:R-:W3:Y:S04]  /*10dd0*/  LDL.LU.64 R214, [R1+0x178] ;  /* 0x0001780001d67983 */ /* 0x000ee80000300a00 */
        /* <DEDUP_REMOVED lines=33> */
[----:B--2---:R-:W-:Y:S01]  /*10ff0*/  WARPGROUP.ARRIVE ;  /* 0x00000000000079c5 */ /* 0x004fe20000000000 */
[----:B------:R-:W-:Y:S01]  /*11000*/  UMOV UR24, UR28 ;  /* 0x0000001c00187c82 */ /* 0x000fe20008000000 */
[----:B------:R-:W-:-:S04]  /*11010*/  UMOV UR25, UR29 ;  /* 0x0000001d00197c82 */ /* 0x000fc80008000000 */
[----:B------:R-:W-:Y:S03]  /*11020*/  QGMMA.64x32x32.F32.E4M3.E4M3 R168, gdesc[UR24], R168, gsb0 ;  /* 0x0060000018a879f3 */ /* 0x000fe600080008a8 */
        /* <DEDUP_REMOVED lines=19> */
[----:B---3--:R-:W-:-:S06]  /*11160*/  WARPGROUP.ARRIVE ;  /* 0x00000000000079c5 */ /* 0x008fcc0000000000 */
[----:B------:R-:W-:Y:S01]  /*11170*/  QGMMA.64x32x32.F32.E4M3.E4M3 R200, gdesc[UR12], R200, gsb0 ;  /* 0x006000000cc879f3 */ /* 0x000fe200080008c8 */
[----:B------:R-:W-:Y:S01]  /*11180*/  UIADD3 UR16, UR45, 0x804, URZ ;  /* 0x000008042d107890 */ /* 0x000fe2000fffe03f */
[----:B------:R-:W-:-:S06]  /*11190*/  UMOV UR13, 0x40000040 ;  /* 0x40000040000d7882 */ /* 0x000fcc0000000000 */
[----:B------:R-:W-:Y:S01]  /*111a0*/  UMOV UR12, UR16 ;  /* 0x00000010000c7c82 */ /* 0x000fe20008000000 */
        /* <DEDUP_REMOVED lines=11> */
[----:B--2---:R-:W-:-:S06]  /*11260*/  WARPGROUP.ARRIVE ;  /* 0x00000000000079c5 */ /* 0x004fcc0000000000 */
        /* <DEDUP_REMOVED lines=13> */
[----:B---3--:R-:W-:Y:S02]  /*11340*/  IMAD.MOV.U32 R168, RZ, RZ, R104 ;  /* 0x000000ffffa87224 */ /* 0x008fe400078e0068 */
        /* <DEDUP_REMOVED lines=28> */
[----:B------:R-:W-:Y:S01]  /*11510*/  UMOV UR20, UR12 ;  /* 0x0000000c00147c82 */ /* 0x000fe20008000000 */
[----:B------:R-:W-:Y:S01]  /*11520*/  UMOV UR21, UR13 ;  /* 0x0000000d00157c82 */ /* 0x000fe20008000000 */
[----:B------:R-:W-:-:S02]  /*11530*/  IMAD.MOV.U32 R140, RZ, RZ, R200 ;  /* 0x000000ffff8c7224 */ /* 0x000fc400078e00c8 */
[----:B------:R-:W-:Y:S02]  /*11540*/  IMAD.MOV.U32 R141, RZ, RZ, R201 ;  /* 0x000000ffff8d7224 */ /* 0x000fe400078e00c9 */
[----:B------:R-:W-:Y:S02]  /*11550*/  IMAD.MOV.U32 R142, RZ, RZ, R202 ;  /* 0x000000ffff8e7224 */ /* 0x000fe400078e00ca */
[----:B------:R-:W-:Y:S02]  /*11560*/  IMAD.MOV.U32 R143, RZ, RZ, R203 ;  /* 0x000000ffff8f7224 */ /* 0x000fe400078e00cb */
[----:B------:R-:W-:Y:S02]  /*11570*/  IMAD.MOV.U32 R200, RZ, RZ, R184 ;  /* 0x000000ffffc87224 */ /* 0x000fe400078e00b8 */
[----:B------:R-:W-:Y:S02]  /*11580*/  IMAD.MOV.U32 R201, RZ, RZ, R185 ;  /* 0x000000ffffc97224 */ /* 0x000fe400078e00b9 */
[----:B------:R-:W-:Y:S01]  /*11590*/  IMAD.MOV.U32 R144, RZ, RZ, R204 ;  /* 0x000000ffff907224 */ /* 0x000fe200078e00cc */
[----:B------:R-:W3:Y:S01]  /*115a0*/  LDL.LU.64 R184, [R1+0xc0] ;  /* 0x0000c00001b87983 */ /* 0x000ee20000300a00 */
[----:B------:R-:W-:-:S02]  /*115b0*/  IMAD.MOV.U32 R145, RZ, RZ, R205 ;  /* 0x000000ffff917224 */ /* 0x000fc400078e00cd */
[----:B------:R-:W-:Y:S02]  /*115c0*/  IMAD.MOV.U32 R202, RZ, RZ, R186 ;  /* 0x000000ffffca7224 */ /* 0x000fe400078e00ba */
[----:B------:R-:W-:Y:S02]  /*115d0*/  IMAD.MOV.U32 R203, RZ, RZ, R187 ;  /* 0x000000ffffcb7224 */ /* 0x000fe400078e00bb */
[----:B------:R-:W-:Y:S01]  /*115e0*/  IMAD.MOV.U32 R146, RZ, RZ, R206 ;  /* 0x000000ffff927224 */ /* 0x000fe200078e00ce */
[----:B------:R-:W3:Y:S01]  /*115f0*/  LDL.LU.64 R186, [R1+0xc8] ;  /* 0x0000c80001ba7983 */ /* 0x000ee20000300a00 */
[----:B------:R-:W-:Y:S02]  /*11600*/  IMAD.MOV.U32 R147, RZ, RZ, R207 ;  /* 0x000000ffff937224 */ /* 0x000fe400078e00cf */
[----:B------:R-:W-:Y:S02]  /*11610*/  IMAD.MOV.U32 R204, RZ, RZ, R188 ;  /* 0x000000ffffcc7224 */ /* 0x000fe400078e00bc */
[----:B------:R-:W-:-:S02]  /*11620*/  IMAD.MOV.U32 R205, RZ, RZ, R189 ;  /* 0x000000ffffcd7224 */ /* 0x000fc400078e00bd */
[----:B------:R-:W-:Y:S01]  /*11630*/  IMAD.MOV.U32 R148, RZ, RZ, R208 ;  /* 0x000000ffff947224 */ /* 0x000fe200078e00d0 */
[----:B------:R-:W3:Y:S01]  /*11640*/  LDL.LU.64 R188, [R1+0xd0] ;  /* 0x0000d00001bc7983 */ /* 0x000ee20000300a00 */
        /* <DEDUP_REMOVED lines=20> */
[----:B------:R-:W-:-:S03]  /*11790*/  IMAD.MOV.U32 R215, RZ, RZ, R199 ;  /* 0x000000ffffd77224 */ /* 0x000fc600078e00c7 */
[----:B------:R-:W3:Y:S01]  /*117a0*/  LDL.LU.64 R198, [R1+0xf8] ;  /* 0x0000f80001c67983 */ /* 0x000ee20000300a00 */
[----:B--2---:R-:W-:-:S06]  /*117b0*/  WARPGROUP.ARRIVE ;  /* 0x00000000000079c5 */ /* 0x004fcc0000000000 */
[----:B------:R-:W-:Y:S03]  /*117c0*/  QGMMA.64x32x32.F32.E4M3.E4M3 R104, gdesc[UR20], R104, gsb0 ;  /* 0x00600000146879f3 */ /* 0x000fe60008000868 */
[----:B------:R-:W-:Y:S02]  /*117d0*/  WARPGROUP.DEPBAR.LE gsb0, 0x0 ;  /* 0x00008000000079c5 */ /* 0x000fe40000010000 */
[----:B------:R-:W-:Y:S04]  /*117e0*/  STL.64 [R1+0x7a0], R118 ;  /* 0x0007a07601007387 */ /* 0x000fe80000100a00 */
[----:B------:R-:W-:Y:S04]  /*117f0*/  STL.64 [R1+0x798], R116 ;  /* 0x0007987401007387 */ /* 0x000fe80000100a00 */
[----:B------:R-:W-:Y:S04]  /*11800*/  STL.64 [R1+0x790], R114 ;  /* 0x0007907201007387 */ /* 0x000fe80000100a00 */
[----:B------:R-:W-:Y:S04]  /*11810*/  STL.64 [R1+0x788], R112 ;  /* 0x0007887001007387 */ /* 0x000fe80000100a00 */
[----:B------:R-:W-:Y:S04]  /*11820*/  STL.64 [R1+0x780], R110 ;  /* 0x0007806e01007387 */ /* 0x000fe80000100a00 */
[----:B------:R0:W-:Y:S04]  /*11830*/  STL.64 [R1+0x778], R108 ;  /* 0x0007786c01007387 */ /* 0x0001e80000100a00 */
[----:B------:R1:W-:Y:S04]  /*11840*/  STL.64 [R1+0x770], R106 ;  /* 0x0007706a01007387 */ /* 0x0003e80000100a00 */
[----:B------:R2:W-:Y:S01]  /*11850*/  STL.64 [R1+0x768], R104 ;  /* 0x0007686801007387 */ /* 0x0005e20000100a00 */
[----:B0-----:R-:W-:-:S02]  /*11860*/  IMAD.MOV.U32 R108, RZ, RZ, R55 ;  /* 0x000000ffff6c7224 */ /* 0x001fc400078e0037 */
[----:B-1----:R-:W-:Y:S02]  /*11870*/  IMAD.MOV.U32 R106, RZ, RZ, R53 ;  /* 0x000000ffff6a7224 */ /* 0x002fe400078e0035 */
[----:B--2---:R-:W-:Y:S02]  /*11880*/  IMAD.MOV.U32 R104, RZ, RZ, R51 ;  /* 0x000000ffff687224 */ /* 0x004fe400078e0033 */
[----:B------:R-:W2:Y:S01]  /*11890*/  LDL.LU R51, [R1+0x878] ;  /* 0x0008780001337983 */ /* 0x000ea20000300800 */
[----:B------:R-:W-:Y:S02]  /*118a0*/  IMAD.MOV.U32 R105, RZ, RZ, R52 ;  /* 0x000000ffff697224 */ /* 0x000fe400078e0034 */
[----:B------:R-:W-:Y:S01]  /*118b0*/  IMAD.MOV.U32 R107, RZ, RZ, R54 ;  /* 0x000000ffff6b7224 */ /* 0x000fe200078e0036 */
[----:B------:R-:W2:Y:S04]  /*118c0*/  LDL.LU R52, [R1+0x874] ;  /* 0x0008740001347983 */ /* 0x000ea80000300800 */
[----:B------:R-:W2:Y:S04]  /*118d0*/  LDL.LU R53, [R1+0x870] ;  /* 0x0008700001357983 */ /* 0x000ea80000300800 */
[----:B------:R-:W2:Y:S04]  /*118e0*/  LDL.LU R54, [R1+0x86c] ;  /* 0x00086c0001367983 */ /* 0x000ea80000300800 */
[----:B------:R-:W2:Y:S01]  /*118f0*/  LDL.LU R55, [R1+0x868] ;  /* 0x0008680001377983 */ /* 0x000ea20000300800 */
[----:B------:R-:W-:Y:S01]  /*11900*/  UMOV UR28, UR12 ;  /* 0x0000000c001c7c82 */ /* 0x000fe20008000000 */
[----:B------:R-:W-:Y:S01]  /*11910*/  UMOV UR29, UR13 ;  /* 0x0000000d001d7c82 */ /* 0x000fe20008000000 */
[----:B------:R-:W-:-:S02]  /*11920*/  UIADD3 UR24, UR45, 0xc04, URZ ;  /* 0x00000c042d187890 */ /* 0x000fc4000fffe03f */
[----:B------:R-:W-:-:S07]  /*11930*/  UIADD3 UR16, UR45, 0x6, URZ ;  /* 0x000000062d107890 */ /* 0x000fce000fffe03f */
[----:B------:R-:W-:Y:S01]  /*11940*/  UMOV UR12, UR16 ;  /* 0x00000010000c7c82 */ /* 0x000fe20008000000 */
[----:B--2---:R-:W-:-:S06]  /*11950*/  WARPGROUP.ARRIVE ;  /* 0x00000000000079c5 */ /* 0x004fcc0000000000 */
[----:B------:R-:W-:Y:S01]  /*11960*/  QGMMA.64x32x32.F32.E4M3.E4M3 R40, gdesc[UR28], R40, gsb0 ;  /* 0x006000001c2879f3 */ /* 0x000fe20008000828 */
[----:B------:R-:W-:Y:S01]  /*11970*/  UMOV UR28, UR24 ;  /* 0x00000018001c7c82 */ /* 0x000fe20008000000 */
[----:B------:R-:W-:Y:S01]  /*11980*/  UMOV UR29, 0x40000040 ;  /* 0x40000040001d7882 */ /* 0x000fe20000000000 */
        /* <DEDUP_REMOVED lines=21> */
[----:B---3--:R-:W-:-:S06]  /*11ae0*/  WARPGROUP.ARRIVE ;  /* 0x00000000000079c5 */ /* 0x008fcc0000000000 */
        /* <DEDUP_REMOVED lines=14> */
[----:B------:R-:W-:-:S05]  /*11bd0*/  UMOV UR15, 0x40000040 ;  /* 0x40000040000f7882 */ /* 0x000fca0000000000 */
[----:B------:R-:W-:Y:S01]  /*11be0*/  UMOV UR14, UR18 ;  /* 0x00000012000e7c82 */ /* 0x000fe20008000000 */
        /* <DEDUP_REMOVED lines=8> */
[----:B------:R-:W-:Y:S01]  /*11c70*/  STL.64 [R1+0xc0], R184 ;  /* 0x0000c0b801007387 */ /* 0x000fe20000100a00 */
[----:B------:R-:W-:Y:S01]  /*11c80*/  IMAD.MOV.U32 R2, RZ, RZ, R198 ;  /* 0x000000ffff027224 */ /* 0x000fe200078e00c6 */
[----:B------:R-:W-:Y:S02]  /*11c90*/  WARPGROUP.DEPBAR.LE gsb0, 0x0 ;  /* 0x00008000000079c5 */ /* 0x000fe40000010000 */
[----:B------:R-:W-:-:S06]  /*11ca0*/  WARPGROUP.ARRIVE ;  /* 0x00000000000079c5 */ /* 0x000fcc0000000000 */
[----:B------:R-:W-:Y:S01]  /*11cb0*/  QGMMA.64x32x32.F32.E4M3.E4M3 R168, gdesc[UR16], R168, gsb0 ;  /* 0x0060000010a879f3 */ /* 0x000fe200080008a8 */
[----:B------:R-:W-:Y:S01]  /*11cc0*/  STL.64 [R1+0xc8], R186 ;  /* 0x0000c8ba01007387 */ /* 0x000fe20000100a00 */
[----:B------:R-:W-:Y:S02]  /*11cd0*/  IMAD.MOV.U32 R0, RZ, RZ, R199 ;  /* 0x000000ffff007224 */ /* 0x000fe400078e00c7 */
[----:B------:R-:W-:Y:S01]  /*11ce0*/  IMAD.MOV.U32 R20, RZ, RZ, R196 ;  /* 0x000000ffff147224 */ /* 0x000fe200078e00c4 */
[----:B------:R0:W-:Y:S01]  /*11cf0*/  STL [R1+0xd0], R188 ;  /* 0x0000d0bc01007387 */ /* 0x0001e20000100800 */
        /* <DEDUP_REMOVED lines=11> */
[----:B------:R-:W2:Y:S04]  /*11db0*/  LDL.LU.64 R192, [R1+0x848] ;  /* 0x0008480001c07983 */ /* 0x000ea80000300a00 */
        /* <DEDUP_REMOVED lines=57> */
[----:B------:R-:W4:Y:S03]  /*12150*/  LDL.LU R104, [R1+0x40] ;  /* 0x0000400001687983 */ /* 0x000f260000300800 */
[----:B------:R-:W-:Y:S01]  /*12160*/  UMOV UR22, UR24 ;  /* 0x0000001800167c82 */ /* 0x000fe20008000000 */
        /* <DEDUP_REMOVED lines=119> */
[----:B------:R0:W-:Y:S04]  /*128e0*/  STL.64 [R1+0x140], R200 ;  /* 0x000140c801007387 */ /* 0x0001e80000100a00 */
[----:B------:R-:W-:Y:S04]  /*128f0*/  STL.64 [R1+0x148], R202 ;  /* 0x000148ca01007387 */ /* 0x000fe80000100a00 */
[----:B------:R1:W-:Y:S04]  /*12900*/  STL.64 [R1+0x150], R204 ;  /* 0x000150cc01007387 */ /* 0x0003e80000100a00 */
[----:B------:R3:W-:Y:S04]  /*12910*/  STL.64 [R1+0x158], R206 ;  /* 0x000158ce01007387 */ /* 0x0007e80000100a00 */
[----:B------:R4:W-:Y:S04]  /*12920*/  STL.64 [R1+0x160], R208 ;  /* 0x000160d001007387 */ /* 0x0009e80000100a00 */
[----:B------:R4:W-:Y:S04]  /*12930*/  STL.64 [R1+0x168], R210 ;  /* 0x000168d201007387 */ /* 0x0009e80000100a00 */
[----:B------:R4:W-:Y:S04]  /*12940*/  STL.64 [R1+0x170], R212 ;  /* 0x000170d401007387 */ /* 0x0009e80000100a00 */
[----:B------:R4:W-:Y:S04]  /*12950*/  STL.64 [R1+0x178], R214 ;  /* 0x000178d601007387 */ /* 0x0009e80000100a00 */
[----:B0-----:R-:W2:Y:S01]  /*12960*/  LDL.LU R200, [R1+0xc0] ;  /* 0x0000c00001c87983 */ /* 0x001ea20000300800 */
[----:B-1----:R-:W-:-:S03]  /*12970*/  IMAD.MOV.U32 R205, RZ, RZ, R235 ;  /* 0x000000ffffcd7224 */ /* 0x002fc600078e00eb */
[----:B------:R-:W2:Y:S01]  /*12980*/  LDL.LU R201, [R1+0xc4] ;  /* 0x0000c40001c97983 */ /* 0x000ea20000300800 */
[----:B---3--:R-:W-:-:S03]  /*12990*/  IMAD.MOV.U32 R206, RZ, RZ, R234 ;  /* 0x000000ffffce7224 */ /* 0x008fc600078e00ea */
[----:B------:R-:W3:Y:S01]  /*129a0*/  LDL.LU R202, [R1+0xc8] ;  /* 0x0000c80001ca7983 */ /* 0x000ee20000300800 */
[----:B------:R-:W-:-:S03]  /*129b0*/  IMAD.MOV.U32 R207, RZ, RZ, R233 ;  /* 0x000000ffffcf7224 */ /* 0x000fc600078e00e9 */
[----:B------:R-:W3:Y:S01]  /*129c0*/  LDL.LU R203, [R1+0xcc] ;  /* 0x0000cc0001cb7983 */ /* 0x000ee20000300800 */
[----:B----4-:R-:W-:-:S03]  /*129d0*/  IMAD.MOV.U32 R208, RZ, RZ, R232 ;  /* 0x000000ffffd07224 */ /* 0x010fc600078e00e8 */
[----:B------:R-:W3:Y:S01]  /*129e0*/  LDL.LU R204, [R1+0xd0] ;  /* 0x0000d00001cc7983 */ /* 0x000ee20000300800 */
[----:B------:R-:W-:-:S03]  /*129f0*/  IMAD.MOV.U32 R209, RZ, RZ, R23 ;  /* 0x000000ffffd17224 */ /* 0x000fc600078e0017 */
[----:B------:R0:W5:Y:S01]  /*12a00*/  LDL.LU R235, [R1+0x760] ;  /* 0x0007600001eb7983 */ /* 0x0001620000300800 */
        /* <DEDUP_REMOVED lines=11> */
[----:B------:R0:W5:Y:S04]  /*12ac0*/  LDL.LU R21, [R1+0x748] ;  /* 0x0007480001157983 */ /* 0x0001680000300800 */
[----:B------:R0:W5:Y:S01]  /*12ad0*/  LDL.LU R20, [R1+0x744] ;  /* 0x0007440001147983 */ /* 0x0001620000300800 */
[----:B------:R-:W-:-:S03]  /*12ae0*/  WARPGROUP.DEPBAR.LE gsb0, 0x0 ;  /* 0x00008000000079c5 */ /* 0x000fc60000010000 */
[----:B------:R0:W5:Y:S04]  /*12af0*/  LDL.LU R3, [R1+0x740] ;  /* 0x0007400001037983 */ /* 0x0001680000300800 */
[----:B------:R0:W5:Y:S04]  /*12b00*/  LDL.LU R2, [R1+0x73c] ;  /* 0x00073c0001027983 */ /* 0x0001680000300800 */
[----:B------:R0:W5:Y:S04]  /*12b10*/  LDL.LU R0, [R1+0x738] ;  /* 0x0007380001007983 */ /* 0x0001680000300800 */
        /* <DEDUP_REMOVED lines=8> */
[----:B-1----:R-:W4:Y:S04]  /*12ba0*/  LDL.LU.64 R182, [R1+0x730] ;  /* 0x0007300001b67983 */ /* 0x002f280000300a00 */
[----:B------:R-:W4:Y:S04]  /*12bb0*/  LDL.LU.64 R180, [R1+0x728] ;  /* 0x0007280001b47983 */ /* 0x000f280000300a00 */
[----:B------:R-:W4:Y:S04]  /*12bc0*/  LDL.LU.64 R178, [R1+0x720] ;  /* 0x0007200001b27983 */ /* 0x000f280000300a00 */
[----:B------:R-:W4:Y:S04]  /*12bd0*/  LDL.LU.64 R176, [R1+0x718] ;  /* 0x0007180001b07983 */ /* 0x000f280000300a00 */
[----:B------:R-:W4:Y:S04]  /*12be0*/  LDL.LU.64 R174, [R1+0x710] ;  /* 0x0007100001ae7983 */ /* 0x000f280000300a00 */
[----:B------:R-:W4:Y:S04]  /*12bf0*/  LDL.LU.64 R172, [R1+0x708] ;  /* 0x0007080001ac7983 */ /* 0x000f280000300a00 */
[----:B------:R-:W4:Y:S04]  /*12c00*/  LDL.LU.64 R170, [R1+0x700] ;  /* 0x0007000001aa7983 */ /* 0x000f280000300a00 */
[----:B------:R-:W4:Y:S01]  /*12c10*/  LDL.LU.64 R168, [R1+0x6f8] ;  /* 0x0006f80001a87983 */ /* 0x000f220000300a00 */
[----:B------:R-:W-:Y:S01]  /*12c20*/  WARPGROUP.ARRIVE ;  /* 0x00000000000079c5 */ /* 0x000fe20000000000 */
[----:B------:R-:W-:Y:S01]  /*12c30*/  UMOV UR16, UR12 ;  /* 0x0000000c00107c82 */ /* 0x000fe20008000000 */
[----:B------:R-:W-:-:S04]  /*12c40*/  UMOV UR17, UR13 ;  /* 0x0000000d00117c82 */ /* 0x000fc80008000000 */
        /* <DEDUP_REMOVED lines=8> */
[----:B------:R-:W-:Y:S01]  /*12cd0*/  UIADD3 UR45, UR45, 0xc06, URZ ;  /* 0x00000c062d2d7890 */ /* 0x000fe2000fffe03f */
[----:B----4-:R-:W-:-:S06]  /*12ce0*/  WARPGROUP.ARRIVE ;  /* 0x00000000000079c5 */ /* 0x010fcc0000000000 */
[----:B------:R-:W-:Y:S03]  /*12cf0*/  QGMMA.64x32x32.F32.E4M3.E4M3 R168, gdesc[UR20], R168, gsb0 ;  /* 0x0060000014a879f3 */ /* 0x000fe600080008a8 */
[----:B------:R-:W-:Y:S02]  /*12d00*/  WARPGROUP.DEPBAR.LE gsb0, 0x0 ;  /* 0x00008000000079c5 */ /* 0x000fe40000010000 */
[----:B--2---:R-:W-:-:S06]  /*12d10*/  WARPGROUP.ARRIVE ;  /* 0x00000000000079c5 */ /* 0x004fcc0000000000 */
[----:B------:R-:W-:Y:S03]  /*12d20*/  QGMMA.64x32x32.F32.E4M3.E4M3 R104, gdesc[UR24], R104, gsb0 ;  /* 0x00600000186879f3 */ /* 0x000fe60008000868 */
        /* <DEDUP_REMOVED lines=25> */
[----:B------:R1:W-:Y:S04]  /*12ec0*/  STL.64 [R1], R4 ;  /* 0x0000000401007387 */ /* 0x0003e80000100a00 */
[----:B------:R-:W-:Y:S01]  /*12ed0*/  STL.64 [R1+0x8], R6 ;  /* 0x0000080601007387 */ /* 0x000fe20000100a00 */
[----:B------:R-:W-:Y:S02]  /*12ee0*/  WARPGROUP.DEPBAR.LE gsb0, 0x0 ;  /* 0x00008000000079c5 */ /* 0x000fe40000010000 */
[----:B---3--:R-:W-:-:S06]  /*12ef0*/  WARPGROUP.ARRIVE ;  /* 0x00000000000079c5 */ /* 0x008fcc0000000000 */
[----:B------:R-:W-:Y:S01]  /*12f00*/  QGMMA.64x32x32.F32.E4M3.E4M3 R200, gdesc[UR12], R200, gsb0 ;  /* 0x006000000cc879f3 */ /* 0x000fe200080008c8 */
[----:B------:R-:W-:Y:S04]  /*12f10*/  STL.64 [R1+0x10], R8 ;  /* 0x0000100801007387 */ /* 0x000fe80000100a00 */
[----:B------:R-:W-:Y:S04]  /*12f20*/  STL.64 [R1+0x18], R10 ;  /* 0x0000180a01007387 */ /* 0x000fe80000100a00 */
[----:B------:R-:W-:Y:S04]  /*12f30*/  STL.64 [R1+0x20], R12 ;  /* 0x0000200c01007387 */ /* 0x000fe80000100a00 */
[----:B------:R-:W-:Y:S04]  /*12f40*/  STL.64 [R1+0x28], R14 ;  /* 0x0000280e01007387 */ /* 0x000fe80000100a00 */
[----:B------:R-:W-:Y:S04]  /*12f50*/  STL.64 [R1+0x30], R16 ;  /* 0x0000301001007387 */ /* 0x000fe80000100a00 */
[----:B------:R2:W-:Y:S01]  /*12f60*/  STL.64 [R1+0x38], R18 ;  /* 0x0000381201007387 */ /* 0x0005e20000100a00 */
[----:B-1----:R-:W-:-:S03]  /*12f70*/  IMAD.MOV.U32 R5, RZ, RZ, R6 ;  /* 0x000000ffff057224 */ /* 0x002fc600078e0006 */
[----:B--2---:R0:W5:Y:S04]  /*12f80*/  LDL.LU.64 R18, [R1+0x6f0] ;  /* 0x0006f00001127983 */ /* 0x0041680000300a00 */
[----:B------:R0:W5:Y:S04]  /*12f90*/  LDL.LU.64 R16, [R1+0x6e8] ;  /* 0x0006e80001107983 */ /* 0x0001680000300a00 */
[----:B------:R0:W5:Y:S04]  /*12fa0*/  LDL.LU.64 R14, [R1+0x6e0] ;  /* 0x0006e000010e7983 */ /* 0x0001680000300a00 */
[----:B------:R0:W5:Y:S04]  /*12fb0*/  LDL.LU.64 R12, [R1+0x6d8] ;  /* 0x0006d800010c7983 */ /* 0x0001680000300a00 */
[----:B------:R0:W5:Y:S04]  /*12fc0*/  LDL.LU.64 R10, [R1+0x6d0] ;  /* 0x0006d000010a7983 */ /* 0x0001680000300a00 */
[----:B------:R0:W5:Y:S04]  /*12fd0*/  LDL.LU.64 R8, [R1+0x6c8] ;  /* 0x0006c80001087983 */ /* 0x0001680000300a00 */
[----:B------:R0:W5:Y:S01]  /*12fe0*/  LDL.LU.64 R6, [R1+0x6c0] ;  /* 0x0006c00001067983 */ /* 0x0001620000300a00 */
[----:B------:R-:W-:-:S03]  /*12ff0*/  WARPGROUP.DEPBAR.LE gsb0, 0x0 ;  /* 0x00008000000079c5 */ /* 0x000fc60000010000 */
        /* <DEDUP_REMOVED lines=9> */
[----:B-1----:R0:W5:Y:S04]  /*13090*/  LDL.LU.64 R214, [R1+0x6b0] ;  /* 0x0006b00001d67983 */ /* 0x0021680000300a00 */
[----:B------:R0:W5:Y:S04]  /*130a0*/  LDL.LU.64 R212, [R1+0x6a8] ;  /* 0x0006a80001d47983 */ /* 0x0001680000300a00 */
[----:B------:R0:W5:Y:S04]  /*130b0*/  LDL.LU.64 R210, [R1+0x6a0] ;  /* 0x0006a00001d27983 */ /* 0x0001680000300a00 */
[----:B------:R0:W5:Y:S04]  /*130c0*/  LDL.LU.64 R208, [R1+0x698] ;  /* 0x0006980001d07983 */ /* 0x0001680000300a00 */
[----:B------:R0:W5:Y:S04]  /*130d0*/  LDL.LU.64 R206, [R1+0x690] ;  /* 0x0006900001ce7983 */ /* 0x0001680000300a00 */
[----:B------:R0:W5:Y:S04]  /*130e0*/  LDL.LU.64 R204, [R1+0x688] ;  /* 0x0006880001cc7983 */ /* 0x0001680000300a00 */
[----:B------:R0:W5:Y:S04]  /*130f0*/  LDL.LU.64 R202, [R1+0x680] ;  /* 0x0006800001ca7983 */ /* 0x0001680000300a00 */
[----:B------:R0:W5:Y:S01]  /*13100*/  LDL.LU.64 R200, [R1+0x678] ;  /* 0x0006780001c87983 */ /* 0x0001620000300a00 */
[----:B------:R-:W-:-:S04]  /*13110*/  UIADD3 UR33, UR33, 0x4, URZ ;  /* 0x0000000421217890 */ /* 0x000fc8000fffe03f */
[----:B------:R-:W-:-:S04]  /*13120*/  UISETP.NE.AND UP0, UPT, UR33, UR41, UPT ;  /* 0x000000292100728c */ /* 0x000fc8000bf05270 */
[----:B------:R-:W-:-:S06]  /*13130*/  USEL UR12, URZ, 0x1, UP0 ;  /* 0x000000013f0c7887 */ /* 0x000fcc0008000000 */
[----:B------:R-:W-:-:S13]  /*13140*/  ISETP.NE.AND P0, PT, RZ, UR12, PT ;  /* 0x0000000cff007c0c */ /* 0x000fda000bf05270 */
[----:B0-----:R-:W-:Y:S05]  /*13150*/  @!P0 BRA `(.L_x_24) ;  /* 0x0000004400908947 */ /* 0x001fea0003800000 */
[----:B------:R0:W-:Y:S04]  /*13160*/  STL [R1+0x738], R58 ;  /* 0x0007383a01007387 */ /* 0x0001e80000100800 */
[----:B0-----:R-:W2:Y:S04]  /*13170*/  LDL R58, [R1+0x180] ;  /* 0x00018000013a7983 */ /* 0x001ea80000100800 */
[----:B------:R0:W-:Y:S04]  /*13180*/  STL [R1+0x734], R59 ;  /* 0x0007343b01007387 */ /* 0x0001e80000100800 */
[----:B0-----:R-:W3:Y:S04]  /*13190*/  LDL R59, [R1+0x184] ;  /* 0x00018400013b7983 */ /* 0x001ee80000100800 */
[----:B------:R0:W-:Y:S04]  /*131a0*/  STL [R1+0x730], R60 ;  /* 0x0007303c01007387 */ /* 0x0001e80000100800 */
[----:B0-----:R-:W4:Y:S04]  /*131b0*/  LDL R60, [R1+0x188] ;  /* 0x00018800013c7983 */ /* 0x001f280000100800 */
        /* <DEDUP_REMOVED lines=9> */
[----:B0-----:R-:W4:Y:S04]  /*13250*/  LDL.LU R65, [R1+0x1f0] ;  /* 0x0001f00001417983 */ /* 0x001f280000300800 */
        /* <DEDUP_REMOVED lines=76> */
[----:B-----5:R0:W-:Y:S04]  /*13720*/  STL [R1+0x680], R4 ;  /* 0x0006800401007387 */ /* 0x0201e80000100800 */
[----:B0-----:R-:W4:Y:S04]  /*13730*/  LDL R4, [R1+0x1a8] ;  /* 0x0001a80001047983 */ /* 0x001f280000100800 */
[----:B------:R0:W-:Y:S04]  /*13740*/  STL [R1+0x67c], R3 ;  /* 0x00067c0301007387 */ /* 0x0001e80000100800 */
[----:B0-----:R-:W4:Y:S04]  /*13750*/  LDL R3, [R1+0x1a4] ;  /* 0x0001a40001037983 */ /* 0x001f280000100800 */
[----:B------:R0:W-:Y:S04]  /*13760*/  STL [R1+0x678], R2 ;  /* 0x0006780201007387 */ /* 0x0001e80000100800 */
[----:B0-----:R-:W4:Y:S04]  /*13770*/  LDL R2, [R1+0x1a0] ;  /* 0x0001a00001027983 */ /* 0x001f280000100800 */
[----:B------:R0:W-:Y:S04]  /*13780*/  STL [R1+0x674], R0 ;  /* 0x0006740001007387 */ /* 0x0001e80000100800 */
[----:B0-----:R-:W4:Y:S01]  /*13790*/  LDL R0, [R1+0x19c] ;  /* 0x00019c0001007983 */ /* 0x001f220000100800 */
[----:B--2---:R-:W-:-:S01]  /*137a0*/  FADD R6, R58, R6 ;  /* 0x000000063a067221 */ /* 0x004fc20000000000 */
[----:B---3--:R-:W-:Y:S01]  /*137b0*/  FADD R7, R59, R7 ;  /* 0x000000073b077221 */ /* 0x008fe20000000000 */
[----:B----4-:R-:W-:-:S01]  /*137c0*/  FADD R8, R60, R8 ;  /* 0x000000083c087221 */ /* 0x010fc20000000000 */
[----:B------:R-:W2:Y:S01]  /*137d0*/  LDL.LU R58, [R1+0x738] ;  /* 0x00073800013a7983 */ /* 0x000ea20000300800 */
[----:B------:R-:W-:-:S01]  /*137e0*/  FADD R9, R61, R9 ;  /* 0x000000093d097221 */ /* 0x000fc20000000000 */
[----:B------:R-:W-:-:S02]  /*137f0*/  FADD R10, R62, R10 ;  /* 0x0000000a3e0a7221 */ /* 0x000fc40000000000 */
[----:B------:R-:W3:Y:S01]  /*13800*/  LDL.LU R59, [R1+0x734] ;  /* 0x00073400013b7983 */ /* 0x000ee20000300800 */
[----:B------:R-:W-:-:S01]  /*13810*/  FADD R11, R63, R11 ;  /* 0x0000000b3f0b7221 */ /* 0x000fc20000000000 */
[----:B------:R-:W-:Y:S02]  /*13820*/  FADD R53, R54, R53 ;  /* 0x0000003536357221 */ /* 0x000fe40000000000 */
[----:B------:R-:W4:Y:S01]  /*13830*/  LDL.LU R60, [R1+0x730] ;  /* 0x00073000013c7983 */ /* 0x000f220000300800 */
[----:B------:R-:W-:-:S01]  /*13840*/  FADD R12, R64, R12 ;  /* 0x0000000c400c7221 */ /* 0x000fc20000000000 */
[----:B------:R-:W-:Y:S02]  /*13850*/  FADD R51, R52, R51 ;  /* 0x0000003334337221 */ /* 0x000fe40000000000 */
[----:B------:R-:W4:Y:S01]  /*13860*/  LDL.LU R61, [R1+0x72c] ;  /* 0x00072c00013d7983 */ /* 0x000f220000300800 */
[----:B------:R-:W-:-:S03]  /*13870*/  FADD R49, R50, R49 ;  /* 0x0000003132317221 */ /* 0x000fc60000000000 */
[----:B------:R-:W4:Y:S01]  /*13880*/  LDL.LU R62, [R1+0x728] ;  /* 0x00072800013e7983 */ /* 0x000f220000300800 */
[----:B------:R-:W-:-:S03]  /*13890*/  FADD R47, R48, R47 ;  /* 0x0000002f302f7221 */ /* 0x000fc60000000000 */
[----:B------:R-:W4:Y:S01]  /*138a0*/  LDL.LU R63, [R1+0x724] ;  /* 0x00072400013f7983 */ /* 0x000f220000300800 */
[----:B------:R-:W-:-:S03]  /*138b0*/  FADD R45, R46, R45 ;  /* 0x0000002d2e2d7221 */ /* 0x000fc60000000000 */
[----:B------:R-:W4:Y:S01]  /*138c0*/  LDL.LU R64, [R1+0x720] ;  /* 0x0007200001407983 */ /* 0x000f220000300800 */
[----:B------:R-:W-:-:S01]  /*138d0*/  FADD R43, R44, R43 ;  /* 0x0000002b2c2b7221 */ /* 0x000fc20000000000 */
[----:B------:R-:W-:Y:S01]  /*138e0*/  FADD R41, R42, R41 ;  /* 0x000000292a297221 */ /* 0x000fe20000000000 */
[----:B------:R-:W-:-:S01]  /*138f0*/  FADD R71, R40, R71 ;  /* 0x0000004728477221 */ /* 0x000fc20000000000 */
[----:B------:R-:W-:Y:S01]  /*13900*/  FADD R65, R66, R65 ;  /* 0x0000004142417221 */ /* 0x000fe20000000000 */
[----:B------:R-:W-:-:S01]  /*13910*/  FADD R69, R70, R69 ;  /* 0x0000004546457221 */ /* 0x000fc20000000000 */
[----:B------:R-:W-:Y:S01]  /*13920*/  FADD R55, R24, R55 ;  /* 0x0000003718377221 */ /* 0x000fe20000000000 */
[----:B------:R-:W-:-:S01]  /*13930*/  FADD R67, R68, R67 ;  /* 0x0000004344437221 */ /* 0x000fc20000000000 */
[----:B------:R-:W-:-:S05]  /*13940*/  FADD R25, R26, R25 ;  /* 0x000000191a197221 */ /* 0x000fca0000000000 */
[----:B------:R-:W-:Y:S04]  /*13950*/  STL [R1+0x1c0], R25 ;  /* 0x0001c01901007387 */ /* 0x000fe80000100800 */
[----:B------:R-:W-:Y:S04]  /*13960*/  STL [R1+0x1c4], R55 ;  /* 0x0001c43701007387 */ /* 0x000fe80000100800 */
[----:B------:R-:W-:Y:S01]  /*13970*/  STL [R1+0x1c8], R53 ;  /* 0x0001c83501007387 */ /* 0x000fe20000100800 */
[----:B------:R-:W-:-:S03]  /*13980*/  FADD R237, R27, R237 ;  /* 0x000000ed1bed7221 */ /* 0x000fc60000000000 */
[----:B------:R-:W-:Y:S04]  /*13990*/  STL [R1+0x1cc], R51 ;  /* 0x0001cc3301007387 */ /* 0x000fe80000100800 */
[----:B------:R-:W-:Y:S04]  /*139a0*/  STL [R1+0x1d0], R49 ;  /* 0x0001d03101007387 */ /* 0x000fe80000100800 */
[----:B------:R-:W-:Y:S01]  /*139b0*/  STL [R1+0x1d4], R47 ;  /* 0x0001d42f01007387 */ /* 0x000fe20000100800 */
[----:B------:R-:W-:-:S03]  /*139c0*/  FADD R236, R28, R236 ;  /* 0x000000ec1cec7221 */ /* 0x000fc60000000000 */
[----:B------:R-:W-:Y:S04]  /*139d0*/  STL [R1+0x1d8], R45 ;  /* 0x0001d82d01007387 */ /* 0x000fe80000100800 */
[----:B------:R-:W-:Y:S04]  /*139e0*/  STL [R1+0x1dc], R43 ;  /* 0x0001dc2b01007387 */ /* 0x000fe80000100800 */
[----:B------:R-:W-:Y:S04]  /*139f0*/  STL [R1+0x1e0], R41 ;  /* 0x0001e02901007387 */ /* 0x000fe80000100800 */
[----:B------:R-:W-:Y:S01]  /*13a00*/  STL [R1+0x1e4], R71 ;  /* 0x0001e44701007387 */ /* 0x000fe20000100800 */
[----:B------:R-:W-:-:S03]  /*13a10*/  FADD R235, R29, R235 ;  /* 0x000000eb1deb7221 */ /* 0x000fc60000000000 */
[----:B------:R0:W-:Y:S04]  /*13a20*/  STL [R1+0x1f0], R65 ;  /* 0x0001f04101007387 */ /* 0x0001e80000100800 */
[----:B------:R-:W-:Y:S04]  /*13a30*/  STL [R1+0x1e8], R69 ;  /* 0x0001e84501007387 */ /* 0x000fe80000100800 */
[----:B0-----:R-:W2:Y:S01]  /*13a40*/  LDL R65, [R1+0x114] ;  /* 0x0001140001417983 */ /* 0x001ea20000100800 */
[----:B------:R-:W-:-:S03]  /*13a50*/  FADD R234, R30, R234 ;  /* 0x000000ea1eea7221 */ /* 0x000fc60000000000 */
[----:B------:R0:W-:Y:S01]  /*13a60*/  STL [R1+0x1ec], R67 ;  /* 0x0001ec4301007387 */ /* 0x0001e20000100800 */
[----:B------:R-:W-:-:S01]  /*13a70*/  FADD R233, R31, R233 ;  /* 0x000000e91fe97221 */ /* 0x000fc20000000000 */
[----:B------:R-:W-:Y:S01]  /*13a80*/  FADD R232, R32, R232 ;  /* 0x000000e820e87221 */ /* 0x000fe20000000000 */
[----:B------:R-:W-:-:S01]  /*13a90*/  FADD R23, R33, R23 ;  /* 0x0000001721177221 */ /* 0x000fc20000000000 */
[----:B------:R-:W-:Y:S02]  /*13aa0*/  FADD R22, R34, R22 ;  /* 0x0000001622167221 */ /* 0x000fe40000000000 */
[----:B------:R-:W2:Y:S04]  /*13ab0*/  LDL.LU R34, [R1+0x1f4] ;  /* 0x0001f40001227983 */ /* 0x000ea80000300800 */
[----:B------:R-:W3:Y:S01]  /*13ac0*/  LDL R66, [R1+0x118] ;  /* 0x0001180001427983 */ /* 0x000ee20000100800 */
[----:B------:R-:W-:-:S03]  /*13ad0*/  FADD R21, R35, R21 ;  /* 0x0000001523157221 */ /* 0x000fc60000000000 */
[----:B------:R-:W3:Y:S04]  /*13ae0*/  LDL.LU R35, [R1+0x1f8] ;  /* 0x0001f80001237983 */ /* 0x000ee80000300800 */
[----:B0-----:R-:W4:Y:S01]  /*13af0*/  LDL R67, [R1+0x11c] ;  /* 0x00011c0001437983 */ /* 0x001f220000100800 */
[----:B------:R-:W-:-:S03]  /*13b00*/  FADD R20, R36, R20 ;  /* 0x0000001424147221 */ /* 0x000fc60000000000 */
[----:B------:R-:W4:Y:S04]  /*13b10*/  LDL.LU R36, [R1+0x1fc] ;  /* 0x0001fc0001247983 */ /* 0x000f280000300800 */
[----:B------:R-:W4:Y:S04]  /*13b20*/  LDL R68, [R1+0x120] ;  /* 0x0001200001447983 */ /* 0x000f280000100800 */
[----:B------:R-:W4:Y:S01]  /*13b30*/  LDL.LU R69, [R1+0x200] ;  /* 0x0002000001457983 */ /* 0x000f220000300800 */
[----:B------:R-:W-:-:S01]  /*13b40*/  FADD R19, R37, R19 ;  /* 0x0000001325137221 */ /* 0x000fc20000000000 */
[----:B------:R-:W-:Y:S01]  /*13b50*/  FADD R18, R38, R18 ;  /* 0x0000001226127221 */ /* 0x000fe20000000000 */
[----:B------:R-:W-:-:S02]  /*13b60*/  FADD R17, R39, R17 ;  /* 0x0000001127117221 */ /* 0x000fc40000000000 */
[----:B------:R-:W4:Y:S04]  /*13b70*/  LDL R39, [R1+0x124] ;  /* 0x0001240001277983 */ /* 0x000f280000100800 */
[----:B------:R-:W4:Y:S04]  /*13b80*/  LDL.LU R38, [R1+0x204] ;  /* 0x0002040001267983 */ /* 0x000f280000300800 */
[----:B------:R-:W4:Y:S04]  /*13b90*/  LDL R55, [R1+0x128] ;  /* 0x0001280001377983 */ /* 0x000f280000100800 */
[----:B------:R-:W4:Y:S01]  /*13ba0*/  LDL.LU R37, [R1+0x208] ;  /* 0x0002080001257983 */ /* 0x000f220000300800 */
[----:B------:R-:W-:-:S03]  /*13bb0*/  FADD R16, R4, R16 ;  /* 0x0000001004107221 */ /* 0x000fc60000000000 */
[----:B------:R-:W4:Y:S04]  /*13bc0*/  LDL R54, [R1+0x12c] ;  /* 0x00012c0001367983 */ /* 0x000f280000100800 */
[----:B------:R-:W4:Y:S04]  /*13bd0*/  LDL.LU R27, [R1+0x20c] ;  /* 0x00020c00011b7983 */ /* 0x000f280000300800 */
[----:B------:R-:W4:Y:S01]  /*13be0*/  LDL R53, [R1+0x130] ;  /* 0x0001300001357983 */ /* 0x000f220000100800 */
[----:B------:R-:W-:-:S03]  /*13bf0*/  FADD R15, R3, R15 ;  /* 0x0000000f030f7221 */ /* 0x000fc60000000000 */
[----:B------:R-:W4:Y:S04]  /*13c00*/  LDL.LU R26, [R1+0x210] ;  /* 0x00021000011a7983 */ /* 0x000f280000300800 */
[----:B------:R-:W4:Y:S04]  /*13c10*/  LDL R52, [R1+0x134] ;  /* 0x0001340001347983 */ /* 0x000f280000100800 */
[----:B------:R-:W4:Y:S04]  /*13c20*/  LDL.LU R25, [R1+0x214] ;  /* 0x0002140001197983 */ /* 0x000f280000300800 */
[----:B------:R-:W4:Y:S01]  /*13c30*/  LDL R51, [R1+0x138] ;  /* 0x0001380001337983 */ /* 0x000f220000100800 */
[----:B------:R-:W-:-:S03]  /*13c40*/  FADD R14, R2, R14 ;  /* 0x0000000e020e7221 */ /* 0x000fc60000000000 */
[----:B------:R-:W4:Y:S04]  /*13c50*/  LDL.LU R24, [R1+0x218] ;  /* 0x0002180001187983 */ /* 0x000f280000300800 */
[----:B------:R-:W4:Y:S04]  /*13c60*/  LDL R50, [R1+0x13c] ;  /* 0x00013c0001327983 */ /* 0x000f280000100800 */
[----:B------:R-:W4:Y:S01]  /*13c70*/  LDL.LU R4, [R1+0x21c] ;  /* 0x00021c0001047983 */ /* 0x000f220000300800 */
[----:B------:R-:W-:-:S03]  /*13c80*/  FADD R13, R0, R13 ;  /* 0x0000000d000d7221 */ /* 0x000fc60000000000 */
[----:B------:R-:W4:Y:S04]  /*13c90*/  LDL R49, [R1+0xc0] ;  /* 0x0000c00001317983 */ /* 0x000f280000100800 */
[----:B------:R-:W4:Y:S04]  /*13ca0*/  LDL.LU R3, [R1+0x220] ;  /* 0x0002200001037983 */ /* 0x000f280000300800 */
[----:B------:R-:W4:Y:S04]  /*13cb0*/  LDL R48, [R1+0xc4] ;  /* 0x0000c40001307983 */ /* 0x000f280000100800 */
[----:B------:R-:W4:Y:S04]  /*13cc0*/  LDL.LU R2, [R1+0x224] ;  /* 0x0002240001027983 */ /* 0x000f280000300800 */
[----:B------:R-:W4:Y:S04]  /*13cd0*/  LDL R47, [R1+0xc8] ;  /* 0x0000c800012f7983 */ /* 0x000f280000100800 */
[----:B------:R-:W4:Y:S04]  /*13ce0*/  LDL.LU R0, [R1+0x228] ;  /* 0x0002280001007983 */ /* 0x000f280000300800 */
[----:B------:R-:W4:Y:S04]  /*13cf0*/  LDL R46, [R1+0xcc] ;  /* 0x0000cc00012e7983 */ /* 0x000f280000100800 */
[----:B------:R-:W4:Y:S04]  /*13d00*/  LDL R45, [R1+0xd0] ;  /* 0x0000d000012d7983 */ /* 0x000f280000100800 */
[----:B------:R-:W4:Y:S04]  /*13d10*/  LDL R44, [R1+0xd4] ;  /* 0x0000d400012c7983 */ /* 0x000f280000100800 */
[----:B------:R-:W4:Y:S04]  /*13d20*/  LDL R43, [R1+0xd8] ;  /* 0x0000d800012b7983 */ /* 0x000f280000100800 */
[----:B------:R-:W4:Y:S04]  /*13d30*/  LDL.LU R33, [R1+0x238] ;  /* 0x0002380001217983 */ /* 0x000f280000300800 */
        /* <DEDUP_REMOVED lines=9> */
[----:B------:R-:W4:Y:S01]  /*13dd0*/  LDL.LU R28, [R1+0x24c] ;  /* 0x00024c00011c7983 */ /* 0x000f220000300800 */
[----:B--2---:R-:W-:-:S03]  /*13de0*/  FADD R34, R65, R34 ;  /* 0x0000002241227221 */ /* 0x004fc60000000000 */
[----:B------:R-:W2:Y:S04]  /*13df0*/  LDL.LU R65, [R1+0x71c] ;  /* 0x00071c0001417983 */ /* 0x000ea80000300800 */
[----:B------:R0:W-:Y:S01]  /*13e00*/  STL [R1+0x1f4], R34 ;  /* 0x0001f42201007387 */ /* 0x0001e20000100800 */
[----:B---3--:R-:W-:-:S03]  /*13e10*/  FADD R35, R66, R35 ;  /* 0x0000002342237221 */ /* 0x008fc60000000000 */
[----:B0-----:R-:W3:Y:S04]  /*13e20*/  LDL.LU R34, [R1+0x234] ;  /* 0x0002340001227983 */ /* 0x001ee80000300800 */
[----:B------:R-:W2:Y:S04]  /*13e30*/  LDL.LU R66, [R1+0x718] ;  /* 0x0007180001427983 */ /* 0x000ea80000300800 */
[----:B------:R0:W-:Y:S01]  /*13e40*/  STL [R1+0x1f8], R35 ;  /* 0x0001f82301007387 */ /* 0x0001e20000100800 */
[----:B----4-:R-:W-:-:S03]  /*13e50*/  FADD R36, R67, R36 ;  /* 0x0000002443247221 */ /* 0x010fc60000000000 */
[----:B0-----:R-:W4:Y:S01]  /*13e60*/  LDL.LU R35, [R1+0x230] ;  /* 0x0002300001237983 */ /* 0x001f220000300800 */
[----:B------:R-:W-:-:S03]  /*13e70*/  FADD R69, R68, R69 ;  /* 0x0000004544457221 */ /* 0x000fc60000000000 */
[----:B------:R-:W2:Y:S04]  /*13e80*/  LDL.LU R67, [R1+0x714] ;  /* 0x0007140001437983 */ /* 0x000ea80000300800 */
[----:B------:R0:W-:Y:S04]  /*13e90*/  STL [R1+0x1fc], R36 ;  /* 0x0001fc2401007387 */ /* 0x0001e80000100800 */
[----:B0-----:R-:W2:Y:S04]  /*13ea0*/  LDL.LU R36, [R1+0x22c] ;  /* 0x00022c0001247983 */ /* 0x001ea80000300800 */
[----:B------:R-:W2:Y:S04]  /*13eb0*/  LDL.LU R68, [R1+0x710] ;  /* 0x0007100001447983 */ /* 0x000ea80000300800 */
[----:B------:R0:W-:Y:S04]  /*13ec0*/  STL [R1+0x200], R69 ;  /* 0x0002004501007387 */ /* 0x0001e80000100800 */
[----:B0-----:R-:W2:Y:S01]  /*13ed0*/  LDL.LU R69, [R1+0x70c] ;  /* 0x00070c0001457983 */ /* 0x001ea20000300800 */
[----:B------:R-:W-:-:S01]  /*13ee0*/  FADD R38, R39, R38 ;  /* 0x0000002627267221 */ /* 0x000fc20000000000 */
[----:B------:R-:W-:-:S04]  /*13ef0*/  FADD R37, R55, R37 ;  /* 0x0000002537257221 */ /* 0x000fc80000000000 */
[----:B------:R-:W-:Y:S01]  /*13f00*/  STL [R1+0x204], R38 ;  /* 0x0002042601007387 */ /* 0x000fe20000100800 */
[----:B------:R-:W-:-:S03]  /*13f10*/  FADD R27, R54, R27 ;  /* 0x0000001b361b7221 */ /* 0x000fc60000000000 */
[----:B------:R-:W-:Y:S01]  /*13f20*/  STL [R1+0x208], R37 ;  /* 0x0002082501007387 */ /* 0x000fe20000100800 */
[----:B------:R-:W-:-:S03]  /*13f30*/  FADD R26, R53, R26 ;  /* 0x0000001a351a7221 */ /* 0x000fc60000000000 */
[----:B------:R0:W-:Y:S01]  /*13f40*/  STL [R1+0x20c], R27 ;  /* 0x00020c1b01007387 */ /* 0x0001e20000100800 */
[----:B------:R-:W-:-:S03]  /*13f50*/  FADD R25, R52, R25 ;  /* 0x0000001934197221 */ /* 0x000fc60000000000 */
[----:B------:R-:W-:Y:S01]  /*13f60*/  STL [R1+0x210], R26 ;  /* 0x0002101a01007387 */ /* 0x000fe20000100800 */
[----:B------:R-:W-:-:S03]  /*13f70*/  FADD R24, R51, R24 ;  /* 0x0000001833187221 */ /* 0x000fc60000000000 */
[----:B------:R-:W-:Y:S01]  /*13f80*/  STL [R1+0x214], R25 ;  /* 0x0002141901007387 */ /* 0x000fe20000100800 */
[----:B------:R-:W-:-:S03]  /*13f90*/  FADD R4, R50, R4 ;  /* 0x0000000432047221 */ /* 0x000fc60000000000 */
[----:B------:R-:W-:Y:S04]  /*13fa0*/  STL [R1+0x218], R24 ;  /* 0x0002181801007387 */ /* 0x000fe80000100800 */
[----:B------:R1:W-:Y:S01]  /*13fb0*/  STL [R1+0x21c], R4 ;  /* 0x00021c0401007387 */ /* 0x0003e20000100800 */
[----:B------:R-:W-:-:S03]  /*13fc0*/  FADD R3, R49, R3 ;  /* 0x0000000331037221 */ /* 0x000fc60000000000 */
[----:B0-----:R-:W2:Y:S04]  /*13fd0*/  LDL R27, [R1+0xf0] ;  /* 0x0000f000011b7983 */ /* 0x001ea80000100800 */
[----:B------:R0:W-:Y:S01]  /*13fe0*/  STL [R1+0x220], R3 ;  /* 0x0002200301007387 */ /* 0x0001e20000100800 */
[----:B------:R-:W-:-:S03]  /*13ff0*/  FADD R2, R48, R2 ;  /* 0x0000000230027221 */ /* 0x000fc60000000000 */
[----:B-1----:R-:W2:Y:S04]  /*14000*/  LDL.LU R4, [R1+0x250] ;  /* 0x0002500001047983 */ /* 0x002ea80000300800 */
[----:B------:R1:W-:Y:S01]  /*14010*/  STL [R1+0x224], R2 ;  /* 0x0002240201007387 */ /* 0x0003e20000100800 */
[----:B------:R-:W-:-:S03]  /*14020*/  FADD R0, R47, R0 ;  /* 0x000000002f007221 */ /* 0x000fc60000000000 */
[----:B------:R-:W2:Y:S04]  /*14030*/  LDL R26, [R1+0xf4] ;  /* 0x0000f400011a7983 */ /* 0x000ea80000100800 */
[----:B------:R1:W-:Y:S04]  /*14040*/  STL [R1+0x228], R0 ;  /* 0x0002280001007387 */ /* 0x0003e80000100800 */
[----:B0-----:R-:W2:Y:S04]  /*14050*/  LDL.LU R3, [R1+0x254] ;  /* 0x0002540001037983 */ /* 0x001ea80000300800 */
[----:B------:R-:W2:Y:S04]  /*14060*/  LDL R25, [R1+0xf8] ;  /* 0x0000f80001197983 */ /* 0x000ea80000100800 */
[----:B-1----:R-:W2:Y:S04]  /*14070*/  LDL.LU R2, [R1+0x258] ;  /* 0x0002580001027983 */ /* 0x002ea80000300800 */
[----:B------:R-:W2:Y:S04]  /*14080*/  LDL R24, [R1+0xfc] ;  /* 0x0000fc0001187983 */ /* 0x000ea80000100800 */
[----:B------:R-:W2:Y:S01]  /*14090*/  LDL.LU R0, [R1+0x25c] ;  /* 0x00025c0001007983 */ /* 0x000ea20000300800 */
[----:B------:R-:W-:-:S01]  /*140a0*/  FADD R33, R43, R33 ;  /* 0x000000212b217221 */ /* 0x000fc20000000000 */
[----:B------:R-:W-:Y:S01]  /*140b0*/  FADD R32, R42, R32 ;  /* 0x000000202a207221 */ /* 0x000fe20000000000 */
[----:B------:R-:W-:-:S01]  /*140c0*/  FADD R31, R41, R31 ;  /* 0x0000001f291f7221 */ /* 0x000fc20000000000 */
[----:B------:R-:W-:Y:S01]  /*140d0*/  FADD R30, R40, R30 ;  /* 0x0000001e281e7221 */ /* 0x000fe20000000000 */
[----:B------:R-:W-:-:S01]  /*140e0*/  FADD R29, R71, R29 ;  /* 0x0000001d471d7221 */ /* 0x000fc20000000000 */
[----:B------:R-:W-:Y:S01]  /*140f0*/  FADD R28, R70, R28 ;  /* 0x0000001c461c7221 */ /* 0x000fe20000000000 */
[----:B---3--:R-:W-:-:S01]  /*14100*/  FADD R34, R44, R34 ;  /* 0x000000222c227221 */ /* 0x008fc20000000000 */
[----:B----4-:R-:W-:Y:S01]  /*14110*/  FADD R35, R45, R35 ;  /* 0x000000232d237221 */ /* 0x010fe20000000000 */
[----:B--2---:R-:W-:-:S05]  /*14120*/  FADD R36, R46, R36 ;  /* 0x000000242e247221 */ /* 0x004fca0000000000 */
[----:B------:R0:W-:Y:S04]  /*14130*/  STL [R1+0x22c], R36 ;  /* 0x00022c2401007387 */ /* 0x0001e80000100800 */
[----:B------:R-:W-:Y:S04]  /*14140*/  STL [R1+0x230], R35 ;  /* 0x0002302301007387 */ /* 0x000fe80000100800 */
[----:B------:R-:W-:Y:S04]  /*14150*/  STL [R1+0x234], R34 ;  /* 0x0002342201007387 */ /* 0x000fe80000100800 */
[----:B------:R-:W-:Y:S04]  /*14160*/  STL [R1+0x238], R33 ;  /* 0x0002382101007387 */ /* 0x000fe80000100800 */
[----:B------:R-:W-:Y:S04]  /*14170*/  STL [R1+0x23c], R32 ;  /* 0x00023c2001007387 */ /* 0x000fe80000100800 */
[----:B------:R-:W-:Y:S04]  /*14180*/  STL [R1+0x240], R31 ;  /* 0x0002401f01007387 */ /* 0x000fe80000100800 */
[----:B------:R-:W2:Y:S04]  /*14190*/  LDL R55, [R1+0x80] ;  /* 0x0000800001377983 */ /* 0x000ea80000100800 */
[----:B------:R-:W-:Y:S04]  /*141a0*/  STL [R1+0x244], R30 ;  /* 0x0002441e01007387 */ /* 0x000fe80000100800 */
[----:B------:R-:W3:Y:S04]  /*141b0*/  LDL R54, [R1+0x84] ;  /* 0x0000840001367983 */ /* 0x000ee80000100800 */
[----:B------:R-:W-:Y:S04]  /*141c0*/  STL [R1+0x248], R29 ;  /* 0x0002481d01007387 */ /* 0x000fe80000100800 */
[----:B------:R-:W4:Y:S04]  /*141d0*/  LDL R45, [R1+0x88] ;  /* 0x00008800012d7983 */ /* 0x000f280000100800 */
[----:B------:R-:W-:Y:S04]  /*141e0*/  STL [R1+0x24c], R28 ;  /* 0x00024c1c01007387 */ /* 0x000fe80000100800 */
[----:B------:R-:W4:Y:S04]  /*141f0*/  LDL R43, [R1+0x8c] ;  /* 0x00008c00012b7983 */ /* 0x000f280000100800 */
[----:B------:R-:W4:Y:S04]  /*14200*/  LDL R41, [R1+0x90] ;  /* 0x0000900001297983 */ /* 0x000f280000100800 */
[----:B------:R-:W4:Y:S04]  /*14210*/  LDL R71, [R1+0x94] ;  /* 0x0000940001477983 */ /* 0x000f280000100800 */
[----:B------:R-:W4:Y:S04]  /*14220*/  LDL R53, [R1+0x98] ;  /* 0x0000980001357983 */ /* 0x000f280000100800 */
[----:B------:R-:W4:Y:S04]  /*14230*/  LDL R52, [R1+0x9c] ;  /* 0x00009c0001347983 */ /* 0x000f280000100800 */
[----:B------:R-:W4:Y:S04]  /*14240*/  LDL R51, [R1+0xa0] ;  /* 0x0000a00001337983 */ /* 0x000f280000100800 */
[----:B------:R-:W4:Y:S04]  /*14250*/  LDL R50, [R1+0xa4] ;  /* 0x0000a40001327983 */ /* 0x000f280000100800 */
[----:B------:R-:W4:Y:S04]  /*14260*/  LDL R49, [R1+0xa8] ;  /* 0x0000a80001317983 */ /* 0x000f280000100800 */
[----:B------:R-:W4:Y:S01]  /*14270*/  LDL R48, [R1+0xac] ;  /* 0x0000ac0001307983 */ /* 0x000f220000100800 */
[----:B------:R-:W-:-:S03]  /*14280*/  FADD R4, R27, R4 ;  /* 0x000000041b047221 */ /* 0x000fc60000000000 */
[----:B------:R-:W4:Y:S04]  /*14290*/  LDL R47, [R1+0xb0] ;  /* 0x0000b000012f7983 */ /* 0x000f280000100800 */
[----:B------:R-:W4:Y:S04]  /*142a0*/  LDL R46, [R1+0xb4] ;  /* 0x0000b400012e7983 */ /* 0x000f280000100800 */
[----:B------:R-:W4:Y:S04]  /*142b0*/  LDL R44, [R1+0xb8] ;  /* 0x0000b800012c7983 */ /* 0x000f280000100800 */
[----:B------:R-:W4:Y:S01]  /*142c0*/  LDL R42, [R1+0xbc] ;  /* 0x0000bc00012a7983 */ /* 0x000f220000100800 */
[----:B------:R-:W-:-:S03]  /*142d0*/  FADD R3, R26, R3 ;  /* 0x000000031a037221 */ /* 0x000fc60000000000 */
[----:B------:R-:W4:Y:S04]  /*142e0*/  LDL R40, [R1+0x40] ;  /* 0x0000400001287983 */ /* 0x000f280000100800 */
[----:B------:R-:W4:Y:S01]  /*142f0*/  LDL R70, [R1+0x44] ;  /* 0x0000440001467983 */ /* 0x000f220000100800 */
[----:B------:R-:W-:-:S03]  /*14300*/  FADD R2, R25, R2 ;  /* 0x0000000219027221 */ /* 0x000fc60000000000 */
[----:B------:R-:W-:Y:S04]  /*14310*/  STL [R1+0x250], R4 ;  /* 0x0002500401007387 */ /* 0x000fe80000100800 */
[----:B------:R-:W2:Y:S01]  /*14320*/  LDL.LU R37, [R1+0x260] ;  /* 0x0002600001257983 */ /* 0x000ea20000300800 */
[----:B------:R-:W-:-:S03]  /*14330*/  FADD R0, R24, R0 ;  /* 0x0000000018007221 */ /* 0x000fc60000000000 */
[----:B------:R1:W-:Y:S04]  /*14340*/  STL [R1+0x254], R3 ;  /* 0x0002540301007387 */ /* 0x0003e80000100800 */
[----:B0-----:R-:W3:Y:S04]  /*14350*/  LDL.LU R36, [R1+0x264] ;  /* 0x0002640001247983 */ /* 0x001ee80000300800 */
[----:B------:R0:W-:Y:S04]  /*14360*/  STL [R1+0x258], R2 ;  /* 0x0002580201007387 */ /* 0x0001e80000100800 */
[----:B-1----:R-:W4:Y:S04]  /*14370*/  LDL.LU R3, [R1+0x268] ;  /* 0x0002680001037983 */ /* 0x002f280000300800 */
[----:B------:R1:W-:Y:S04]  /*14380*/  STL [R1+0x25c], R0 ;  /* 0x00025c0001007387 */ /* 0x0003e80000100800 */
[----:B0-----:R-:W4:Y:S04]  /*14390*/  LDL.LU R2, [R1+0x26c] ;  /* 0x00026c0001027983 */ /* 0x001f280000300800 */
[----:B-1----:R-:W4:Y:S04]  /*143a0*/  LDL.LU R0, [R1+0x270] ;  /* 0x0002700001007983 */ /* 0x002f280000300800 */
        /* <DEDUP_REMOVED lines=13> */
[----:B--2---:R-:W-:-:S01]  /*14480*/  FADD R37, R55, R37 ;  /* 0x0000002537257221 */ /* 0x004fc20000000000 */
[----:B---3--:R-:W-:-:S04]  /*14490*/  FADD R36, R54, R36 ;  /* 0x0000002436247221 */ /* 0x008fc80000000000 */
[----:B------:R-:W-:Y:S04]  /*144a0*/  STL [R1+0x260], R37 ;  /* 0x0002602501007387 */ /* 0x000fe80000100800 */
[----:B------:R-:W-:Y:S01]  /*144b0*/  STL [R1+0x264], R36 ;  /* 0x0002642401007387 */ /* 0x000fe20000100800 */
[----:B----4-:R-:W-:-:S03]  /*144c0*/  FADD R3, R45, R3 ;  /* 0x000000032d037221 */ /* 0x010fc60000000000 */
[----:B------:R-:W2:Y:S01]  /*144d0*/  LDL R45, [R1+0x48] ;  /* 0x00004800012d7983 */ /* 0x000ea20000100800 */
[----:B------:R-:W-:-:S03]  /*144e0*/  FADD R2, R43, R2 ;  /* 0x000000022b027221 */ /* 0x000fc60000000000 */
[----:B------:R0:W-:Y:S01]  /*144f0*/  STL [R1+0x268], R3 ;  /* 0x0002680301007387 */ /* 0x0001e20000100800 */
[----:B------:R-:W-:-:S03]  /*14500*/  FADD R0, R41, R0 ;  /* 0x0000000029007221 */ /* 0x000fc60000000000 */
[----:B0-----:R-:W2:Y:S04]  /*14510*/  LDL.LU R3, [R1+0x2a8] ;  /* 0x0002a80001037983 */ /* 0x001ea80000300800 */
[----:B------:R-:W-:Y:S04]  /*14520*/  STL [R1+0x26c], R2 ;  /* 0x00026c0201007387 */ /* 0x000fe80000100800 */
[----:B------:R-:W3:Y:S04]  /*14530*/  LDL R43, [R1+0x4c] ;  /* 0x00004c00012b7983 */ /* 0x000ee80000100800 */
[----:B------:R0:W-:Y:S01]  /*14540*/  STL [R1+0x270], R0 ;  /* 0x0002700001007387 */ /* 0x0001e20000100800 */
[----:B------:R-:W-:-:S03]  /*14550*/  FADD R4, R71, R4 ;  /* 0x0000000447047221 */ /* 0x000fc60000000000 */
[----:B0-----:R-:W3:Y:S04]  /*14560*/  LDL.LU R0, [R1+0x2ac] ;  /* 0x0002ac0001007983 */ /* 0x001ee80000300800 */
[----:B------:R-:W4:Y:S04]  /*14570*/  LDL R41, [R1+0x50] ;  /* 0x0000500001297983 */ /* 0x000f280000100800 */
[----:B------:R-:W4:Y:S04]  /*14580*/  LDL.LU R2, [R1+0x2b0] ;  /* 0x0002b00001027983 */ /* 0x000f280000300800 */
[----:B------:R-:W4:Y:S04]  /*14590*/  LDL R71, [R1+0x54] ;  /* 0x0000540001477983 */ /* 0x000f280000100800 */
[----:B------:R0:W-:Y:S04]  /*145a0*/  STL [R1+0x274], R4 ;  /* 0x0002740401007387 */ /* 0x0001e80000100800 */
[----:B0-----:R-:W4:Y:S01]  /*145b0*/  LDL.LU R4, [R1+0x2b4] ;  /* 0x0002b40001047983 */ /* 0x001f220000300800 */
[----:B------:R-:W-:-:S01]  /*145c0*/  FADD R35, R53, R35 ;  /* 0x0000002335237221 */ /* 0x000fc20000000000 */
[----:B------:R-:W-:Y:S01]  /*145d0*/  FADD R34, R52, R34 ;  /* 0x0000002234227221 */ /* 0x000fe20000000000 */
[----:B------:R-:W-:-:S01]  /*145e0*/  FADD R33, R51, R33 ;  /* 0x0000002133217221 */ /* 0x000fc20000000000 */
[----:B------:R-:W-:Y:S01]  /*145f0*/  FADD R32, R50, R32 ;  /* 0x0000002032207221 */ /* 0x000fe20000000000 */
[----:B------:R-:W-:-:S01]  /*14600*/  FADD R31, R49, R31 ;  /* 0x0000001f311f7221 */ /* 0x000fc20000000000 */
[----:B------:R-:W-:Y:S01]  /*14610*/  STL [R1+0x278], R35 ;  /* 0x0002782301007387 */ /* 0x000fe20000100800 */
[----:B------:R-:W-:-:S01]  /*14620*/  FADD R30, R48, R30 ;  /* 0x0000001e301e7221 */ /* 0x000fc20000000000 */
[----:B------:R-:W-:Y:S01]  /*14630*/  FADD R29, R47, R29 ;  /* 0x0000001d2f1d7221 */ /* 0x000fe20000000000 */
[----:B------:R-:W-:-:S01]  /*14640*/  FADD R28, R46, R28 ;  /* 0x0000001c2e1c7221 */ /* 0x000fc20000000000 */
        /* <DEDUP_REMOVED lines=9> */
[----:B------:R1:W-:Y:S04]  /*146e0*/  STL [R1+0x290], R29 ;  /* 0x0002901d01007387 */ /* 0x0003e80000100800 */
[----:B------:R-:W-:Y:S04]  /*146f0*/  STL [R1+0x294], R28 ;  /* 0x0002941c01007387 */ /* 0x000fe80000100800 */
[----:B------:R-:W-:Y:S04]  /*14700*/  STL [R1+0x298], R27 ;  /* 0x0002981b01007387 */ /* 0x000fe80000100800 */
[----:B------:R-:W4:Y:S04]  /*14710*/  LDL R70, [R1+0x58] ;  /* 0x0000580001467983 */ /* 0x000f280000100800 */
[----:B------:R-:W-:Y:S04]  /*14720*/  STL [R1+0x29c], R26 ;  /* 0x00029c1a01007387 */ /* 0x000fe80000100800 */
[----:B------:R-:W4:Y:S04]  /*14730*/  LDL R40, [R1+0x5c] ;  /* 0x00005c0001287983 */ /* 0x000f280000100800 */
[----:B------:R-:W-:Y:S04]  /*14740*/  STL [R1+0x2a0], R25 ;  /* 0x0002a01901007387 */ /* 0x000fe80000100800 */
[----:B------:R-:W4:Y:S04]  /*14750*/  LDL R42, [R1+0x60] ;  /* 0x00006000012a7983 */ /* 0x000f280000100800 */
[----:B------:R-:W-:Y:S04]  /*14760*/  STL [R1+0x2a4], R24 ;  /* 0x0002a41801007387 */ /* 0x000fe80000100800 */
[----:B------:R-:W4:Y:S04]  /*14770*/  LDL R44, [R1+0x64] ;  /* 0x00006400012c7983 */ /* 0x000f280000100800 */
[----:B------:R-:W4:Y:S04]  /*14780*/  LDL R46, [R1+0x68] ;  /* 0x00006800012e7983 */ /* 0x000f280000100800 */
[----:B------:R-:W4:Y:S04]  /*14790*/  LDL R37, [R1+0x6c] ;  /* 0x00006c0001257983 */ /* 0x000f280000100800 */
[----:B0-----:R-:W4:Y:S04]  /*147a0*/  LDL R33, [R1+0x70] ;  /* 0x0000700001217983 */ /* 0x001f280000100800 */
[----:B-1----:R-:W4:Y:S04]  /*147b0*/  LDL R29, [R1+0x74] ;  /* 0x00007400011d7983 */ /* 0x002f280000100800 */
[----:B------:R-:W4:Y:S04]  /*147c0*/  LDL R54, [R1+0x78] ;  /* 0x0000780001367983 */ /* 0x000f280000100800 */
[----:B------:R-:W4:Y:S04]  /*147d0*/  LDL R52, [R1+0x7c] ;  /* 0x00007c0001347983 */ /* 0x000f280000100800 */
[----:B------:R-:W4:Y:S04]  /*147e0*/  LDL R50, [R1] ;  /* 0x0000000001327983 */ /* 0x000f280000100800 */
[----:B------:R-:W4:Y:S01]  /*147f0*/  LDL R48, [R1+0x4] ;  /* 0x0000040001307983 */ /* 0x000f220000100800 */
[----:B--2---:R-:W-:-:S01]  /*14800*/  FADD R3, R45, R3 ;  /* 0x000000032d037221 */ /* 0x004fc20000000000 */
[----:B---3--:R-:W-:-:S05]  /*14810*/  FADD R0, R43, R0 ;  /* 0x000000002b007221 */ /* 0x008fca0000000000 */
[----:B------:R0:W-:Y:S01]  /*14820*/  STL [R1+0x2ac], R0 ;  /* 0x0002ac0001007387 */ /* 0x0001e20000100800 */
[----:B----4-:R-:W-:-:S03]  /*14830*/  FADD R2, R41, R2 ;  /* 0x0000000229027221 */ /* 0x010fc60000000000 */
[----:B0-----:R-:W2:Y:S04]  /*14840*/  LDL.LU R0, [R1+0x2e8] ;  /* 0x0002e80001007983 */ /* 0x001ea80000300800 */
[----:B------:R0:W-:Y:S01]  /*14850*/  STL [R1+0x2a8], R3 ;  /* 0x0002a80301007387 */ /* 0x0001e20000100800 */
[----:B------:R-:W-:-:S03]  /*14860*/  FADD R4, R71, R4 ;  /* 0x0000000447047221 */ /* 0x000fc60000000000 */
[----:B0-----:R-:W3:Y:S04]  /*14870*/  LDL.LU R3, [R1+0x2e0] ;  /* 0x0002e00001037983 */ /* 0x001ee80000300800 */
[----:B------:R0:W-:Y:S04]  /*14880*/  STL [R1+0x2b0], R2 ;  /* 0x0002b00201007387 */ /* 0x0001e80000100800 */
[----:B0-----:R-:W4:Y:S04]  /*14890*/  LDL.LU R2, [R1+0x2e4] ;  /* 0x0002e40001027983 */ /* 0x001f280000300800 */
[----:B------:R-:W3:Y:S04]  /*148a0*/  LDL.LU R71, [R1+0x2b8] ;  /* 0x0002b80001477983 */ /* 0x000ee80000300800 */
[----:B------:R-:W4:Y:S04]  /*148b0*/  LDL.LU R41, [R1+0x2bc] ;  /* 0x0002bc0001297983 */ /* 0x000f280000300800 */
[----:B------:R-:W4:Y:S04]  /*148c0*/  LDL.LU R43, [R1+0x2c0] ;  /* 0x0002c000012b7983 */ /* 0x000f280000300800 */
[----:B------:R0:W-:Y:S04]  /*148d0*/  STL [R1+0x2b4], R4 ;  /* 0x0002b40401007387 */ /* 0x0001e80000100800 */
[----:B------:R-:W4:Y:S04]  /*148e0*/  LDL.LU R45, [R1+0x2c4] ;  /* 0x0002c400012d7983 */ /* 0x000f280000300800 */
[----:B------:R-:W4:Y:S04]  /*148f0*/  LDL.LU R39, [R1+0x2c8] ;  /* 0x0002c80001277983 */ /* 0x000f280000300800 */
[----:B------:R-:W4:Y:S04]  /*14900*/  LDL.LU R35, [R1+0x2cc] ;  /* 0x0002cc0001237983 */ /* 0x000f280000300800 */
[----:B------:R-:W4:Y:S04]  /*14910*/  LDL.LU R31, [R1+0x2d0] ;  /* 0x0002d000011f7983 */ /* 0x000f280000300800 */
[----:B------:R-:W4:Y:S04]  /*14920*/  LDL.LU R26, [R1+0x2d4] ;  /* 0x0002d400011a7983 */ /* 0x000f280000300800 */
[----:B------:R-:W4:Y:S04]  /*14930*/  LDL.LU R24, [R1+0x2d8] ;  /* 0x0002d80001187983 */ /* 0x000f280000300800 */
[----:B0-----:R-:W4:Y:S04]  /*14940*/  LDL.LU R4, [R1+0x2dc] ;  /* 0x0002dc0001047983 */ /* 0x001f280000300800 */
        /* <DEDUP_REMOVED lines=13> */
[----:B--2---:R-:W-:-:S01]  /*14a20*/  FADD R0, R5, R0 ;  /* 0x0000000005007221 */ /* 0x004fc20000000000 */
[----:B---3--:R-:W-:-:S02]  /*14a30*/  FADD R71, R70, R71 ;  /* 0x0000004746477221 */ /* 0x008fc40000000000 */
[----:B------:R-:W2:Y:S01]  /*14a40*/  LDL.LU R70, [R1+0x708] ;  /* 0x0007080001467983 */ /* 0x000ea20000300800 */
[----:B----4-:R-:W-:-:S03]  /*14a50*/  FADD R41, R40, R41 ;  /* 0x0000002928297221 */ /* 0x010fc60000000000 */
[----:B------:R0:W-:Y:S01]  /*14a60*/  STL [R1+0x2b8], R71 ;  /* 0x0002b84701007387 */ /* 0x0001e20000100800 */
[----:B------:R-:W-:-:S03]  /*14a70*/  FADD R43, R42, R43 ;  /* 0x0000002b2a2b7221 */ /* 0x000fc60000000000 */
[----:B0-----:R-:W3:Y:S01]  /*14a80*/  LDL.LU R71, [R1+0x704] ;  /* 0x0007040001477983 */ /* 0x001ee20000300800 */
[----:B------:R-:W-:-:S03]  /*14a90*/  FADD R45, R44, R45 ;  /* 0x0000002d2c2d7221 */ /* 0x000fc60000000000 */
[----:B------:R-:W4:Y:S04]  /*14aa0*/  LDL.LU R40, [R1+0x700] ;  /* 0x0007000001287983 */ /* 0x000f280000300800 */
[----:B------:R0:W-:Y:S01]  /*14ab0*/  STL [R1+0x2bc], R41 ;  /* 0x0002bc2901007387 */ /* 0x0001e20000100800 */
[----:B------:R-:W-:-:S01]  /*14ac0*/  FADD R39, R46, R39 ;  /* 0x000000272e277221 */ /* 0x000fc20000000000 */
[----:B------:R-:W-:Y:S01]  /*14ad0*/  FADD R35, R37, R35 ;  /* 0x0000002325237221 */ /* 0x000fe20000000000 */
[----:B------:R-:W-:-:S01]  /*14ae0*/  FADD R31, R33, R31 ;  /* 0x0000001f211f7221 */ /* 0x000fc20000000000 */
[----:B0-----:R-:W4:Y:S04]  /*14af0*/  LDL.LU R41, [R1+0x6fc] ;  /* 0x0006fc0001297983 */ /* 0x001f280000300800 */
        /* <DEDUP_REMOVED lines=9> */
[----:B------:R-:W-:-:S02]  /*14b90*/  FADD R2, R48, R2 ;  /* 0x0000000230027221 */ /* 0x000fc40000000000 */
[----:B0-----:R-:W4:Y:S04]  /*14ba0*/  LDL.LU R45, [R1+0x6ec] ;  /* 0x0006ec00012d7983 */ /* 0x001f280000300800 */
[----:B------:R-:W4:Y:S04]  /*14bb0*/  LDL.LU R46, [R1+0x6e8] ;  /* 0x0006e800012e7983 */ /* 0x000f280000300800 */
[----:B------:R-:W-:Y:S04]  /*14bc0*/  STL [R1+0x2c8], R39 ;  /* 0x0002c82701007387 */ /* 0x000fe80000100800 */
[----:B------:R-:W-:Y:S04]  /*14bd0*/  STL [R1+0x2cc], R35 ;  /* 0x0002cc2301007387 */ /* 0x000fe80000100800 */
[----:B------:R-:W-:Y:S04]  /*14be0*/  STL [R1+0x2d0], R31 ;  /* 0x0002d01f01007387 */ /* 0x000fe80000100800 */
[----:B------:R-:W-:Y:S04]  /*14bf0*/  STL [R1+0x2d4], R26 ;  /* 0x0002d41a01007387 */ /* 0x000fe80000100800 */
[----:B------:R0:W-:Y:S04]  /*14c00*/  STL [R1+0x2d8], R24 ;  /* 0x0002d81801007387 */ /* 0x0001e80000100800 */
[----:B------:R1:W-:Y:S04]  /*14c10*/  STL [R1+0x2dc], R4 ;  /* 0x0002dc0401007387 */ /* 0x0003e80000100800 */
[----:B------:R-:W2:Y:S04]  /*14c20*/  LDL.LU R48, [R1+0x2ec] ;  /* 0x0002ec0001307983 */ /* 0x000ea80000300800 */
[----:B------:R1:W-:Y:S04]  /*14c30*/  STL [R1+0x2e0], R3 ;  /* 0x0002e00301007387 */ /* 0x0003e80000100800 */
[----:B------:R-:W3:Y:S04]  /*14c40*/  LDL.LU R50, [R1+0x2f0] ;  /* 0x0002f00001327983 */ /* 0x000ee80000300800 */
[----:B------:R1:W-:Y:S04]  /*14c50*/  STL [R1+0x2e4], R2 ;  /* 0x0002e40201007387 */ /* 0x0003e80000100800 */
[----:B------:R-:W4:Y:S04]  /*14c60*/  LDL.LU R52, [R1+0x2f4] ;  /* 0x0002f40001347983 */ /* 0x000f280000300800 */
[----:B------:R1:W-:Y:S04]  /*14c70*/  STL [R1+0x2e8], R0 ;  /* 0x0002e80001007387 */ /* 0x0003e80000100800 */
[----:B------:R-:W4:Y:S04]  /*14c80*/  LDL.LU R54, [R1+0x2f8] ;  /* 0x0002f80001367983 */ /* 0x000f280000300800 */
[----:B0-----:R-:W4:Y:S04]  /*14c90*/  LDL.LU R24, [R1+0x2fc] ;  /* 0x0002fc0001187983 */ /* 0x001f280000300800 */
        /* <DEDUP_REMOVED lines=8> */
[----:B-1----:R-:W4:Y:S04]  /*14d20*/  LDL.LU R4, [R1+0x320] ;  /* 0x0003200001047983 */ /* 0x002f280000300800 */
[----:B------:R-:W4:Y:S04]  /*14d30*/  LDL.LU R3, [R1+0x324] ;  /* 0x0003240001037983 */ /* 0x000f280000300800 */
[----:B------:R-:W4:Y:S04]  /*14d40*/  LDL.LU R2, [R1+0x328] ;  /* 0x0003280001027983 */ /* 0x000f280000300800 */
[----:B------:R-:W4:Y:S01]  /*14d50*/  LDL.LU R0, [R1+0x32c] ;  /* 0x00032c0001007983 */ /* 0x000f220000300800 */
[----:B--2---:R-:W-:-:S03]  /*14d60*/  FADD R48, R47, R48 ;  /* 0x000000302f307221 */ /* 0x004fc60000000000 */
[----:B------:R-:W2:Y:S04]  /*14d70*/  LDL.LU R47, [R1+0x6e4] ;  /* 0x0006e400012f7983 */ /* 0x000ea80000300800 */
[----:B------:R0:W-:Y:S01]  /*14d80*/  STL [R1+0x2ec], R48 ;  /* 0x0002ec3001007387 */ /* 0x0001e20000100800 */
[----:B---3--:R-:W-:-:S03]  /*14d90*/  FADD R50, R49, R50 ;  /* 0x0000003231327221 */ /* 0x008fc60000000000 */
[----:B0-----:R-:W3:Y:S01]  /*14da0*/  LDL.LU R48, [R1+0x6e0] ;  /* 0x0006e00001307983 */ /* 0x001ee20000300800 */
[----:B----4-:R-:W-:-:S03]  /*14db0*/  FADD R52, R51, R52 ;  /* 0x0000003433347221 */ /* 0x010fc60000000000 */
[----:B------:R-:W4:Y:S04]  /*14dc0*/  LDL.LU R49, [R1+0x6dc] ;  /* 0x0006dc0001317983 */ /* 0x000f280000300800 */
[----:B------:R0:W-:Y:S01]  /*14dd0*/  STL [R1+0x2f0], R50 ;  /* 0x0002f03201007387 */ /* 0x0001e20000100800 */
[----:B------:R-:W-:-:S01]  /*14de0*/  FADD R54, R53, R54 ;  /* 0x0000003635367221 */ /* 0x000fc20000000000 */
[----:B------:R-:W-:Y:S02]  /*14df0*/  FADD R24, R55, R24 ;  /* 0x0000001837187221 */ /* 0x000fe40000000000 */
        /* <DEDUP_REMOVED lines=25> */
[----:B------:R0:W-:Y:S04]  /*14f90*/  STL [R1+0x304], R39 ;  /* 0x0003042701007387 */ /* 0x0001e80000100800 */
[----:B------:R1:W-:Y:S04]  /*14fa0*/  STL [R1+0x308], R37 ;  /* 0x0003082501007387 */ /* 0x0003e80000100800 */
[----:B------:R1:W-:Y:S04]  /*14fb0*/  STL [R1+0x30c], R35 ;  /* 0x00030c2301007387 */ /* 0x0003e80000100800 */
[----:B------:R1:W-:Y:S04]  /*14fc0*/  STL [R1+0x310], R33 ;  /* 0x0003102101007387 */ /* 0x0003e80000100800 */
[----:B------:R1:W-:Y:S01]  /*14fd0*/  STL [R1+0x314], R31 ;  /* 0x0003141f01007387 */ /* 0x0003e20000100800 */
[----:B------:R-:W-:-:S03]  /*14fe0*/  FADD R0, R219, R0 ;  /* 0x00000000db007221 */ /* 0x000fc60000000000 */
[----:B------:R1:W-:Y:S04]  /*14ff0*/  STL [R1+0x318], R29 ;  /* 0x0003181d01007387 */ /* 0x0003e80000100800 */
[----:B------:R1:W-:Y:S04]  /*15000*/  STL [R1+0x31c], R5 ;  /* 0x00031c0501007387 */ /* 0x0003e80000100800 */
[----:B------:R1:W-:Y:S04]  /*15010*/  STL [R1+0x320], R4 ;  /* 0x0003200401007387 */ /* 0x0003e80000100800 */
[----:B0-----:R-:W2:Y:S04]  /*15020*/  LDL.LU R39, [R1+0x330] ;  /* 0x0003300001277983 */ /* 0x001ea80000300800 */
[----:B------:R0:W-:Y:S04]  /*15030*/  STL [R1+0x324], R3 ;  /* 0x0003240301007387 */ /* 0x0001e80000100800 */
[----:B------:R-:W3:Y:S04]  /*15040*/  LDL.LU R38, [R1+0x334] ;  /* 0x0003340001267983 */ /* 0x000ee80000300800 */
[----:B------:R0:W-:Y:S04]  /*15050*/  STL [R1+0x328], R2 ;  /* 0x0003280201007387 */ /* 0x0001e80000100800 */
[----:B-1----:R-:W4:Y:S04]  /*15060*/  LDL.LU R37, [R1+0x338] ;  /* 0x0003380001257983 */ /* 0x002f280000300800 */
[----:B------:R1:W-:Y:S04]  /*15070*/  STL [R1+0x32c], R0 ;  /* 0x00032c0001007387 */ /* 0x0003e80000100800 */
        /* <DEDUP_REMOVED lines=11> */
[----:B0-----:R-:W4:Y:S04]  /*15130*/  LDL.LU R3, [R1+0x368] ;  /* 0x0003680001037983 */ /* 0x001f280000300800 */
[----:B------:R-:W4:Y:S04]  /*15140*/  LDL.LU R2, [R1+0x36c] ;  /* 0x00036c0001027983 */ /* 0x000f280000300800 */
[----:B-1----:R-:W4:Y:S01]  /*15150*/  LDL.LU R0, [R1+0x370] ;  /* 0x0003700001007983 */ /* 0x002f220000300800 */
[----:B--2---:R-:W-:-:S01]  /*15160*/  FADD R39, R220, R39 ;  /* 0x00000027dc277221 */ /* 0x004fc20000000000 */
[----:B---3--:R-:W-:-:S04]  /*15170*/  FADD R38, R221, R38 ;  /* 0x00000026dd267221 */ /* 0x008fc80000000000 */
[----:B------:R0:W-:Y:S01]  /*15180*/  STL [R1+0x330], R39 ;  /* 0x0003302701007387 */ /* 0x0001e20000100800 */
[----:B----4-:R-:W-:-:S03]  /*15190*/  FADD R37, R222, R37 ;  /* 0x00000025de257221 */ /* 0x010fc60000000000 */
[----:B------:R1:W-:Y:S01]  /*151a0*/  STL [R1+0x334], R38 ;  /* 0x0003342601007387 */ /* 0x0003e20000100800 */
[----:B------:R-:W-:-:S03]  /*151b0*/  FADD R36, R223, R36 ;  /* 0x00000024df247221 */ /* 0x000fc60000000000 */
        /* <DEDUP_REMOVED lines=24> */
[----:B0-----:R-:W4:Y:S01]  /*15340*/  LDL.LU R39, [R1+0x374] ;  /* 0x0003740001277983 */ /* 0x001f220000300800 */
[----:B------:R-:W-:-:S03]  /*15350*/  FADD R0, R204, R0 ;  /* 0x00000000cc007221 */ /* 0x000fc60000000000 */
[----:B------:R0:W-:Y:S04]  /*15360*/  STL [R1+0x368], R3 ;  /* 0x0003680301007387 */ /* 0x0001e80000100800 */
[----:B-1----:R-:W4:Y:S04]  /*15370*/  LDL.LU R38, [R1+0x378] ;  /* 0x0003780001267983 */ /* 0x002f280000300800 */
[----:B------:R1:W-:Y:S04]  /*15380*/  STL [R1+0x36c], R2 ;  /* 0x00036c0201007387 */ /* 0x0003e80000100800 */
[----:B--2---:R-:W2:Y:S04]  /*15390*/  LDL.LU R37, [R1+0x37c] ;  /* 0x00037c0001257983 */ /* 0x004ea80000300800 */
[----:B------:R1:W-:Y:S04]  /*153a0*/  STL [R1+0x370], R0 ;  /* 0x0003700001007387 */ /* 0x0003e80000100800 */
[----:B---3--:R-:W3:Y:S04]  /*153b0*/  LDL.LU R36, [R1+0x380] ;  /* 0x0003800001247983 */ /* 0x008ee80000300800 */
[----:B----4-:R-:W4:Y:S04]  /*153c0*/  LDL.LU R35, [R1+0x384] ;  /* 0x0003840001237983 */ /* 0x010f280000300800 */
        /* <DEDUP_REMOVED lines=10> */
[----:B-1----:R-:W4:Y:S04]  /*15470*/  LDL.LU R2, [R1+0x3b0] ;  /* 0x0003b00001027983 */ /* 0x002f280000300800 */
[----:B------:R-:W4:Y:S01]  /*15480*/  LDL.LU R0, [R1+0x3b4] ;  /* 0x0003b40001007983 */ /* 0x000f220000300800 */
[----:B------:R-:W-:-:S01]  /*15490*/  FADD R39, R205, R39 ;  /* 0x00000027cd277221 */ /* 0x000fc20000000000 */
[----:B------:R-:W-:-:S04]  /*154a0*/  FADD R38, R206, R38 ;  /* 0x00000026ce267221 */ /* 0x000fc80000000000 */
[----:B------:R0:W-:Y:S01]  /*154b0*/  STL [R1+0x374], R39 ;  /* 0x0003742701007387 */ /* 0x0001e20000100800 */
[----:B--2---:R-:W-:-:S03]  /*154c0*/  FADD R37, R207, R37 ;  /* 0x00000025cf257221 */ /* 0x004fc60000000000 */
[----:B------:R1:W-:Y:S01]  /*154d0*/  STL [R1+0x378], R38 ;  /* 0x0003782601007387 */ /* 0x0003e20000100800 */
[----:B---3--:R-:W-:-:S03]  /*154e0*/  FADD R36, R208, R36 ;  /* 0x00000024d0247221 */ /* 0x008fc60000000000 */
        /* <DEDUP_REMOVED lines=455> */
[----:B------:R-:W-:Y:S01]  /*17160*/  STL [R1+0x5d8], R39 ;  /* 0x0005d82701007387 */ /* 0x000fe20000100800 */
[----:B--2---:R-:W-:-:S03]  /*17170*/  FADD R37, R40, R37 ;  /* 0x0000002528257221 */ /* 0x004fc60000000000 */
[----:B------:R-:W-:Y:S01]  /*17180*/  STL [R1+0x5dc], R38 ;  /* 0x0005dc2601007387 */ /* 0x000fe20000100800 */
[----:B---3--:R-:W-:-:S03]  /*17190*/  FADD R36, R41, R36 ;  /* 0x0000002429247221 */ /* 0x008fc60000000000 */
[----:B------:R-:W-:Y:S01]  /*171a0*/  STL [R1+0x5e0], R37 ;  /* 0x0005e02501007387 */ /* 0x000fe20000100800 */
[----:B----4-:R-:W-:-:S03]  /*171b0*/  FADD R35, R42, R35 ;  /* 0x000000232a237221 */ /* 0x010fc60000000000 */
[----:B------:R-:W-:Y:S01]  /*171c0*/  STL [R1+0x5e4], R36 ;  /* 0x0005e42401007387 */ /* 0x000fe20000100800 */
[----:B------:R-:W-:-:S03]  /*171d0*/  FADD R34, R43, R34 ;  /* 0x000000222b227221 */ /* 0x000fc60000000000 */
        /* <DEDUP_REMOVED lines=18> */
[----:B------:R1:W-:Y:S04]  /*17300*/  STL [R1+0x60c], R4 ;  /* 0x00060c0401007387 */ /* 0x0003e80000100800 */
[----:B0-----:R-:W2:Y:S04]  /*17310*/  LDL.LU R28, [R1+0x61c] ;  /* 0x00061c00011c7983 */ /* 0x001ea80000300800 */
[----:B------:R0:W-:Y:S04]  /*17320*/  STL [R1+0x610], R3 ;  /* 0x0006100301007387 */ /* 0x0001e80000100800 */
[----:B------:R-:W3:Y:S01]  /*17330*/  LDL.LU R29, [R1+0x620] ;  /* 0x00062000011d7983 */ /* 0x000ee20000300800 */
[----:B------:R-:W-:-:S01]  /*17340*/  FADD R2, R53, R2 ;  /* 0x0000000235027221 */ /* 0x000fc20000000000 */
[----:B------:R-:W-:-:S04]  /*17350*/  FADD R0, R54, R0 ;  /* 0x0000000036007221 */ /* 0x000fc80000000000 */
[----:B------:R4:W-:Y:S04]  /*17360*/  STL [R1+0x614], R2 ;  /* 0x0006140201007387 */ /* 0x0009e80000100800 */
[----:B------:R-:W3:Y:S04]  /*17370*/  LDL.LU R30, [R1+0x624] ;  /* 0x00062400011e7983 */ /* 0x000ee80000300800 */
[----:B------:R4:W-:Y:S04]  /*17380*/  STL [R1+0x618], R0 ;  /* 0x0006180001007387 */ /* 0x0009e80000100800 */
        /* <DEDUP_REMOVED lines=9> */
[----:B-1----:R-:W3:Y:S04]  /*17420*/  LDL.LU R4, [R1+0x64c] ;  /* 0x00064c0001047983 */ /* 0x002ee80000300800 */
[----:B0-----:R-:W3:Y:S04]  /*17430*/  LDL.LU R3, [R1+0x650] ;  /* 0x0006500001037983 */ /* 0x001ee80000300800 */
[----:B----4-:R-:W4:Y:S04]  /*17440*/  LDL.LU R2, [R1+0x654] ;  /* 0x0006540001027983 */ /* 0x010f280000300800 */
[----:B------:R-:W4:Y:S04]  /*17450*/  LDL.LU R0, [R1+0x658] ;  /* 0x0006580001007983 */ /* 0x000f280000300800 */
[----:B------:R-:W4:Y:S01]  /*17460*/  LDL.LU R5, [R1+0x65c] ;  /* 0x00065c0001057983 */ /* 0x000f220000300800 */
[----:B--2---:R-:W-:-:S05]  /*17470*/  FADD R28, R55, R28 ;  /* 0x0000001c371c7221 */ /* 0x004fca0000000000 */
[----:B------:R0:W-:Y:S01]  /*17480*/  STL [R1+0x61c], R28 ;  /* 0x00061c1c01007387 */ /* 0x0001e20000100800 */
[----:B---3--:R-:W-:-:S03]  /*17490*/  FADD R29, R24, R29 ;  /* 0x0000001d181d7221 */ /* 0x008fc60000000000 */
[----:B0-----:R-:W2:Y:S04]  /*174a0*/  LDL.LU R28, [R1+0x6b0] ;  /* 0x0006b000011c7983 */ /* 0x001ea80000300800 */
[----:B------:R0:W-:Y:S04]  /*174b0*/  STL [R1+0x620], R29 ;  /* 0x0006201d01007387 */ /* 0x0001e80000100800 */
[----:B0-----:R-:W3:Y:S01]  /*174c0*/  LDL.LU R29, [R1+0x6ac] ;  /* 0x0006ac00011d7983 */ /* 0x001ee20000300800 */
[----:B------:R-:W-:-:S01]  /*174d0*/  FADD R30, R25, R30 ;  /* 0x0000001e191e7221 */ /* 0x000fc20000000000 */
[----:B------:R-:W-:Y:S01]  /*174e0*/  FADD R31, R26, R31 ;  /* 0x0000001f1a1f7221 */ /* 0x000fe20000000000 */
[----:B------:R-:W-:-:S03]  /*174f0*/  FADD R32, R27, R32 ;  /* 0x000000201b207221 */ /* 0x000fc60000000000 */
[----:B------:R0:W-:Y:S04]  /*17500*/  STL [R1+0x624], R30 ;  /* 0x0006241e01007387 */ /* 0x0001e80000100800 */
[----:B0-----:R-:W4:Y:S04]  /*17510*/  LDL.LU R30, [R1+0x6a8] ;  /* 0x0006a800011e7983 */ /* 0x001f280000300800 */
[----:B------:R0:W-:Y:S04]  /*17520*/  STL [R1+0x628], R31 ;  /* 0x0006281f01007387 */ /* 0x0001e80000100800 */
[----:B0-----:R-:W4:Y:S04]  /*17530*/  LDL.LU R31, [R1+0x6a4] ;  /* 0x0006a400011f7983 */ /* 0x001f280000300800 */
[----:B------:R0:W-:Y:S04]  /*17540*/  STL [R1+0x62c], R32 ;  /* 0x00062c2001007387 */ /* 0x0001e80000100800 */
[----:B0-----:R-:W4:Y:S01]  /*17550*/  LDL.LU R32, [R1+0x6a0] ;  /* 0x0006a00001207983 */ /* 0x001f220000300800 */
[----:B--2---:R-:W-:-:S05]  /*17560*/  FADD R33, R28, R33 ;  /* 0x000000211c217221 */ /* 0x004fca0000000000 */
[----:B------:R0:W-:Y:S01]  /*17570*/  STL [R1+0x630], R33 ;  /* 0x0006302101007387 */ /* 0x0001e20000100800 */
[----:B---3--:R-:W-:-:S03]  /*17580*/  FADD R34, R29, R34 ;  /* 0x000000221d227221 */ /* 0x008fc60000000000 */
[----:B0-----:R-:W2:Y:S04]  /*17590*/  LDL.LU R33, [R1+0x69c] ;  /* 0x00069c0001217983 */ /* 0x001ea80000300800 */
[----:B------:R0:W-:Y:S04]  /*175a0*/  STL [R1+0x634], R34 ;  /* 0x0006342201007387 */ /* 0x0001e80000100800 */
[----:B0-----:R-:W3:Y:S01]  /*175b0*/  LDL.LU R34, [R1+0x698] ;  /* 0x0006980001227983 */ /* 0x001ee20000300800 */
[----:B----4-:R-:W-:-:S05]  /*175c0*/  FADD R35, R30, R35 ;  /* 0x000000231e237221 */ /* 0x010fca0000000000 */
[----:B------:R0:W-:Y:S01]  /*175d0*/  STL [R1+0x638], R35 ;  /* 0x0006382301007387 */ /* 0x0001e20000100800 */
[----:B------:R-:W-:-:S03]  /*175e0*/  FADD R36, R31, R36 ;  /* 0x000000241f247221 */ /* 0x000fc60000000000 */
[----:B0-----:R-:W4:Y:S04]  /*175f0*/  LDL.LU R35, [R1+0x694] ;  /* 0x0006940001237983 */ /* 0x001f280000300800 */
[----:B------:R0:W-:Y:S01]  /*17600*/  STL [R1+0x63c], R36 ;  /* 0x00063c2401007387 */ /* 0x0001e20000100800 */
[----:B------:R-:W-:-:S03]  /*17610*/  FADD R37, R32, R37 ;  /* 0x0000002520257221 */ /* 0x000fc60000000000 */
        /* <DEDUP_REMOVED lines=12> */
[----:B0-----:R0:W5:Y:S04]  /*176e0*/  LDL.LU R4, [R1+0x680] ;  /* 0x0006800001047983 */ /* 0x0011680000300800 */
[----:B------:R1:W-:Y:S01]  /*176f0*/  STL [R1+0x650], R3 ;  /* 0x0006500301007387 */ /* 0x0003e20000100800 */
[----:B------:R-:W-:-:S03]  /*17700*/  FADD R2, R37, R2 ;  /* 0x0000000225027221 */ /* 0x000fc60000000000 */
[----:B-1----:R0:W5:Y:S04]  /*17710*/  LDL.LU R3, [R1+0x67c] ;  /* 0x00067c0001037983 */ /* 0x0021680000300800 */
[----:B------:R1:W-:Y:S04]  /*17720*/  STL [R1+0x654], R2 ;  /* 0x0006540201007387 */ /* 0x0003e80000100800 */
[----:B-1----:R0:W5:Y:S01]  /*17730*/  LDL.LU R2, [R1+0x678] ;  /* 0x0006780001027983 */ /* 0x0021620000300800 */
[----:B------:R-:W-:Y:S01]  /*17740*/  UMOV UR33, URZ ;  /* 0x0000003f00217c82 */ /* 0x000fe20008000000 */
[----:B--2---:R-:W-:-:S05]  /*17750*/  FADD R0, R38, R0 ;  /* 0x0000000026007221 */ /* 0x004fca0000000000 */
[----:B------:R1:W-:Y:S01]  /*17760*/  STL [R1+0x658], R0 ;  /* 0x0006580001007387 */ /* 0x0003e20000100800 */
[----:B---3--:R-:W-:-:S03]  /*17770*/  FADD R5, R5, R39 ;  /* 0x0000002705057221 */ /* 0x008fc60000000000 */
[----:B-1----:R0:W5:Y:S04]  /*17780*/  LDL.LU R0, [R1+0x674] ;  /* 0x0006740001007983 */ /* 0x0021680000300800 */
[----:B------:R0:W-:Y:S02]  /*17790*/  STL [R1+0x65c], R5 ;  /* 0x00065c0501007387 */ /* 0x0001e40000100800 */
.L_x_24:
[----:B------:R-:W-:Y:S05]  /*177a0*/  @!P1 BRA `(.L_x_25) ;  /* 0x0000000000049947 */ /* 0x000fea0003800000 */
[----:B------:R-:W-:Y:S01]  /*177b0*/  BPT.TRAP 0x1 ;  /* 0x000000040000795c */ /* 0x000fe20000300000 */
.L_x_25:
[----:B------:R-:W-:Y:S02]  /*177c0*/  UISETP.GT.U32.AND UP0, UPT, UR4, 0x1, UPT ;  /* 0x000000010400788c */ /* 0x000fe4000bf04070 */
[----:B------:R-:W-:-:S04]  /*177d0*/  ULEA UR13, UR42, UR11, 0x3 ;  /* 0x0000000b2a0d7291 */ /* 0x000fc8000f8e183f */
[----:B------:R-:W-:Y:S01]  /*177e0*/  UIADD3 UR13, UR13, 0x10, URZ ;  /* 0x000000100d0d7890 */ /* 0x000fe2000fffe03f */
[----:B------:R-:W-:-:S03]  /*177f0*/  PLOP3.LUT P0, PT, PT, PT, UP0, 0x80, 0x0 ;  /* 0x000000000000781c */ /* 0x000fc60003f0f008 */
[----:B------:R-:W-:-:S09]  /*17800*/  UPRMT UR13, URZ, 0x654, UR13 ;  /* 0x000006543f0d7896 */ /* 0x000fd2000800000d */
[----:B------:R-:W-:Y:S01]  /*17810*/  SYNCS.ARRIVE.TRANS64.RED.A1T0 RZ, [UR13], RZ ;  /* 0x000000ffffff79a7 */ /* 0x000fe2000810040d */
[----:B------:R-:W-:Y:S05]  /*17820*/  @P0 BRA `(.L_x_26) ;  /* 0x0000000000040947 */ /* 0x000fea0003800000 */
[----:B------:R-:W-:Y:S01]  /*17830*/  BPT.TRAP 0x1 ;  /* 0x000000040000795c */ /* 0x000fe20000300000 */
.L_x_26:
[----:B------:R-:W-:Y:S02]  /*17840*/  UISETP.GT.AND UP2, UPT, UR43, 0x1, UPT ;  /* 0x000000012b00788c */ /* 0x000fe4000bf44270 */
[----:B------:R-:W-:Y:S02]  /*17850*/  UIADD3 UR44, UR44, 0x1, URZ ;  /* 0x000000012c2c7890 */ /* 0x000fe4000fffe03f */
[----:B------:R-:W-:Y:S02]  /*17860*/  UIADD3 UR42, UR42, 0x1, URZ ;  /* 0x000000012a2a7890 */ /* 0x000fe4000fffe03f */
[----:B------:R-:W-:Y:S01]  /*17870*/  PLOP3.LUT P0, PT, PT, PT, UP2, 0x80, 0x0 ;  /* 0x000000000000781c */ /* 0x000fe20003f0f028 */
[----:B------:R-:W-:Y:S02]  /*17880*/  UISETP.NE.AND UP0, UPT, UR44, 0x2, UPT ;  /* 0x000000022c00788c */ /* 0x000fe4000bf05270 */
[----:B------:R-:W-:Y:S02]  /*17890*/  UISETP.NE.AND UP1, UPT, UR42, 0x2, UPT ;  /* 0x000000022a00788c */ /* 0x000fe4000bf25270 */
[----:B------:R-:W-:-:S02]  /*178a0*/  USEL UR13, URZ, 0x1, UP0 ;  /* 0x000000013f0d7887 */ /* 0x000fc40008000000 */
[----:B------:R-:W-:Y:S02]  /*178b0*/  UIADD3 UR43, UR43, -0x1, URZ ;  /* 0xffffffff2b2b7890 */ /* 0x000fe4000fffe03f */
[----:B------:R-:W-:Y:S02]  /*178c0*/  USEL UR44, UR44, URZ, UP0 ;  /* 0x0000003f2c2c7287 */ /* 0x000fe40008000000 */
[----:B-----5:R-:W-:Y:S01]  /*178d0*/  LOP3.LUT R4, R4, UR13, RZ, 0x3c, !PT ;  /* 0x0000000d04047c12 */ /* 0x020fe2000f8e3cff */
[----:B------:R-:W-:Y:S01]  /*178e0*/  USEL UR42, UR42, URZ, UP1 ;  /* 0x0000003f2a2a7287 */ /* 0x000fe20008800000 */
[----:B------:R-:W-:Y:S01]  /*178f0*/  UMOV UR13, 0x1 ;  /* 0x00000001000d7882 */ /* 0x000fe20000000000 */
[----:B------:R-:W-:Y:S10]  /*17900*/  @P0 BRA `(.L_x_27) ;  /* 0xffffff5c001c0947 */ /* 0x000ff4000383ffff */
.L_x_19:
[----:B------:R-:W-:-:S04]  /*17910*/  UISETP.NE.AND UP0, UPT, UR33, URZ, UPT ;  /* 0x0000003f2100728c */ /* 0x000fc8000bf05270 */
[----:B------:R-:W-:-:S06]  /*17920*/  USEL UR12, URZ, 0x1, !UP0 ;  /* 0x000000013f0c7887 */ /* 0x000fcc000c000000 */
[----:B------:R-:W-:-:S13]  /*17930*/  ISETP.NE.AND P0, PT, RZ, UR12, PT ;  /* 0x0000000cff007c0c */ /* 0x000fda000bf05270 */
[----:B------:R-:W-:Y:S05]  /*17940*/  @!P0 BRA `(.L_x_28) ;  /* 0x0000004400e08947 */ /* 0x000fea0003800000 */
[----:B------:R-:W3:Y:S04]  /*17950*/  LDL.LU R4, [R1+0x100] ;  /* 0x0001000001047983 */ /* 0x000ee80000300800 */
[----:B0-----:R-:W3:Y:S04]  /*17960*/  LDL.LU R5, [R1+0x1e0] ;  /* 0x0001e00001057983 */ /* 0x001ee80000300800 */
[----:B------:R0:W-:Y:S04]  /*17970*/  STL [R1+0x760], R79 ;  /* 0x0007604f01007387 */ /* 0x0001e80000100800 */
[----:B0-----:R-:W4:Y:S04]  /*17980*/  LDL.LU R79, [R1+0x1dc] ;  /* 0x0001dc00014f7983 */ /* 0x001f280000300800 */
[----:B------:R0:W-:Y:S04]  /*17990*/  STL [R1+0x75c], R80 ;  /* 0x00075c5001007387 */ /* 0x0001e80000100800 */
[----:B0-----:R-:W4:Y:S04]  /*179a0*/  LDL.LU R80, [R1+0x17c] ;  /* 0x00017c0001507983 */ /* 0x001f280000300800 */
[----:B------:R0:W-:Y:S04]  /*179b0*/  STL [R1+0x758], R81 ;  /* 0x0007585101007387 */ /* 0x0001e80000100800 */
[----:B0-----:R-:W2:Y:S04]  /*179c0*/  LDL.LU R81, [R1+0x1d8] ;  /* 0x0001d80001517983 */ /* 0x001ea80000300800 */
[----:B------:R0:W-:Y:S04]  /*179d0*/  STL [R1+0x754], R82 ;  /* 0x0007545201007387 */ /* 0x0001e80000100800 */
[----:B0-----:R-:W2:Y:S04]  /*179e0*/  LDL.LU R82, [R1+0x178] ;  /* 0x0001780001527983 */ /* 0x001ea80000300800 */
[----:B------:R0:W-:Y:S04]  /*179f0*/  STL [R1+0x750], R83 ;  /* 0x0007505301007387 */ /* 0x0001e80000100800 */
[----:B0-----:R-:W3:Y:S04]  /*17a00*/  LDL.LU R83, [R1+0x1d4] ;  /* 0x0001d40001537983 */ /* 0x001ee80000300800 */
[----:B------:R0:W-:Y:S04]  /*17a10*/  STL [R1+0x74c], R84 ;  /* 0x00074c5401007387 */ /* 0x0001e80000100800 */
        /* <DEDUP_REMOVED lines=68> */
[----:B0-----:R-:W3:Y:S01]  /*17e60*/  LDL.LU R54, [R1+0x180] ;  /* 0x0001800001367983 */ /* 0x001ee20000300800 */
[----:B--2---:R-:W-:Y:S01]  /*17e70*/  FADD R61, R62, R61 ;  /* 0x0000003d3e3d7221 */ /* 0x004fe20000000000 */
[----:B----4-:R-:W-:Y:S01]  /*17e80*/  FADD R59, R60, R59 ;  /* 0x0000003b3c3b7221 */ /* 0x010fe20000000000 */
[----:B---3--:R-:W-:Y:S01]  /*17e90*/  FADD R57, R58, R57 ;  /* 0x000000393a397221 */ /* 0x008fe20000000000 */
[----:B------:R-:W-:Y:S01]  /*17ea0*/  STL [R1+0x6c0], R55 ;  /* 0x0006c03701007387 */ /* 0x000fe20000100800 */
[----:B------:R-:W-:Y:S01]  /*17eb0*/  FADD R87, R56, R87 ;  /* 0x0000005738577221 */ /* 0x000fe20000000000 */
[----:B------:R-:W-:Y:S01]  /*17ec0*/  FADD R85, R86, R85 ;  /* 0x0000005556557221 */ /* 0x000fe20000000000 */
[----:B------:R-:W-:Y:S01]  /*17ed0*/  FADD R83, R84, R83 ;  /* 0x0000005354537221 */ /* 0x000fe20000000000 */
        /* <DEDUP_REMOVED lines=26> */
[----:B-----5:R-:W-:Y:S04]  /*18080*/  STL [R1+0x67c], R3 ;  /* 0x00067c0301007387 */ /* 0x020fe80000100800 */
[----:B------:R-:W-:Y:S01]  /*18090*/  STL [R1+0x678], R2 ;  /* 0x0006780201007387 */ /* 0x000fe20000100800 */
[----:B------:R-:W-:-:S03]  /*180a0*/  FADD R22, R70, R22 ;  /* 0x0000001646167221 */ /* 0x000fc60000000000 */
[----:B------:R0:W-:Y:S04]  /*180b0*/  STL [R1+0x674], R0 ;  /* 0x0006740001007387 */ /* 0x0001e80000100800 */
[----:B------:R1:W-:Y:S04]  /*180c0*/  STL [R1+0x1c0], R61 ;  /* 0x0001c03d01007387 */ /* 0x0003e80000100800 */
[----:B------:R2:W-:Y:S01]  /*180d0*/  STL [R1+0x1c4], R59 ;  /* 0x0001c43b01007387 */ /* 0x0005e20000100800 */
[----:B------:R-:W-:-:S03]  /*180e0*/  FADD R21, R71, R21 ;  /* 0x0000001547157221 */ /* 0x000fc60000000000 */
[----:B------:R3:W-:Y:S04]  /*180f0*/  STL [R1+0x1c8], R57 ;  /* 0x0001c83901007387 */ /* 0x0007e80000100800 */
[----:B------:R4:W-:Y:S04]  /*18100*/  STL [R1+0x1cc], R87 ;  /* 0x0001cc5701007387 */ /* 0x0009e80000100800 */
[----:B------:R4:W-:Y:S04]  /*18110*/  STL [R1+0x1d0], R85 ;  /* 0x0001d05501007387 */ /* 0x0009e80000100800 */
[----:B------:R4:W-:Y:S01]  /*18120*/  STL [R1+0x1d4], R83 ;  /* 0x0001d45301007387 */ /* 0x0009e20000100800 */
[----:B------:R-:W-:-:S03]  /*18130*/  FADD R20, R40, R20 ;  /* 0x0000001428147221 */ /* 0x000fc60000000000 */
[----:B0-----:R-:W4:Y:S04]  /*18140*/  LDL.LU R0, [R1+0x104] ;  /* 0x0001040001007983 */ /* 0x001f280000300800 */
[----:B------:R0:W-:Y:S04]  /*18150*/  STL [R1+0x1d8], R81 ;  /* 0x0001d85101007387 */ /* 0x0001e80000100800 */
[----:B------:R-:W4:Y:S01]  /*18160*/  LDL.LU R2, [R1+0x1e4] ;  /* 0x0001e40001027983 */ /* 0x000f220000300800 */
[----:B------:R-:W-:-:S03]  /*18170*/  FADD R19, R41, R19 ;  /* 0x0000001329137221 */ /* 0x000fc60000000000 */
[----:B------:R0:W-:Y:S04]  /*18180*/  STL [R1+0x1dc], R79 ;  /* 0x0001dc4f01007387 */ /* 0x0001e80000100800 */
[----:B------:R-:W4:Y:S04]  /*18190*/  LDL.LU R3, [R1+0x108] ;  /* 0x0001080001037983 */ /* 0x000f280000300800 */
[----:B------:R0:W-:Y:S04]  /*181a0*/  STL [R1+0x1e0], R5 ;  /* 0x0001e00501007387 */ /* 0x0001e80000100800 */
[----:B------:R-:W4:Y:S01]  /*181b0*/  LDL.LU R39, [R1+0x1e8] ;  /* 0x0001e80001277983 */ /* 0x000f220000300800 */
[----:B------:R-:W-:-:S03]  /*181c0*/  FADD R18, R42, R18 ;  /* 0x000000122a127221 */ /* 0x000fc60000000000 */
[----:B------:R-:W4:Y:S04]  /*181d0*/  LDL.LU R38, [R1+0x10c] ;  /* 0x00010c0001267983 */ /* 0x000f280000300800 */
[----:B------:R-:W4:Y:S04]  /*181e0*/  LDL.LU R37, [R1+0x1ec] ;  /* 0x0001ec0001257983 */ /* 0x000f280000300800 */
[----:B------:R-:W4:Y:S01]  /*181f0*/  LDL.LU R36, [R1+0x110] ;  /* 0x0001100001247983 */ /* 0x000f220000300800 */
[----:B------:R-:W-:-:S03]  /*18200*/  FADD R17, R43, R17 ;  /* 0x000000112b117221 */ /* 0x000fc60000000000 */
[----:B------:R-:W4:Y:S04]  /*18210*/  LDL.LU R35, [R1+0x1f0] ;  /* 0x0001f00001237983 */ /* 0x000f280000300800 */
[----:B------:R-:W4:Y:S04]  /*18220*/  LDL.LU R34, [R1+0x114] ;  /* 0x0001140001227983 */ /* 0x000f280000300800 */
[----:B------:R-:W4:Y:S04]  /*18230*/  LDL.LU R33, [R1+0x1f4] ;  /* 0x0001f40001217983 */ /* 0x000f280000300800 */
        /* <DEDUP_REMOVED lines=12> */
[----:B------:R-:W4:Y:S01]  /*18300*/  LDL.LU R55, [R1+0x208] ;  /* 0x0002080001377983 */ /* 0x000f220000300800 */
[----:B------:R-:W-:Y:S01]  /*18310*/  FADD R13, R47, R13 ;  /* 0x0000000d2f0d7221 */ /* 0x000fe20000000000 */
[----:B------:R-:W-:Y:S01]  /*18320*/  FADD R12, R48, R12 ;  /* 0x0000000c300c7221 */ /* 0x000fe20000000000 */
[----:B------:R-:W-:Y:S01]  /*18330*/  FADD R11, R49, R11 ;  /* 0x0000000b310b7221 */ /* 0x000fe20000000000 */
[----:B------:R-:W-:Y:S01]  /*18340*/  FADD R10, R50, R10 ;  /* 0x0000000a320a7221 */ /* 0x000fe20000000000 */
[----:B------:R-:W-:Y:S01]  /*18350*/  FADD R9, R51, R9 ;  /* 0x0000000933097221 */ /* 0x000fe20000000000 */
[----:B------:R-:W-:Y:S01]  /*18360*/  FADD R8, R52, R8 ;  /* 0x0000000834087221 */ /* 0x000fe20000000000 */
[----:B------:R-:W-:Y:S01]  /*18370*/  FADD R7, R53, R7 ;  /* 0x0000000735077221 */ /* 0x000fe20000000000 */
[----:B------:R-:W-:-:S02]  /*18380*/  FADD R6, R54, R6 ;  /* 0x0000000636067221 */ /* 0x000fc40000000000 */
        /* <DEDUP_REMOVED lines=27> */
[----:B--2---:R-:W2:Y:S04]  /*18540*/  LDL.LU R59, [R1+0x240] ;  /* 0x00024000013b7983 */ /* 0x004ea80000300800 */
[----:B------:R-:W2:Y:S04]  /*18550*/  LDL.LU R58, [R1+0xe4] ;  /* 0x0000e400013a7983 */ /* 0x000ea80000300800 */
[----:B---3--:R-:W3:Y:S04]  /*18560*/  LDL.LU R57, [R1+0x244] ;  /* 0x0002440001397983 */ /* 0x008ee80000300800 */
[----:B------:R-:W3:Y:S04]  /*18570*/  LDL.LU R56, [R1+0xe8] ;  /* 0x0000e80001387983 */ /* 0x000ee80000300800 */
[----:B----4-:R-:W4:Y:S04]  /*18580*/  LDL.LU R87, [R1+0x248] ;  /* 0x0002480001577983 */ /* 0x010f280000300800 */
[----:B------:R-:W4:Y:S04]  /*18590*/  LDL.LU R86, [R1+0xec] ;  /* 0x0000ec0001567983 */ /* 0x000f280000300800 */
[----:B------:R-:W4:Y:S04]  /*185a0*/  LDL.LU R85, [R1+0x24c] ;  /* 0x00024c0001557983 */ /* 0x000f280000300800 */
[----:B------:R-:W4:Y:S04]  /*185b0*/  LDL.LU R84, [R1+0xf0] ;  /* 0x0000f00001547983 */ /* 0x000f280000300800 */
[----:B------:R-:W4:Y:S04]  /*185c0*/  LDL.LU R83, [R1+0x250] ;  /* 0x0002500001537983 */ /* 0x000f280000300800 */
[----:B------:R-:W4:Y:S04]  /*185d0*/  LDL.LU R82, [R1+0xf4] ;  /* 0x0000f40001527983 */ /* 0x000f280000300800 */
[----:B0-----:R-:W4:Y:S04]  /*185e0*/  LDL.LU R81, [R1+0x254] ;  /* 0x0002540001517983 */ /* 0x001f280000300800 */
[----:B------:R-:W4:Y:S04]  /*185f0*/  LDL.LU R80, [R1+0xf8] ;  /* 0x0000f80001507983 */ /* 0x000f280000300800 */
[----:B------:R-:W4:Y:S04]  /*18600*/  LDL.LU R79, [R1+0x258] ;  /* 0x00025800014f7983 */ /* 0x000f280000300800 */
[----:B------:R-:W4:Y:S04]  /*18610*/  LDL.LU R4, [R1+0xfc] ;  /* 0x0000fc0001047983 */ /* 0x000f280000300800 */
[----:B------:R-:W4:Y:S01]  /*18620*/  LDL.LU R5, [R1+0x25c] ;  /* 0x00025c0001057983 */ /* 0x000f220000300800 */
[----:B------:R-:W-:Y:S01]  /*18630*/  FADD R2, R0, R2 ;  /* 0x0000000200027221 */ /* 0x000fe20000000000 */
[----:B------:R-:W-:Y:S01]  /*18640*/  FADD R39, R3, R39 ;  /* 0x0000002703277221 */ /* 0x000fe20000000000 */
[----:B------:R-:W-:Y:S01]  /*18650*/  FADD R37, R38, R37 ;  /* 0x0000002526257221 */ /* 0x000fe20000000000 */
[----:B------:R-:W-:Y:S01]  /*18660*/  FADD R35, R36, R35 ;  /* 0x0000002324237221 */ /* 0x000fe20000000000 */
[----:B------:R-:W-:Y:S01]  /*18670*/  FADD R33, R34, R33 ;  /* 0x0000002122217221 */ /* 0x000fe20000000000 */
[----:B------:R-:W-:Y:S01]  /*18680*/  STL [R1+0x1e4], R2 ;  /* 0x0001e40201007387 */ /* 0x000fe20000100800 */
[----:B------:R-:W-:Y:S01]  /*18690*/  FADD R31, R32, R31 ;  /* 0x0000001f201f7221 */ /* 0x000fe20000000000 */
[----:B------:R-:W-:-:S02]  /*186a0*/  FADD R29, R30, R29 ;  /* 0x0000001d1e1d7221 */ /* 0x000fc40000000000 */
[----:B------:R-:W-:Y:S04]  /*186b0*/  STL [R1+0x1e8], R39 ;  /* 0x0001e82701007387 */ /* 0x000fe80000100800 */
[----:B------:R-:W-:Y:S01]  /*186c0*/  STL [R1+0x1ec], R37 ;  /* 0x0001ec2501007387 */ /* 0x000fe20000100800 */
[----:B------:R-:W-:-:S03]  /*186d0*/  FADD R27, R28, R27 ;  /* 0x0000001b1c1b7221 */ /* 0x000fc60000000000 */
[----:B------:R-:W-:Y:S01]  /*186e0*/  STL [R1+0x1f0], R35 ;  /* 0x0001f02301007387 */ /* 0x000fe20000100800 */
[----:B------:R-:W-:-:S03]  /*186f0*/  FADD R25, R26, R25 ;  /* 0x000000191a197221 */ /* 0x000fc60000000000 */
[----:B------:R-:W-:Y:S04]  /*18700*/  STL [R1+0x1f4], R33 ;  /* 0x0001f42101007387 */ /* 0x000fe80000100800 */
[----:B------:R-:W-:Y:S01]  /*18710*/  STL [R1+0x1f8], R31 ;  /* 0x0001f81f01007387 */ /* 0x000fe20000100800 */
[----:B------:R-:W-:-:S03]  /*18720*/  FADD R55, R24, R55 ;  /* 0x0000003718377221 */ /* 0x000fc60000000000 */
[----:B------:R-:W-:Y:S04]  /*18730*/  STL [R1+0x1fc], R29 ;  /* 0x0001fc1d01007387 */ /* 0x000fe80000100800 */
[----:B------:R-:W-:Y:S04]  /*18740*/  STL [R1+0x200], R27 ;  /* 0x0002001b01007387 */ /* 0x000fe80000100800 */
[----:B------:R-:W-:Y:S04]  /*18750*/  STL [R1+0x204], R25 ;  /* 0x0002041901007387 */ /* 0x000fe80000100800 */
[----:B------:R-:W-:Y:S01]  /*18760*/  STL [R1+0x208], R55 ;  /* 0x0002083701007387 */ /* 0x000fe20000100800 */
[----:B------:R-:W-:Y:S01]  /*18770*/  FADD R53, R54, R53 ;  /* 0x0000003536357221 */ /* 0x000fe20000000000 */
[----:B------:R-:W-:-:S04]  /*18780*/  FADD R51, R52, R51 ;  /* 0x0000003334337221 */ /* 0x000fc80000000000 */
        /* <DEDUP_REMOVED lines=32> */
[----:B------:R-:W-:Y:S04]  /*18990*/  STL [R1+0x24c], R85 ;  /* 0x00024c5501007387 */ /* 0x000fe80000100800 */
[----:B------:R-:W-:Y:S01]  /*189a0*/  STL [R1+0x250], R83 ;  /* 0x0002505301007387 */ /* 0x000fe20000100800 */
[----:B------:R-:W-:Y:S01]  /*189b0*/  FADD R81, R82, R81 ;  /* 0x0000005152517221 */ /* 0x000fe20000000000 */
[----:B------:R-:W-:-:S05]  /*189c0*/  FADD R79, R80, R79 ;  /* 0x0000004f504f7221 */ /* 0x000fca0000000000 */
[----:B------:R0:W-:Y:S01]  /*189d0*/  STL [R1+0x258], R79 ;  /* 0x0002584f01007387 */ /* 0x0001e20000100800 */
[----:B------:R-:W-:-:S03]  /*189e0*/  FADD R5, R4, R5 ;  /* 0x0000000504057221 */ /* 0x000fc60000000000 */
[----:B------:R1:W-:Y:S04]  /*189f0*/  STL [R1+0x254], R81 ;  /* 0x0002545101007387 */ /* 0x0003e80000100800 */
[----:B0-----:R-:W2:Y:S04]  /*18a00*/  LDL.LU R79, [R1+0x80] ;  /* 0x00008000014f7983 */ /* 0x001ea80000300800 */
[----:B------:R-:W2:Y:S04]  /*18a10*/  LDL.LU R80, [R1+0x260] ;  /* 0x0002600001507983 */ /* 0x000ea80000300800 */
[----:B-1----:R-:W3:Y:S04]  /*18a20*/  LDL.LU R81, [R1+0x84] ;  /* 0x0000840001517983 */ /* 0x002ee80000300800 */
[----:B------:R0:W-:Y:S04]  /*18a30*/  STL [R1+0x25c], R5 ;  /* 0x00025c0501007387 */ /* 0x0001e80000100800 */
[----:B------:R-:W3:Y:S04]  /*18a40*/  LDL.LU R82, [R1+0x264] ;  /* 0x0002640001527983 */ /* 0x000ee80000300800 */
        /* <DEDUP_REMOVED lines=57> */
[----:B0-----:R-:W4:Y:S01]  /*18de0*/  LDL.LU R5, [R1+0x2d8] ;  /* 0x0002d80001057983 */ /* 0x001f220000300800 */
        /* <DEDUP_REMOVED lines=8> */
[----:B------:R-:W-:-:S03]  /*18e70*/  FADD R86, R85, R86 ;  /* 0x0000005655567221 */ /* 0x000fc60000000000 */
[----:B0-----:R-:W4:Y:S01]  /*18e80*/  LDL.LU R82, [R1+0x754] ;  /* 0x0007540001527983 */ /* 0x001f220000300800 */
[----:B------:R-:W-:-:S03]  /*18e90*/  FADD R56, R87, R56 ;  /* 0x0000003857387221 */ /* 0x000fc60000000000 */
[----:B------:R-:W4:Y:S04]  /*18ea0*/  LDL.LU R83, [R1+0x750] ;  /* 0x0007500001537983 */ /* 0x000f280000300800 */
[----:B------:R0:W-:Y:S01]  /*18eb0*/  STL [R1+0x268], R84 ;  /* 0x0002685401007387 */ /* 0x0001e20000100800 */
[----:B------:R-:W-:-:S03]  /*18ec0*/  FADD R58, R57, R58 ;  /* 0x0000003a393a7221 */ /* 0x000fc60000000000 */
[----:B0-----:R-:W4:Y:S04]  /*18ed0*/  LDL.LU R84, [R1+0x74c] ;  /* 0x00074c0001547983 */ /* 0x001f280000300800 */
[----:B------:R-:W4:Y:S04]  /*18ee0*/  LDL.LU R85, [R1+0x748] ;  /* 0x0007480001557983 */ /* 0x000f280000300800 */
[----:B------:R0:W-:Y:S01]  /*18ef0*/  STL [R1+0x26c], R86 ;  /* 0x00026c5601007387 */ /* 0x0001e20000100800 */
[----:B------:R-:W-:Y:S01]  /*18f00*/  FADD R60, R59, R60 ;  /* 0x0000003c3b3c7221 */ /* 0x000fe20000000000 */
[----:B------:R-:W-:-:S02]  /*18f10*/  FADD R62, R61, R62 ;  /* 0x0000003e3d3e7221 */ /* 0x000fc40000000000 */
[----:B0-----:R-:W4:Y:S04]  /*18f20*/  LDL.LU R86, [R1+0x744] ;  /* 0x0007440001567983 */ /* 0x001f280000300800 */
[----:B------:R-:W4:Y:S04]  /*18f30*/  LDL.LU R87, [R1+0x740] ;  /* 0x0007400001577983 */ /* 0x000f280000300800 */
[----:B------:R0:W-:Y:S01]  /*18f40*/  STL [R1+0x270], R56 ;  /* 0x0002703801007387 */ /* 0x0001e20000100800 */
[----:B------:R-:W-:-:S03]  /*18f50*/  FADD R64, R63, R64 ;  /* 0x000000403f407221 */ /* 0x000fc60000000000 */
        /* <DEDUP_REMOVED lines=24> */
[----:B------:R-:W-:Y:S01]  /*190e0*/  FADD R38, R39, R38 ;  /* 0x0000002627267221 */ /* 0x000fe20000000000 */
[----:B------:R-:W-:Y:S01]  /*190f0*/  FADD R36, R37, R36 ;  /* 0x0000002425247221 */ /* 0x000fe20000000000 */
[----:B------:R-:W-:Y:S01]  /*19100*/  FADD R34, R35, R34 ;  /* 0x0000002223227221 */ /* 0x000fe20000000000 */
        /* <DEDUP_REMOVED lines=14> */
[----:B------:R-:W-:Y:S04]  /*191f0*/  STL [R1+0x294], R0 ;  /* 0x0002940001007387 */ /* 0x000fe80000100800 */
[----:B------:R-:W-:Y:S04]  /*19200*/  STL [R1+0x298], R3 ;  /* 0x0002980301007387 */ /* 0x000fe80000100800 */
        /* <DEDUP_REMOVED lines=19> */
[----:B------:R-:W-:Y:S04]  /*19340*/  STL [R1+0x2cc], R46 ;  /* 0x0002cc2e01007387 */ /* 0x000fe80000100800 */
[----:B------:R0:W-:Y:S04]  /*19350*/  STL [R1+0x2d4], R42 ;  /* 0x0002d42a01007387 */ /* 0x0001e80000100800 */
[----:B------:R1:W-:Y:S04]  /*19360*/  STL [R1+0x2d0], R44 ;  /* 0x0002d02c01007387 */ /* 0x0003e80000100800 */
[----:B0-----:R-:W2:Y:S04]  /*19370*/  LDL.LU R42, [R1+0x7c] ;  /* 0x00007c00012a7983 */ /* 0x001ea80000300800 */
[----:B------:R-:W2:Y:S04]  /*19380*/  LDL.LU R32, [R1+0x2dc] ;  /* 0x0002dc0001207983 */ /* 0x000ea80000300800 */
[----:B------:R-:W3:Y:S04]  /*19390*/  LDL.LU R43, [R1] ;  /* 0x00000000012b7983 */ /* 0x000ee80000300800 */
[----:B------:R0:W-:Y:S04]  /*193a0*/  STL [R1+0x2d8], R5 ;  /* 0x0002d80501007387 */ /* 0x0001e80000100800 */
[----:B------:R-:W3:Y:S04]  /*193b0*/  LDL.LU R33, [R1+0x2e0] ;  /* 0x0002e00001217983 */ /* 0x000ee80000300800 */
        /* <DEDUP_REMOVED lines=40> */
[----:B0-----:R-:W2:Y:S01]  /*19640*/  LDL.LU R33, [R1+0x328] ;  /* 0x0003280001217983 */ /* 0x001ea20000300800 */
[----:B------:R-:W-:-:S03]  /*19650*/  FADD R36, R46, R36 ;  /* 0x000000242e247221 */ /* 0x000fc60000000000 */
        /* <DEDUP_REMOVED lines=9> */
[----:B------:R0:W-:Y:S04]  /*196f0*/  STL [R1+0x2ec], R36 ;  /* 0x0002ec2401007387 */ /* 0x0001e80000100800 */
[----:B0-----:R-:W4:Y:S04]  /*19700*/  LDL.LU R36, [R1+0x334] ;  /* 0x0003340001247983 */ /* 0x001f280000300800 */
[----:B------:R-:W4:Y:S04]  /*19710*/  LDL.LU R47, [R1+0x6e0] ;  /* 0x0006e000012f7983 */ /* 0x000f280000300800 */
[----:B------:R0:W-:Y:S04]  /*19720*/  STL [R1+0x2f0], R37 ;  /* 0x0002f02501007387 */ /* 0x0001e80000100800 */
[----:B0-----:R-:W4:Y:S04]  /*19730*/  LDL.LU R37, [R1+0x338] ;  /* 0x0003380001257983 */ /* 0x001f280000300800 */
[----:B------:R0:W-:Y:S04]  /*19740*/  STL [R1+0x2f4], R38 ;  /* 0x0002f42601007387 */ /* 0x0001e80000100800 */
[----:B0-----:R-:W4:Y:S01]  /*19750*/  LDL.LU R38, [R1+0x33c] ;  /* 0x00033c0001267983 */ /* 0x001f220000300800 */
[----:B------:R-:W-:Y:S01]  /*19760*/  FADD R39, R2, R39 ;  /* 0x0000002702277221 */ /* 0x000fe20000000000 */
[----:B------:R-:W-:-:S02]  /*19770*/  FADD R3, R48, R3 ;  /* 0x0000000330037221 */ /* 0x000fc40000000000 */
[----:B------:R-:W4:Y:S01]  /*19780*/  LDL.LU R0, [R1+0x360] ;  /* 0x0003600001007983 */ /* 0x000f220000300800 */
[----:B------:R-:W-:-:S03]  /*19790*/  FADD R4, R49, R4 ;  /* 0x0000000431047221 */ /* 0x000fc60000000000 */
[----:B------:R-:W4:Y:S04]  /*197a0*/  LDL.LU R2, [R1+0x364] ;  /* 0x0003640001027983 */ /* 0x000f280000300800 */
[----:B------:R0:W-:Y:S01]  /*197b0*/  STL [R1+0x2f8], R39 ;  /* 0x0002f82701007387 */ /* 0x0001e20000100800 */
[----:B------:R-:W-:Y:S01]  /*197c0*/  FADD R5, R50, R5 ;  /* 0x0000000532057221 */ /* 0x000fe20000000000 */
[----:B------:R-:W-:Y:S02]  /*197d0*/  FADD R52, R51, R52 ;  /* 0x0000003433347221 */ /* 0x000fe40000000000 */
        /* <DEDUP_REMOVED lines=23> */
[----:B------:R0:W-:Y:S04]  /*19950*/  STL [R1+0x310], R24 ;  /* 0x0003101801007387 */ /* 0x0001e80000100800 */
        /* <DEDUP_REMOVED lines=10> */
[----:B------:R0:W-:Y:S01]  /*19a00*/  STL [R1+0x320], R31 ;  /* 0x0003201f01007387 */ /* 0x0001e20000100800 */
[----:B---3--:R-:W-:-:S03]  /*19a10*/  FADD R32, R217, R32 ;  /* 0x00000020d9207221 */ /* 0x008fc60000000000 */
[----:B0-----:R-:W3:Y:S04]  /*19a20*/  LDL.LU R31, [R1+0x6a0] ;  /* 0x0006a000011f7983 */ /* 0x001ee80000300800 */
[----:B------:R-:W3:Y:S04]  /*19a30*/  LDL.LU R216, [R1+0x35c] ;  /* 0x00035c0001d87983 */ /* 0x000ee80000300800 */
[----:B------:R0:W-:Y:S01]  /*19a40*/  STL [R1+0x324], R32 ;  /* 0x0003242001007387 */ /* 0x0001e20000100800 */
[----:B--2---:R-:W-:-:S03]  /*19a50*/  FADD R33, R218, R33 ;  /* 0x00000021da217221 */ /* 0x004fc60000000000 */
[----:B0-----:R-:W2:Y:S04]  /*19a60*/  LDL.LU R32, [R1+0x69c] ;  /* 0x00069c0001207983 */ /* 0x001ea80000300800 */
[----:B------:R-:W2:Y:S04]  /*19a70*/  LDL.LU R217, [R1+0x358] ;  /* 0x0003580001d97983 */ /* 0x000ea80000300800 */
[----:B------:R0:W-:Y:S01]  /*19a80*/  STL [R1+0x328], R33 ;  /* 0x0003282101007387 */ /* 0x0001e20000100800 */
[----:B----4-:R-:W-:-:S03]  /*19a90*/  FADD R34, R219, R34 ;  /* 0x00000022db227221 */ /* 0x010fc60000000000 */
        /* <DEDUP_REMOVED lines=20> */
[----:B------:R-:W4:Y:S01]  /*19be0*/  LDL.LU R223, [R1+0x340] ;  /* 0x0003400001df7983 */ /* 0x000f220000300800 */
[----:B------:R-:W-:Y:S01]  /*19bf0*/  FADD R39, R202, R39 ;  /* 0x00000027ca277221 */ /* 0x000fe20000000000 */
[----:B------:R-:W-:Y:S01]  /*19c00*/  FADD R0, R200, R0 ;  /* 0x00000000c8007221 */ /* 0x000fe20000000000 */
[----:B------:R-:W-:Y:S01]  /*19c10*/  FADD R2, R201, R2 ;  /* 0x00000002c9027221 */ /* 0x000fe20000000000 */
[----:B------:R-:W-:Y:S01]  /*19c20*/  FADD R3, R203, R3 ;  /* 0x00000003cb037221 */ /* 0x000fe20000000000 */
[----:B---3--:R-:W-:Y:S01]  /*19c30*/  FADD R216, R231, R216 ;  /* 0x000000d8e7d87221 */ /* 0x008fe20000000000 */
[----:B--2---:R-:W-:Y:S01]  /*19c40*/  FADD R217, R230, R217 ;  /* 0x000000d9e6d97221 */ /* 0x004fe20000000000 */
[----:B----4-:R-:W-:Y:S01]  /*19c50*/  FADD R218, R229, R218 ;  /* 0x000000dae5da7221 */ /* 0x010fe20000000000 */
[----:B------:R-:W-:Y:S01]  /*19c60*/  FADD R219, R228, R219 ;  /* 0x000000dbe4db7221 */ /* 0x000fe20000000000 */
[----:B------:R-:W-:Y:S01]  /*19c70*/  FADD R220, R227, R220 ;  /* 0x000000dce3dc7221 */ /* 0x000fe20000000000 */
[----:B------:R-:W-:Y:S01]  /*19c80*/  FADD R221, R226, R221 ;  /* 0x000000dde2dd7221 */ /* 0x000fe20000000000 */
[----:B------:R-:W-:Y:S01]  /*19c90*/  FADD R222, R225, R222 ;  /* 0x000000dee1de7221 */ /* 0x000fe20000000000 */
[----:B------:R-:W-:-:S05]  /*19ca0*/  FADD R223, R224, R223 ;  /* 0x000000dfe0df7221 */ /* 0x000fca0000000000 */
        /* <DEDUP_REMOVED lines=10> */
[----:B0-----:R-:W2:Y:S04]  /*19d50*/  LDL.LU R39, [R1+0x378] ;  /* 0x0003780001277983 */ /* 0x001ea80000300800 */
[----:B------:R-:W-:Y:S04]  /*19d60*/  STL [R1+0x364], R2 ;  /* 0x0003640201007387 */ /* 0x000fe80000100800 */
[----:B------:R0:W-:Y:S04]  /*19d70*/  STL [R1+0x36c], R3 ;  /* 0x00036c0301007387 */ /* 0x0001e80000100800 */
[----:B0-----:R-:W3:Y:S04]  /*19d80*/  LDL.LU R3, [R1+0x37c] ;  /* 0x00037c0001037983 */ /* 0x001ee80000300800 */
[----:B------:R-:W4:Y:S01]  /*19d90*/  LDL.LU R2, [R1+0x380] ;  /* 0x0003800001027983 */ /* 0x000f220000300800 */
[----:B------:R-:W-:Y:S01]  /*19da0*/  FADD R4, R204, R4 ;  /* 0x00000004cc047221 */ /* 0x000fe20000000000 */
[----:B------:R-:W-:-:S02]  /*19db0*/  FADD R5, R205, R5 ;  /* 0x00000005cd057221 */ /* 0x000fc40000000000 */
[----:B------:R-:W4:Y:S04]  /*19dc0*/  LDL.LU R0, [R1+0x384] ;  /* 0x0003840001007983 */ /* 0x000f280000300800 */
[----:B------:R0:W-:Y:S04]  /*19dd0*/  STL [R1+0x370], R4 ;  /* 0x0003700401007387 */ /* 0x0001e80000100800 */
        /* <DEDUP_REMOVED lines=24> */
[----:B-1----:R-:W4:Y:S01]  /*19f60*/  LDL.LU R5, [R1+0x3f0] ;  /* 0x0003f00001057983 */ /* 0x002f220000300800 */
[----:B--2---:R-:W-:-:S05]  /*19f70*/  FADD R39, R206, R39 ;  /* 0x00000027ce277221 */ /* 0x004fca0000000000 */
[----:B------:R0:W-:Y:S04]  /*19f80*/  STL [R1+0x378], R39 ;  /* 0x0003782701007387 */ /* 0x0001e80000100800 */
[----:B0-----:R-:W2:Y:S01]  /*19f90*/  LDL.LU R39, [R1+0x680] ;  /* 0x0006800001277983 */ /* 0x001ea20000300800 */
[----:B---3--:R-:W-:-:S03]  /*19fa0*/  FADD R3, R207, R3 ;  /* 0x00000003cf037221 */ /* 0x008fc60000000000 */
[----:B------:R-:W3:Y:S01]  /*19fb0*/  LDL.LU R206, [R1+0x390] ;  /* 0x0003900001ce7983 */ /* 0x000ee20000300800 */
[----:B----4-:R-:W-:-:S03]  /*19fc0*/  FADD R2, R208, R2 ;  /* 0x00000002d0027221 */ /* 0x010fc60000000000 */
[----:B------:R0:W-:Y:S04]  /*19fd0*/  STL [R1+0x37c], R3 ;  /* 0x00037c0301007387 */ /* 0x0001e80000100800 */
[----:B0-----:R1:W5:Y:S04]  /*19fe0*/  LDL.LU R3, [R1+0x67c] ;  /* 0x00067c0001037983 */ /* 0x0013680000300800 */
[----:B------:R-:W4:Y:S04]  /*19ff0*/  LDL.LU R207, [R1+0x38c] ;  /* 0x00038c0001cf7983 */ /* 0x000f280000300800 */
[----:B------:R0:W-:Y:S04]  /*1a000*/  STL [R1+0x380], R2 ;  /* 0x0003800201007387 */ /* 0x0001e80000100800 */
[----:B0-----:R1:W5:Y:S04]  /*1a010*/  LDL.LU R2, [R1+0x678] ;  /* 0x0006780001027983 */ /* 0x0013680000300800 */
[----:B------:R-:W2:Y:S01]  /*1a020*/  LDL.LU R208, [R1+0x388] ;  /* 0x0003880001d07983 */ /* 0x000ea20000300800 */
[----:B------:R-:W-:Y:S01]  /*1a030*/  FADD R0, R209, R0 ;  /* 0x00000000d1007221 */ /* 0x000fe20000000000 */
[----:B------:R-:W-:Y:S01]  /*1a040*/  FADD R205, R213, R205 ;  /* 0x000000cdd5cd7221 */ /* 0x000fe20000000000 */
[----:B------:R-:W-:Y:S01]  /*1a050*/  FADD R204, R214, R204 ;  /* 0x000000ccd6cc7221 */ /* 0x000fe20000000000 */
[----:B------:R-:W-:-:S02]  /*1a060*/  FADD R203, R215, R203 ;  /* 0x000000cbd7cb7221 */ /* 0x000fc40000000000 */
[----:B------:R0:W-:Y:S01]  /*1a070*/  STL [R1+0x384], R0 ;  /* 0x0003840001007387 */ /* 0x0001e20000100800 */
[----:B------:R-:W-:Y:S01]  /*1a080*/  FADD R202, R184, R202 ;  /* 0x000000cab8ca7221 */ /* 0x000fe20000000000 */
[----:B------:R-:W-:Y:S01]  /*1a090*/  FADD R201, R185, R201 ;  /* 0x000000c9b9c97221 */ /* 0x000fe20000000000 */
[----:B------:R-:W-:Y:S01]  /*1a0a0*/  FADD R200, R186, R200 ;  /* 0x000000c8bac87221 */ /* 0x000fe20000000000 */
[----:B------:R-:W-:Y:S01]  /*1a0b0*/  FADD R231, R187, R231 ;  /* 0x000000e7bbe77221 */ /* 0x000fe20000000000 */
[----:B0-----:R1:W5:Y:S01]  /*1a0c0*/  LDL.LU R0, [R1+0x674] ;  /* 0x0006740001007983 */ /* 0x0013620000300800 */
[----:B------:R-:W-:Y:S01]  /*1a0d0*/  FADD R230, R188, R230 ;  /* 0x000000e6bce67221 */ /* 0x000fe20000000000 */
        /* <DEDUP_REMOVED lines=16> */
[----:B---3--:R-:W-:Y:S01]  /*1a1e0*/  FADD R206, R212, R206 ;  /* 0x000000ced4ce7221 */ /* 0x008fe20000000000 */
[----:B----4-:R-:W-:Y:S01]  /*1a1f0*/  FADD R207, R211, R207 ;  /* 0x000000cfd3cf7221 */ /* 0x010fe20000000000 */
[----:B--2---:R-:W-:-:S05]  /*1a200*/  FADD R208, R210, R208 ;  /* 0x000000d0d2d07221 */ /* 0x004fca0000000000 */
[----:B------:R0:W-:Y:S04]  /*1a210*/  STL [R1+0x388], R208 ;  /* 0x000388d001007387 */ /* 0x0001e80000100800 */
        /* <DEDUP_REMOVED lines=23> */
[----:B------:R-:W4:Y:S04]  /*1a390*/  LDL.LU R212, [R1+0x3f4] ;  /* 0x0003f40001d47983 */ /* 0x000f280000300800 */
[----:B------:R1:W-:Y:S04]  /*1a3a0*/  STL [R1+0x3e8], R216 ;  /* 0x0003e8d801007387 */ /* 0x0003e80000100800 */
[----:B------:R-:W4:Y:S04]  /*1a3b0*/  LDL.LU R211, [R1+0x3f8] ;  /* 0x0003f80001d37983 */ /* 0x000f280000300800 */
[----:B------:R1:W-:Y:S04]  /*1a3c0*/  STL [R1+0x3ec], R4 ;  /* 0x0003ec0401007387 */ /* 0x0003e80000100800 */
[----:B------:R-:W4:Y:S04]  /*1a3d0*/  LDL.LU R210, [R1+0x3fc] ;  /* 0x0003fc0001d27983 */ /* 0x000f280000300800 */
[----:B------:R1:W-:Y:S04]  /*1a3e0*/  STL [R1+0x3f0], R5 ;  /* 0x0003f00501007387 */ /* 0x0003e80000100800 */
[----:B------:R-:W4:Y:S04]  /*1a3f0*/  LDL.LU R209, [R1+0x400] ;  /* 0x0004000001d17983 */ /* 0x000f280000300800 */
[----:B0-----:R-:W4:Y:S04]  /*1a400*/  LDL.LU R208, [R1+0x404] ;  /* 0x0004040001d07983 */ /* 0x001f280000300800 */
[----:B--2---:R-:W2:Y:S04]  /*1a410*/  LDL.LU R207, [R1+0x408] ;  /* 0x0004080001cf7983 */ /* 0x004ea80000300800 */
[----:B---3--:R-:W3:Y:S04]  /*1a420*/  LDL.LU R206, [R1+0x40c] ;  /* 0x00040c0001ce7983 */ /* 0x008ee80000300800 */
[----:B----4-:R-:W4:Y:S04]  /*1a430*/  LDL.LU R205, [R1+0x410] ;  /* 0x0004100001cd7983 */ /* 0x010f280000300800 */
        /* <DEDUP_REMOVED lines=23> */
[----:B------:R-:W-:Y:S01]  /*1a5b0*/  FADD R212, R173, R212 ;  /* 0x000000d4add47221 */ /* 0x000fe20000000000 */
[----:B------:R-:W-:-:S04]  /*1a5c0*/  FADD R211, R174, R211 ;  /* 0x000000d3aed37221 */ /* 0x000fc80000000000 */
[----:B------:R0:W-:Y:S01]  /*1a5d0*/  STL [R1+0x3f4], R212 ;  /* 0x0003f4d401007387 */ /* 0x0001e20000100800 */
[----:B------:R-:W-:-:S03]  /*1a5e0*/  FADD R210, R175, R210 ;  /* 0x000000d2afd27221 */ /* 0x000fc60000000000 */
[----:B------:R1:W-:Y:S01]  /*1a5f0*/  STL [R1+0x3f8], R211 ;  /* 0x0003f8d301007387 */ /* 0x0003e20000100800 */
[----:B------:R-:W-:-:S03]  /*1a600*/  FADD R209, R176, R209 ;  /* 0x000000d1b0d17221 */ /* 0x000fc60000000000 */
[----:B------:R1:W-:Y:S01]  /*1a610*/  STL [R1+0x3fc], R210 ;  /* 0x0003fcd201007387 */ /* 0x0003e20000100800 */
[----:B------:R-:W-:-:S03]  /*1a620*/  FADD R208, R177, R208 ;  /* 0x000000d0b1d07221 */ /* 0x000fc60000000000 */
        /* <DEDUP_REMOVED lines=55> */
[----:B------:R-:W4:Y:S04]  /*1a9a0*/  LDL.LU R210, [R1+0x478] ;  /* 0x0004780001d27983 */ /* 0x000f280000300800 */
[----:B------:R1:W-:Y:S04]  /*1a9b0*/  STL [R1+0x46c], R5 ;  /* 0x00046c0501007387 */ /* 0x0003e80000100800 */
[----:B------:R-:W4:Y:S04]  /*1a9c0*/  LDL.LU R209, [R1+0x47c] ;  /* 0x00047c0001d17983 */ /* 0x000f280000300800 */
[----:B--2---:R-:W2:Y:S04]  /*1a9d0*/  LDL.LU R208, [R1+0x480] ;  /* 0x0004800001d07983 */ /* 0x004ea80000300800 */
        /* <DEDUP_REMOVED lines=362> */
[----:B------:R-:W-:Y:S01]  /*1c080*/  FADD R4, R38, R4 ;  /* 0x0000000426047221 */ /* 0x000fe20000000000 */
[----:B------:R-:W-:-:S05]  /*1c090*/  FADD R5, R5, R39 ;  /* 0x0000002705057221 */ /* 0x000fca0000000000 */
[----:B------:R1:W-:Y:S04]  /*1c0a0*/  STL [R1+0x65c], R5 ;  /* 0x00065c0501007387 */ /* 0x0003e80000100800 */
[----:B------:R1:W-:Y:S04]  /*1c0b0*/  STL [R1+0x654], R216 ;  /* 0x000654d801007387 */ /* 0x0003e80000100800 */
[----:B------:R1:W-:Y:S02]  /*1c0c0*/  STL [R1+0x658], R4 ;  /* 0x0006580401007387 */ /* 0x0003e40000100800 */
.L_x_28:
[----:B-1----:R-:W1:Y:S02]  /*1c0d0*/  LDC R4, c[0x0][0x28c] ;  /* 0x0000a300ff047b82 */ /* 0x002e640000000800 */
[----:B-1----:R-:W-:-:S13]  /*1c0e0*/  ISETP.GE.AND P0, PT, R4, 0x1, PT ;  /* 0x000000010400780c */ /* 0x002fda0003f06270 */
[----:B------:R-:W-:Y:S05]  /*1c0f0*/  @!P0 BRA `(.L_x_29) ;  /* 0x0000000000408947 */ /* 0x000fea0003800000 */
[----:B------:R-:W-:-:S06]  /*1c100*/  UISETP.NE.AND UP0, UPT, UR36, 0x3, UPT ;  /* 0x000000032400788c */ /* 0x000fcc000bf05270 */
[----:B------:R-:W-:-:S13]  /*1c110*/  PLOP3.LUT P0, PT, PT, PT, UP0, 0x80, 0x0 ;  /* 0x000000000000781c */ /* 0x000fda0003f0f008 */
[----:B------:R-:W-:Y:S05]  /*1c120*/  @!P0 BRA `(.L_x_30) ;  /* 0x0000000000048947 */ /* 0x000fea0003800000 */
[----:B------:R-:W-:Y:S01]  /*1c130*/  BPT.TRAP 0x1 ;  /* 0x000000040000795c */ /* 0x000fe20000300000 */
.L_x_30:
[----:B------:R-:W-:-:S04]  /*1c140*/  UISETP.LT.AND UP0, UPT, UR37, 0x1, UPT ;  /* 0x000000012500788c */ /* 0x000fc8000bf01270 */
[----:B------:R-:W-:Y:S02]  /*1c150*/  USEL UR12, UR37, 0x1, UP0 ;  /* 0x00000001250c7887 */ /* 0x000fe40008000000 */
[----:B------:R-:W-:Y:S02]  /*1c160*/  UISETP.GT.U32.AND UP0, UPT, UR4, 0x1, UPT ;  /* 0x000000010400788c */ /* 0x000fe4000bf04070 */
[----:B------:R-:W-:-:S04]  /*1c170*/  UIADD3 UR12, UR34, UR37, -UR12 ;  /* 0x00000025220c7290 */ /* 0x000fc8000fffe80c */
[----:B------:R-:W-:Y:S01]  /*1c180*/  USHF.L.U32 UR12, UR12, 0x3, URZ ;  /* 0x000000030c0c7899 */ /* 0x000fe2000800063f */
[----:B------:R-:W-:-:S03]  /*1c190*/  PLOP3.LUT P0, PT, PT, PT, UP0, 0x80, 0x0 ;  /* 0x000000000000781c */ /* 0x000fc60003f0f008 */
[----:B------:R-:W-:-:S04]  /*1c1a0*/  ULOP3.LUT UR12, UR12, 0x8, URZ, 0xc0, !UPT ;  /* 0x000000080c0c7892 */ /* 0x000fc8000f8ec03f */
[----:B------:R-:W-:-:S04]  /*1c1b0*/  UIADD3 UR12, UR11, 0x10, UR12 ;  /* 0x000000100b0c7890 */ /* 0x000fc8000fffe00c */
[----:B------:R-:W-:-:S09]  /*1c1c0*/  UPRMT UR12, URZ, 0x654, UR12 ;  /* 0x000006543f0c7896 */ /* 0x000fd2000800000c */
[----:B------:R-:W-:Y:S01]  /*1c1d0*/  SYNCS.ARRIVE.TRANS64.RED.A1T0 RZ, [UR12], RZ ;  /* 0x000000ffffff79a7 */ /* 0x000fe2000810040c */
[----:B------:R-:W-:Y:S05]  /*1c1e0*/  @P0 BRA `(.L_x_29) ;  /* 0x0000000000040947 */ /* 0x000fea0003800000 */
[----:B------:R-:W-:Y:S01]  /*1c1f0*/  BPT.TRAP 0x1 ;  /* 0x000000040000795c */ /* 0x000fe20000300000 */
.L_x_29:
[----:B------:R-:W3:Y:S01]  /*1c200*/  LDL.LU R26, [R1+0x664] ;  /* 0x00066400011a7983 */ /* 0x000ee20000300800 */
[----:B------:R-:W1:Y:S01]  /*1c210*/  LDC R25, c[0x0][0x288] ;  /* 0x0000a200ff197b82 */ /* 0x000e620000000800 */
[----:B------:R-:W-:Y:S01]  /*1c220*/  ULDC UR11, c[0x0][0x284] ;  /* 0x0000a100000b7ab9 */ /* 0x000fe20000000800 */
[----:B------:R-:W0:Y:S01]  /*1c230*/  S2R R27, SR_TID.X ;  /* 0x00000000001b7919 */ /* 0x000e220000002100 */
[----:B------:R-:W-:Y:S01]  /*1c240*/  USHF.R.S32.HI UR14, URZ, 0x1f, UR40 ;  /* 0x0000001f3f0e7899 */ /* 0x000fe20008011428 */
[----:B------:R-:W-:Y:S01]  /*1c250*/  ULDC.64 UR12, c[0x0][0x5d0] ;  /* 0x00017400000c7ab9 */ /* 0x000fe20000000a00 */
[----:B------:R-:W4:Y:S01]  /*1c260*/  LDL.LU R30, [R1+0x660] ;  /* 0x00066000011e7983 */ /* 0x000f220000300800 */
[----:B------:R-:W-:Y:S01]  /*1c270*/  IMAD.MOV.U32 R222, RZ, RZ, -0x1 ;  /* 0xffffffffffde7424 */ /* 0x000fe200078e00ff */
[----:B0-----:R-:W-:Y:S02]  /*1c280*/  SHF.R.U32.HI R5, RZ, 0x2, R27 ;  /* 0x00000002ff057819 */ /* 0x001fe4000001161b */
[----:B------:R-:W-:-:S02]  /*1c290*/  LOP3.LUT R24, R27, 0x60, RZ, 0xc0, !PT ;  /* 0x000000601b187812 */ /* 0x000fc400078ec0ff */
[----:B------:R-:W-:Y:S02]  /*1c2a0*/  SHF.R.U32.HI R28, RZ, 0x7, R27 ;  /* 0x00000007ff1c7819 */ /* 0x000fe4000001161b */
[----:B------:R-:W-:Y:S02]  /*1c2b0*/  LOP3.LUT R5, R5, 0x7, RZ, 0xc0, !PT ;  /* 0x0000000705057812 */ /* 0x000fe400078ec0ff */
[----:B------:R-:W-:Y:S02]  /*1c2c0*/  SHF.R.U32.HI R24, RZ, 0x1, R24 ;  /* 0x00000001ff187819 */ /* 0x000fe40000011618 */
[----:B------:R-:W-:Y:S02]  /*1c2d0*/  LOP3.LUT R28, R28, 0x1, RZ, 0xc0, !PT ;  /* 0x000000011c1c7812 */ /* 0x000fe400078ec0ff */
[----:B------:R-:W-:Y:S02]  /*1c2e0*/  IADD3 R4, RZ, -R24, -R5 ;  /* 0x80000018ff047210 */ /* 0x000fe40007ffe805 */
[----:B------:R-:W-:Y:S01]  /*1c2f0*/  LOP3.LUT R29, R27, 0x3, RZ, 0xc0, !PT ;  /* 0x000000031b1d7812 */ /* 0x000fe200078ec0ff */
[----:B------:R-:W-:-:S02]  /*1c300*/  IMAD.SHL.U32 R34, R28, 0x40, RZ ;  /* 0x000000401c227824 */ /* 0x000fc400078e00ff */
[----:B------:R-:W-:Y:S02]  /*1c310*/  IMAD R28, R28, -0x40, R4 ;  /* 0xffffffc01c1c7824 */ /* 0x000fe400078e0204 */
[----:B-1----:R-:W-:Y:S01]  /*1c320*/  IMAD R29, R29, -0x2, R25 ;  /* 0xfffffffe1d1d7824 */ /* 0x002fe200078e0219 */
[----:B------:R-:W-:Y:S01]  /*1c330*/  LOP3.LUT R34, R34, 0x40, R5, 0xe2, !PT ;  /* 0x0000004022227812 */ /* 0x000fe200078ee205 */
[----:B------:R-:W-:Y:S02]  /*1c340*/  IMAD.SHL.U32 R27, R27, 0x2, RZ ;  /* 0x000000021b1b7824 */ /* 0x000fe400078e00ff */
[----:B---3--:R-:W-:-:S04]  /*1c350*/  IMAD R26, R26, 0xa0, RZ ;  /* 0x000000a01a1a7824 */ /* 0x008fc800078e02ff */
[----:B------:R-:W-:Y:S01]  /*1c360*/  IMAD.IADD R29, R29, 0x1, -R26 ;  /* 0x000000011d1d7824 */ /* 0x000fe200078e0a1a */
[C---:B------:R-:W-:Y:S02]  /*1c370*/  ISETP.GE.AND P0, PT, R26.reuse, R25, PT ;  /* 0x000000191a00720c */ /* 0x040fe40003f06270 */
[----:B------:R-:W-:Y:S01]  /*1c380*/  LOP3.LUT R26, R26, 0x6, R27, 0xf8, !PT ;  /* 0x000000061a1a7812 */ /* 0x000fe200078ef81b */
[C---:B----4-:R-:W-:Y:S02]  /*1c390*/  IMAD.SHL.U32 R4, R30.reuse, 0x200, RZ ;  /* 0x000002001e047824 */ /* 0x050fe400078e00ff */
[----:B------:R-:W-:Y:S01]  /*1c3a0*/  IMAD.WIDE R54, R30, 0x200, RZ ;  /* 0x000002001e367825 */ /* 0x000fe200078e02ff */
[----:B------:R-:W-:Y:S02]  /*1c3b0*/  SHF.R.S32.HI R27, RZ, 0x1f, R26 ;  /* 0x0000001fff1b7819 */ /* 0x000fe4000001141a */
[C---:B------:R-:W-:Y:S02]  /*1c3c0*/  ISETP.GE.OR P0, PT, R4.reuse, UR11, P0 ;  /* 0x0000000b04007c0c */ /* 0x040fe40008706670 */
[----:B------:R-:W-:Y:S01]  /*1c3d0*/  IADD3 R28, -R4, UR11, R28 ;  /* 0x0000000b041c7c10 */ /* 0x000fe2000fffe11c */
[----:B------:R-:W-:Y:S01]  /*1c3e0*/  UIMAD UR11, UR14, UR12, URZ ;  /* 0x0000000c0e0b72a4 */ /* 0x000fe2000f8e023f */
[----:B------:R-:W-:Y:S01]  /*1c3f0*/  LOP3.LUT R34, R54, R34, R24, 0xfe, !PT ;  /* 0x0000002236227212 */ /* 0x000fe200078efe18 */
[----:B------:R-:W-:-:S02]  /*1c400*/  IMAD.U32 R24, RZ, RZ, UR12 ;  /* 0x0000000cff187e24 */ /* 0x000fc4000f8e00ff */
[----:B------:R-:W-:Y:S02]  /*1c410*/  UIMAD UR11, UR40, UR13, UR11 ;  /* 0x0000000d280b72a4 */ /* 0x000fe4000f8e020b */
[----:B------:R-:W-:-:S04]  /*1c420*/  IMAD.WIDE.U32 R24, R24, UR40, R26 ;  /* 0x0000002818187c25 */ /* 0x000fc8000f8e001a */
[----:B------:R-:W-:Y:S01]  /*1c430*/  VIADD R25, R25, UR11 ;  /* 0x0000000b19197c36 */ /* 0x000fe20008000000 */
[----:B------:R-:W-:Y:S06]  /*1c440*/  @P0 BRA `(.L_x_31) ;  /* 0x0000026400bc0947 */ /* 0x000fec0003800000 */
[----:B------:R-:W0:Y:S01]  /*1c450*/  LDC.64 R4, c[0x0][0x5c8] ;  /* 0x00017200ff047b82 */ /* 0x000e220000000a00 */
[----:B------:R-:W-:Y:S01]  /*1c460*/  FSETP.NEU.AND P0, PT, RZ, UR38, PT ;  /* 0x00000026ff007c0b */ /* 0x000fe2000bf0d000 */
[----:B------:R-:W-:Y:S01]  /*1c470*/  BSSY B0, `(.L_x_31) ;  /* 0x000266c000007945 */ /* 0x000fe20003800000 */
[-C--:B0-----:R-:W-:Y:S02]  /*1c480*/  IMAD R30, R55, R4.reuse, RZ ;  /* 0x00000004371e7224 */ /* 0x081fe400078e02ff */
[----:B------:R-:W-:-:S04]  /*1c490*/  IMAD.WIDE.U32 R24, R34, R4, R24 ;  /* 0x0000000422187225 */ /* 0x000fc800078e0018 */
[----:B------:R-:W-:-:S04]  /*1c4a0*/  IMAD R30, R34, R5, R30 ;  /* 0x00000005221e7224 */ /* 0x000fc800078e021e */
[----:B------:R-:W-:Y:S01]  /*1c4b0*/  IMAD.IADD R30, R25, 0x1, R30 ;  /* 0x00000001191e7824 */ /* 0x000fe200078e021e */
[----:B------:R-:W-:Y:S06]  /*1c4c0*/  @!P0 BRA `(.L_x_32) ;  /* 0x0000016800208947 */ /* 0x000fec0003800000 */
[----:B------:R-:W-:Y:S01]  /*1c4d0*/  ISETP.GE.AND P5, PT, R28, 0x189, PT ;  /* 0x000001891c00780c */ /* 0x000fe20003fa6270 */
[----:B------:R-:W-:Y:S01]  /*1c4e0*/  ULDC.64 UR12, c[0x0][0x5b8] ;  /* 0x00016e00000c7ab9 */ /* 0x000fe20000000a00 */
[----:B------:R-:W3:Y:S02]  /*1c4f0*/  LDL.LU R57, [R1+0x1c0] ;  /* 0x0001c00001397983 */ /* 0x000ee40000300800 */
[C---:B------:R-:W-:Y:S02]  /*1c500*/  ISETP.LT.OR P4, PT, R29.reuse, 0x1, !P5 ;  /* 0x000000011d00780c */ /* 0x040fe40006f81670 */
[C---:B------:R-:W-:Y:S02]  /*1c510*/  ISETP.LT.OR P1, PT, R29.reuse, 0x2, !P5 ;  /* 0x000000021d00780c */ /* 0x040fe40006f21670 */
[----:B------:R-:W-:Y:S02]  /*1c520*/  ISETP.LT.OR P3, PT, R29, 0x9, !P5 ;  /* 0x000000091d00780c */ /* 0x000fe40006f61670 */
[----:B------:R-:W-:Y:S01]  /*1c530*/  LOP3.LUT R31, R31, 0xffffffdf, RZ, 0xc0, !PT ;  /* 0xffffffdf1f1f7812 */ /* 0x000fe200078ec0ff */
[----:B------:R-:W-:Y:S01]  /*1c540*/  UIMAD UR11, UR14, UR12, URZ ;  /* 0x0000000c0e0b72a4 */ /* 0x000fe2000f8e023f */
[----:B-----5:R-:W-:Y:S01]  /*1c550*/  LOP3.LUT R0, R0, 0xfffffffd, RZ, 0xc0, !PT ;  /* 0xfffffffd00007812 */ /* 0x020fe200078ec0ff */
[----:B------:R-:W4:Y:S01]  /*1c560*/  LDL.LU R56, [R1+0x1c4] ;  /* 0x0001c40001387983 */ /* 0x000f220000300800 */
[----:B------:R-:W-:Y:S01]  /*1c570*/  ULDC.64 UR14, c[0x0][0x5a8] ;  /* 0x00016a00000e7ab9 */ /* 0x000fe20000000a00 */
[----:B------:R-:W-:-:S02]  /*1c580*/  UIMAD UR11, UR40, UR13, UR11 ;  /* 0x0000000d280b72a4 */ /* 0x000fc4000f8e020b */
[----:B------:R-:W0:Y:S01]  /*1c590*/  @!P4 LDC.64 R32, c[0x0][0x5c0] ;  /* 0x00017000ff20cb82 */ /* 0x000e220000000a00 */
[----:B------:R-:W-:Y:S01]  /*1c5a0*/  @!P4 IMAD.MOV.U32 R36, RZ, RZ, R24 ;  /* 0x000000ffff24c224 */ /* 0x000fe200078e0018 */
[----:B------:R-:W-:Y:S01]  /*1c5b0*/  @P1 LOP3.LUT R31, R31, 0x20, RZ, 0xfc, !PT ;  /* 0x000000201f1f1812 */ /* 0x000fe200078efcff */
[----:B------:R-:W-:Y:S01]  /*1c5c0*/  @!P4 IMAD.MOV.U32 R37, RZ, RZ, R30 ;  /* 0x000000ffff25c224 */ /* 0x000fe200078e001e */
[----:B------:R-:W-:Y:S01]  /*1c5d0*/  @P4 LOP3.LUT R0, R0, 0x2, RZ, 0xfc, !PT ;  /* 0x0000000200004812 */ /* 0x000fe200078efcff */
[----:B------:R-:W-:Y:S02]  /*1c5e0*/  @!P4 IMAD R35, R5, 0x180, RZ ;  /* 0x000001800523c824 */ /* 0x000fe400078e02ff */
[----:B------:R-:W-:Y:S01]  /*1c5f0*/  @!P4 IMAD.WIDE.U32 R36, R4, 0x180, R36 ;  /* 0x000001800424c825 */ /* 0x000fe200078e0024 */
[----:B------:R-:W1:Y:S01]  /*1c600*/  @!P1 LDC.64 R38, c[0x0][0x5c0] ;  /* 0x00017000ff269b82 */ /* 0x000e620000000a00 */
[----:B------:R-:W-:Y:S02]  /*1c610*/  LOP3.LUT R0, R0, 0xfffffff7, RZ, 0xc0, !PT ;  /* 0xfffffff700007812 */ /* 0x000fe400078ec0ff */
[----:B------:R-:W-:-:S02]  /*1c620*/  @!P4 IMAD.IADD R35, R37, 0x1, R35 ;  /* 0x000000012523c824 */ /* 0x000fc400078e0223 */
[----:B------:R-:W-:-:S04]  /*1c630*/  @P3 LOP3.LUT R0, R0, 0x8, RZ, 0xfc, !PT ;  /* 0x0000000800003812 */ /* 0x000fc800078efcff */
[----:B------:R-:W-:Y:S02]  /*1c640*/  LOP3.LUT R0, R0, 0xfffffffb, RZ, 0xc0, !PT ;  /* 0xfffffffb00007812 */ /* 0x000fe400078ec0ff */
[----:B0-----:R-:W-:Y:S01]  /*1c650*/  @!P4 IADD3 R40, P0, P2, R36, UR8, R32 ;  /* 0x000000082428cc10 */ /* 0x001fe2000fa1e020 */
[----:B------:R-:W-:Y:S01]  /*1c660*/  @!P1 IMAD.MOV.U32 R32, RZ, RZ, R24 ;  /* 0x000000ffff209224 */ /* 0x000fe200078e0018 */
[----:B------:R-:W0:Y:S02]  /*1c670*/  @!P3 LDC.64 R36, c[0x0][0x5c0] ;  /* 0x00017000ff24bb82 */ /* 0x000e240000000a00 */
[----:B------:R-:W-:Y:S01]  /*1c680*/  @!P4 IADD3.X R41, R35, UR7, R33, P0, P2 ;  /* 0x000000072329cc10 */ /* 0x000fe200087e4421 */
[----:B------:R-:W-:Y:S02]  /*1c690*/  @!P1 IMAD.MOV.U32 R33, RZ, RZ, R30 ;  /* 0x000000ffff219224 */ /* 0x000fe400078e001e */
[----:B------:R-:W-:Y:S02]  /*1c6a0*/  @!P1 IMAD R35, R5, 0x180, RZ ;  /* 0x0000018005239824 */ /* 0x000fe400078e02ff */
[----:B------:R-:W-:-:S04]  /*1c6b0*/  @!P1 IMAD.WIDE.U32 R32, R4, 0x180, R32 ;  /* 0x0000018004209825 */ /* 0x000fc800078e0020 */
[----:B------:R-:W-:Y:S01]  /*1c6c0*/  @!P1 IMAD.IADD R33, R33, 0x1, R35 ;  /* 0x0000000121219824 */ /* 0x000fe200078e0223 */
[----:B-1----:R-:W-:Y:S01]  /*1c6d0*/  @!P1 IADD3 R38, P0, P2, R32, UR8, R38 ;  /* 0x0000000820269c10 */ /* 0x002fe2000fa1e026 */
[----:B------:R-:W-:Y:S02]  /*1c6e0*/  @!P3 IMAD.MOV.U32 R32, RZ, RZ, R24 ;  /* 0x000000ffff20b224 */ /* 0x000fe400078e0018 */
[----:B------:R-:W-:Y:S01]  /*1c6f0*/  @!P3 IMAD R35, R5, 0x180, RZ ;  /* 0x000001800523b824 */ /* 0x000fe200078e02ff */
[----:B------:R-:W-:Y:S01]  /*1c700*/  @!P1 IADD3.X R39, R33, UR7, R39, P0, P2 ;  /* 0x0000000721279c10 */ /* 0x000fe200087e4427 */
[----:B------:R-:W-:Y:S01]  /*1c710*/  @!P3 IMAD.MOV.U32 R33, RZ, RZ, R30 ;  /* 0x000000ffff21b224 */ /* 0x000fe200078e001e */
[----:B------:R-:W-:Y:S01]  /*1c720*/  ISETP.LT.OR P1, PT, R29, 0xa, !P5 ;  /* 0x0000000a1d00780c */ /* 0x000fe20006f21670 */
[----:B------:R-:W-:-:S04]  /*1c730*/  @!P3 IMAD.WIDE.U32 R32, R4, 0x180, R32 ;  /* 0x000001800420b825 */ /* 0x000fc800078e0020 */
[----:B------:R-:W-:Y:S01]  /*1c740*/  @!P3 IMAD.IADD R33, R33, 0x1, R35 ;  /* 0x000000012121b824 */ /* 0x000fe200078e0223 */
[----:B0-----:R-:W-:-:S04]  /*1c750*/  @!P3 IADD3 R50, P0, P2, R32, UR8, R36 ;  /* 0x000000082032bc10 */ /* 0x001fc8000fa1e024 */
[----:B------:R-:W-:-:S03]  /*1c760*/  @!P3 IADD3.X R51, R33, UR7, R37, P0, P2 ;  /* 0x000000072133bc10 */ /* 0x000fc600087e4425 */
[----:B------:R-:W-:Y:S01]  /*1c770*/  @!P1 IMAD.MOV.U32 R36, RZ, RZ, R24 ;  /* 0x000000ffff249224 */ /* 0x000fe200078e0018 */
[----:B------:R-:W0:Y:S01]  /*1c780*/  @!P1 LDC.64 R32, c[0x0][0x5c0] ;  /* 0x00017000ff209b82 */ /* 0x000e220000000a00 */
[----:B------:R-:W-:Y:S01]  /*1c790*/  @!P1 IMAD.MOV.U32 R37, RZ, RZ, R30 ;  /* 0x000000ffff259224 */ /* 0x000fe200078e001e */
[----:B------:R-:W-:Y:S01]  /*1c7a0*/  @P1 LOP3.LUT R0, R0, 0x4, RZ, 0xfc, !PT ;  /* 0x0000000400001812 */ /* 0x000fe200078efcff */
[----:B------:R-:W-:Y:S02]  /*1c7b0*/  @!P1 IMAD R35, R5, 0x180, RZ ;  /* 0x0000018005239824 */ /* 0x000fe400078e02ff */
[----:B------:R-:W-:-:S04]  /*1c7c0*/  @!P1 IMAD.WIDE.U32 R36, R4, 0x180, R36 ;  /* 0x0000018004249825 */ /* 0x000fc800078e0024 */
[----:B------:R-:W-:Y:S01]  /*1c7d0*/  @!P1 IMAD.IADD R35, R37, 0x1, R35 ;  /* 0x0000000125239824 */ /* 0x000fe200078e0223 */
[----:B0-----:R-:W-:Y:S01]  /*1c7e0*/  @!P1 IADD3 R52, P0, P2, R36, UR8, R32 ;  /* 0x0000000824349c10 */ /* 0x001fe2000fa1e020 */
[----:B------:R-:W-:Y:S01]  /*1c7f0*/  IMAD.U32 R32, RZ, RZ, UR12 ;  /* 0x0000000cff207e24 */ /* 0x000fe2000f8e00ff */
[----:B------:R-:W-:Y:S02]  /*1c800*/  ULDC.64 UR12, c[0x0][0x5b0] ;  /* 0x00016c00000c7ab9 */ /* 0x000fe40000000a00 */
[----:B------:R-:W-:Y:S01]  /*1c810*/  @!P1 IADD3.X R53, R35, UR7, R33, P0, P2 ;  /* 0x0000000723359c10 */ /* 0x000fe200087e4421 */
[----:B------:R-:W-:Y:S01]  /*1c820*/  IMAD.WIDE.U32 R26, R32, UR40, R26 ;  /* 0x00000028201a7c25 */ /* 0x000fe2000f8e001a */
[----:B------:R-:W-:-:S03]  /*1c830*/  ISETP.GE.AND P1, PT, R28, 0x1, PT ;  /* 0x000000011c00780c */ /* 0x000fc60003f26270 */
[----:B------:R-:W-:Y:S02]  /*1c840*/  VIADD R33, R27, UR11 ;  /* 0x0000000b1b217c36 */ /* 0x000fe40008000000 */
[----:B------:R-:W-:Y:S02]  /*1c850*/  IMAD.MOV.U32 R32, RZ, RZ, R26 ;  /* 0x000000ffff207224 */ /* 0x000fe400078e001a */
[----:B------:R-:W-:Y:S02]  /*1c860*/  IMAD R35, R55, UR12, RZ ;  /* 0x0000000c37237c24 */ /* 0x000fe4000f8e02ff */
[----:B------:R-:W-:-:S04]  /*1c870*/  IMAD.WIDE.U32 R26, R34, UR12, R32 ;  /* 0x0000000c221a7c25 */ /* 0x000fc8000f8e0020 */
[----:B------:R-:W-:Y:S01]  /*1c880*/  IMAD R35, R34, UR13, R35 ;  /* 0x0000000d22237c24 */ /* 0x000fe2000f8e0223 */
[----:B------:R-:W-:-:S04]  /*1c890*/  IADD3 R26, P0, R26, UR14, RZ ;  /* 0x0000000e1a1a7c10 */ /* 0x000fc8000ff1e0ff */
[--C-:B------:R-:W-:Y:S02]  /*1c8a0*/  IADD3.X R27, R27, UR15, R35.reuse, P0, !PT ;  /* 0x0000000f1b1b7c10 */ /* 0x100fe400087fe423 */
[----:B------:R-:W-:Y:S02]  /*1c8b0*/  ISETP.LT.OR P0, PT, R29, 0x1, !P1 ;  /* 0x000000011d00780c */ /* 0x000fe40004f01670 */
[----:B------:R-:W-:-:S11]  /*1c8c0*/  PRMT R35, RZ, 0x7610, R35 ;  /* 0x00007610ff237816 */ /* 0x000fd60000000023 */
[----:B------:R-:W2:Y:S01]  /*1c8d0*/  @!P0 LDG.E.U8 R35, desc[UR46][R26.64] ;  /* 0x0000002e1a238981 */ /* 0x000ea2000c1e1100 */
[----:B------:R-:W0:Y:S02]  /*1c8e0*/  @!P0 LDC.64 R36, c[0x0][0x5c0] ;  /* 0x00017000ff248b82 */ /* 0x000e240000000a00 */
[----:B0-----:R-:W-:-:S05]  /*1c8f0*/  @!P0 IADD3 R36, P2, R24, R36, RZ ;  /* 0x0000002418248210 */ /* 0x001fca0007f5e0ff */
[----:B------:R-:W-:Y:S01]  /*1c900*/  @!P0 IMAD.X R37, R30, 0x1, R37, P2 ;  /* 0x000000011e258824 */ /* 0x000fe200010e0625 */
[----:B--2---:R-:W-:-:S04]  /*1c910*/  LOP3.LUT R35, R35, 0xff, RZ, 0xc0, !PT ;  /* 0x000000ff23237812 */ /* 0x004fc800078ec0ff */
[----:B------:R-:W-:-:S05]  /*1c920*/  F2FP.F16.E4M3.UNPACK_B R35, R35 ;  /* 0x00000023ff23723e */ /* 0x000fca00020006ff */
[----:B------:R-:W-:-:S05]  /*1c930*/  HADD2.F32 R35, -RZ, R35.H0_H0 ;  /* 0x20000023ff237230 */ /* 0x000fca0000004100 */
[----:B------:R-:W-:-:S04]  /*1c940*/  FMUL R35, R35, UR38 ;  /* 0x0000002623237c20 */ /* 0x000fc80008400000 */
[----:B------:R-:W-:Y:S01]  /*1c950*/  FFMA R35, R6, UR39, R35 ;  /* 0x0000002706237c23 */ /* 0x000fe20008000023 */
[----:B------:R-:W-:-:S04]  /*1c960*/  PRMT R6, RZ, 0x7610, R6 ;  /* 0x00007610ff067816 */ /* 0x000fc80000000006 */
[----:B------:R-:W-:-:S05]  /*1c970*/  F2FP.SATFINITE.E4M3.F32.PACK_AB_MERGE_C R35, RZ, R35, RZ ;  /* 0x00000023ff23723e */ /* 0x000fca00048070ff */
[----:B------:R0:W-:Y:S01]  /*1c980*/  @!P0 STG.E.U8 desc[UR46][R36.64], R35 ;  /* 0x0000002324008986 */ /* 0x0001e2000c10112e */
[----:B------:R-:W-:-:S13]  /*1c990*/  ISETP.LT.OR P0, PT, R29, 0x2, !P1 ;  /* 0x000000021d00780c */ /* 0x000fda0004f01670 */
[----:B------:R-:W2:Y:S01]  /*1c9a0*/  @!P0 LDG.E.U8 R6, desc[UR46][R26.64+0x1] ;  /* 0x0000012e1a068981 */ /* 0x000ea2000c1e1100 */
[----:B0-----:R-:W0:Y:S02]  /*1c9b0*/  @!P0 LDC.64 R36, c[0x0][0x5c0] ;  /* 0x00017000ff248b82 */ /* 0x001e240000000a00 */
[----:B0-----:R-:W-:-:S05]  /*1c9c0*/  @!P0 IADD3 R36, P2, R24, R36, RZ ;  /* 0x0000002418248210 */ /* 0x001fca0007f5e0ff */
[----:B------:R-:W-:Y:S01]  /*1c9d0*/  @!P0 IMAD.X R37, R30, 0x1, R37, P2 ;  /* 0x000000011e258824 */ /* 0x000fe200010e0625 */
[----:B------:R-:W-:Y:S02]  /*1c9e0*/  ISETP.GE.AND P3, PT, R28, 0x9, PT ;  /* 0x000000091c00780c */ /* 0x000fe40003f66270 */
[----:B--2---:R-:W-:-:S04]  /*1c9f0*/  LOP3.LUT R6, R6, 0xff, RZ, 0xc0, !PT ;  /* 0x000000ff06067812 */ /* 0x004fc800078ec0ff */
[----:B------:R-:W-:-:S05]  /*1ca00*/  F2FP.F16.E4M3.UNPACK_B R6, R6 ;  /* 0x00000006ff06723e */ /* 0x000fca00020006ff */
[----:B------:R-:W-:-:S05]  /*1ca10*/  HADD2.F32 R6, -RZ, R6.H0_H0 ;  /* 0x20000006ff067230 */ /* 0x000fca0000004100 */
[----:B------:R-:W-:-:S04]  /*1ca20*/  FMUL R6, R6, UR38 ;  /* 0x0000002606067c20 */ /* 0x000fc80008400000 */
[----:B------:R-:W-:-:S05]  /*1ca30*/  FFMA R7, R7, UR39, R6 ;  /* 0x0000002707077c23 */ /* 0x000fca0008000006 */
[----:B------:R-:W-:-:S05]  /*1ca40*/  F2FP.SATFINITE.E4M3.F32.PACK_AB_MERGE_C R7, RZ, R7, RZ ;  /* 0x00000007ff07723e */ /* 0x000fca00048070ff */
[----:B------:R0:W-:Y:S01]  /*1ca50*/  @!P0 STG.E.U8 desc[UR46][R36.64+0x1], R7 ;  /* 0x0000010724008986 */ /* 0x0001e2000c10112e */
[----:B------:R-:W-:-:S05]  /*1ca60*/  IADD3 R6, P0, R34, 0x8, RZ ;  /* 0x0000000822067810 */ /* 0x000fca0007f1e0ff */
[----:B------:R-:W-:-:S04]  /*1ca70*/  IMAD.X R35, RZ, RZ, R55, P0 ;  /* 0x000000ffff237224 */ /* 0x000fc800000e0637 */
[----:B------:R-:W-:-:S04]  /*1ca80*/  IMAD R35, R35, UR12, RZ ;  /* 0x0000000c23237c24 */ /* 0x000fc8000f8e02ff */
[C---:B------:R-:W-:Y:S02]  /*1ca90*/  IMAD R35, R6.reuse, UR13, R35 ;  /* 0x0000000d06237c24 */ /* 0x040fe4000f8e0223 */
[----:B0-----:R-:W-:-:S03]  /*1caa0*/  IMAD.WIDE.U32 R6, R6, UR12, R32 ;  /* 0x0000000c06067c25 */ /* 0x001fc6000f8e0020 */
[----:B------:R-:W-:-:S04]  /*1cab0*/  IADD3 R6, P0, R6, UR14, RZ ;  /* 0x0000000e06067c10 */ /* 0x000fc8000ff1e0ff */
[--C-:B------:R-:W-:Y:S02]  /*1cac0*/  IADD3.X R7, R7, UR15, R35.reuse, P0, !PT ;  /* 0x0000000f07077c10 */ /* 0x100fe400087fe423 */
[----:B------:R-:W-:Y:S02]  /*1cad0*/  ISETP.LT.OR P0, PT, R29, 0x1, !P3 ;  /* 0x000000011d00780c */ /* 0x000fe40005f01670 */
[----:B------:R-:W-:-:S11]  /*1cae0*/  PRMT R35, RZ, 0x7610, R35 ;  /* 0x00007610ff237816 */ /* 0x000fd60000000023 */
[----:B------:R-:W2:Y:S01]  /*1caf0*/  @!P0 LDG.E.U8 R35, desc[UR46][R6.64] ;  /* 0x0000002e06238981 */ /* 0x000ea2000c1e1100 */
[----:B------:R-:W0:Y:S02]  /*1cb00*/  @!P0 LDC.64 R36, c[0x0][0x5c0] ;  /* 0x00017000ff248b82 */ /* 0x000e240000000a00 */
[----:B0-----:R-:W-:-:S04]  /*1cb10*/  @!P0 IADD3 R36, P2, P4, R24, UR8, R36 ;  /* 0x0000000818248c10 */ /* 0x001fc8000fc5e024 */
[----:B------:R-:W-:Y:S02]  /*1cb20*/  @!P0 IADD3.X R37, R30, UR7, R37, P2, P4 ;  /* 0x000000071e258c10 */ /* 0x000fe400097e8425 */
[----:B--2---:R-:W-:-:S04]  /*1cb30*/  LOP3.LUT R35, R35, 0xff, RZ, 0xc0, !PT ;  /* 0x000000ff23237812 */ /* 0x004fc800078ec0ff */
[----:B------:R-:W-:-:S05]  /*1cb40*/  F2FP.F16.E4M3.UNPACK_B R35, R35 ;  /* 0x00000023ff23723e */ /* 0x000fca00020006ff */
[----:B------:R-:W-:-:S05]  /*1cb50*/  HADD2.F32 R35, -RZ, R35.H0_H0 ;  /* 0x20000023ff237230 */ /* 0x000fca0000004100 */
[----:B------:R-:W-:-:S04]  /*1cb60*/  FMUL R35, R35, UR38 ;  /* 0x0000002623237c20 */ /* 0x000fc80008400000 */
[----:B------:R-:W-:-:S05]  /*1cb70*/  FFMA R35, R8, UR39, R35 ;  /* 0x0000002708237c23 */ /* 0x000fca0008000023 */
[----:B------:R-:W-:-:S05]  /*1cb80*/  F2FP.SATFINITE.E4M3.F32.PACK_AB_MERGE_C R35, RZ, R35, RZ ;  /* 0x00000023ff23723e */ /* 0x000fca00048070ff */
[----:B------:R0:W-:Y:S01]  /*1cb90*/  @!P0 STG.E.U8 desc[UR46][R36.64], R35 ;  /* 0x0000002324008986 */ /* 0x0001e2000c10112e */
[----:B------:R-:W-:Y:S02]  /*1cba0*/  ISETP.LT.OR P0, PT, R29, 0x2, !P3 ;  /* 0x000000021d00780c */ /* 0x000fe40005f01670 */
[----:B------:R-:W-:-:S11]  /*1cbb0*/  PRMT R8, RZ, 0x7610, R8 ;  /* 0x00007610ff087816 */ /* 0x000fd60000000008 */
[----:B------:R-:W2:Y:S01]  /*1cbc0*/  @!P0 LDG.E.U8 R8, desc[UR46][R6.64+0x1] ;  /* 0x0000012e06088981 */ /* 0x000ea2000c1e1100 */
[----:B0-----:R-:W0:Y:S01]  /*1cbd0*/  @!P0 LDC.64 R36, c[0x0][0x5c0] ;  /* 0x00017000ff248b82 */ /* 0x001e220000000a00 */
[----:B------:R-:W-:Y:S02]  /*1cbe0*/  ISETP.LT.OR P6, PT, R29, 0x11, !P5 ;  /* 0x000000111d00780c */ /* 0x000fe40006fc1670 */
[----:B0-----:R-:W-:-:S04]  /*1cbf0*/  @!P0 IADD3 R36, P2, P4, R24, UR8, R36 ;  /* 0x0000000818248c10 */ /* 0x001fc8000fc5e024 */
[----:B------:R-:W-:-:S07]  /*1cc00*/  @!P0 IADD3.X R37, R30, UR7, R37, P2, P4 ;  /* 0x000000071e258c10 */ /* 0x000fce00097e8425 */
[----:B------:R-:W-:Y:S01]  /*1cc10*/  @!P6 IMAD R35, R5, 0x180, RZ ;  /* 0x000001800523e824 */ /* 0x000fe200078e02ff */
[----:B--2---:R-:W-:-:S04]  /*1cc20*/  LOP3.LUT R8, R8, 0xff, RZ, 0xc0, !PT ;  /* 0x000000ff08087812 */ /* 0x004fc800078ec0ff */
[----:B------:R-:W-:-:S05]  /*1cc30*/  F2FP.F16.E4M3.UNPACK_B R8, R8 ;  /* 0x00000008ff08723e */ /* 0x000fca00020006ff */
[----:B------:R-:W-:-:S05]  /*1cc40*/  HADD2.F32 R8, -RZ, R8.H0_H0 ;  /* 0x20000008ff087230 */ /* 0x000fca0000004100 */
[----:B------:R-:W-:-:S04]  /*1cc50*/  FMUL R8, R8, UR38 ;  /* 0x0000002608087c20 */ /* 0x000fc80008400000 */
[----:B------:R-:W-:-:S05]  /*1cc60*/  FFMA R9, R9, UR39, R8 ;  /* 0x0000002709097c23 */ /* 0x000fca0008000008 */
[----:B------:R-:W-:-:S05]  /*1cc70*/  F2FP.SATFINITE.E4M3.F32.PACK_AB_MERGE_C R9, RZ, R9, RZ ;  /* 0x00000009ff09723e */ /* 0x000fca00048070ff */
[----:B------:R0:W-:Y:S02]  /*1cc80*/  @!P0 STG.E.U8 desc[UR46][R36.64+0x1], R9 ;  /* 0x0000010924008986 */ /* 0x0001e4000c10112e */
[----:B0-----:R-:W0:Y:S01]  /*1cc90*/  @!P6 LDC.64 R8, c[0x0][0x5c0] ;  /* 0x00017000ff08eb82 */ /* 0x001e220000000a00 */
[----:B------:R-:W-:Y:S02]  /*1cca0*/  @!P6 IMAD.MOV.U32 R36, RZ, RZ, R24 ;  /* 0x000000ffff24e224 */ /* 0x000fe400078e0018 */
[----:B------:R-:W-:Y:S02]  /*1ccb0*/  @!P6 IMAD.MOV.U32 R37, RZ, RZ, R30 ;  /* 0x000000ffff25e224 */ /* 0x000fe400078e001e */
[----:B------:R-:W-:-:S04]  /*1ccc0*/  @!P6 IMAD.WIDE.U32 R36, R4, 0x180, R36 ;  /* 0x000001800424e825 */ /* 0x000fc800078e0024 */
[----:B------:R-:W-:Y:S01]  /*1ccd0*/  @!P6 IMAD.IADD R35, R37, 0x1, R35 ;  /* 0x000000012523e824 */ /* 0x000fe200078e0223 */
[----:B0-----:R-:W-:-:S04]  /*1cce0*/  @!P6 IADD3 R48, P0, P2, R36, UR8, R8 ;  /* 0x000000082430ec10 */ /* 0x001fc8000fa1e008 */
[----:B------:R-:W-:Y:S02]  /*1ccf0*/  @!P6 IADD3.X R49, R35, UR7, R9, P0, P2 ;  /* 0x000000072331ec10 */ /* 0x000fe400087e4409 */
[----:B------:R-:W-:Y:S02]  /*1cd00*/  ISETP.LT.OR P0, PT, R29, 0x9, !P1 ;  /* 0x000000091d00780c */ /* 0x000fe40004f01670 */
[----:B------:R-:W-:-:S11]  /*1cd10*/  PRMT R8, RZ, 0x7610, R8 ;  /* 0x00007610ff087816 */ /* 0x000fd60000000008 */
[----:B------:R-:W2:Y:S02]  /*1cd20*/  @!P0 LDG.E.U8 R8, desc[UR46][R26.64+0x8] ;  /* 0x0000082e1a088981 */ /* 0x000ea4000c1e1100 */
[----:B--2---:R-:W-:-:S04]  /*1cd30*/  LOP3.LUT R8, R8, 0xff, RZ, 0xc0, !PT ;  /* 0x000000ff08087812 */ /* 0x004fc800078ec0ff */
[----:B------:R-:W-:-:S05]  /*1cd40*/  F2FP.F16.E4M3.UNPACK_B R8, R8 ;  /* 0x00000008ff08723e */ /* 0x000fca00020006ff */
[----:B------:R-:W-:-:S05]  /*1cd50*/  HADD2.F32 R8, -RZ, R8.H0_H0 ;  /* 0x20000008ff087230 */ /* 0x000fca0000004100 */
[----:B------:R-:W-:-:S04]  /*1cd60*/  FMUL R8, R8, UR38 ;  /* 0x0000002608087c20 */ /* 0x000fc80008400000 */
[----:B------:R-:W-:Y:S02]  /*1cd70*/  FFMA R10, R10, UR39, R8 ;  /* 0x000000270a0a7c23 */ /* 0x000fe40008000008 */
[----:B------:R-:W0:Y:S03]  /*1cd80*/  @!P0 LDC.64 R8, c[0x0][0x5c0] ;  /* 0x00017000ff088b82 */ /* 0x000e260000000a00 */
[----:B------:R-:W-:Y:S02]  /*1cd90*/  F2FP.SATFINITE.E4M3.F32.PACK_AB_MERGE_C R10, RZ, R10, RZ ;  /* 0x0000000aff0a723e */ /* 0x000fe400048070ff */
[----:B0-----:R-:W-:-:S05]  /*1cda0*/  @!P0 IADD3 R8, P2, R24, R8, RZ ;  /* 0x0000000818088210 */ /* 0x001fca0007f5e0ff */
[----:B------:R-:W-:-:S05]  /*1cdb0*/  @!P0 IMAD.X R9, R30, 0x1, R9, P2 ;  /* 0x000000011e098824 */ /* 0x000fca00010e0609 */
[----:B------:R0:W-:Y:S01]  /*1cdc0*/  @!P0 STG.E.U8 desc[UR46][R8.64+0x8], R10 ;  /* 0x0000080a08008986 */ /* 0x0001e2000c10112e */
[----:B------:R-:W-:Y:S02]  /*1cdd0*/  ISETP.LT.OR P0, PT, R29, 0xa, !P1 ;  /* 0x0000000a1d00780c */ /* 0x000fe40004f01670 */
[----:B0-----:R-:W-:-:S11]  /*1cde0*/  PRMT R10, RZ, 0x7610, R10 ;  /* 0x00007610ff0a7816 */ /* 0x001fd6000000000a */
[----:B------:R-:W0:Y:S01]  /*1cdf0*/  @!P0 LDC.64 R8, c[0x0][0x5c0] ;  /* 0x00017000ff088b82 */ /* 0x000e220000000a00 */
[----:B------:R-:W2:Y:S01]  /*1ce00*/  @!P0 LDG.E.U8 R10, desc[UR46][R26.64+0x9] ;  /* 0x0000092e1a0a8981 */ /* 0x000ea2000c1e1100 */
[----:B------:R-:W-:Y:S02]  /*1ce10*/  ISETP.LT.OR P4, PT, R29, 0x12, !P5 ;  /* 0x000000121d00780c */ /* 0x000fe40006f81670 */
[----:B0-----:R-:W-:-:S05]  /*1ce20*/  @!P0 IADD3 R8, P2, R24, R8, RZ ;  /* 0x0000000818088210 */ /* 0x001fca0007f5e0ff */
[----:B------:R-:W-:-:S06]  /*1ce30*/  @!P0 IMAD.X R9, R30, 0x1, R9, P2 ;  /* 0x000000011e098824 */ /* 0x000fcc00010e0609 */
        /* <DEDUP_REMOVED lines=17> */
[----:B------:R-:W2:Y:S01]  /*1cf50*/  @!P0 LDG.E.U8 R8, desc[UR46][R6.64+0x8] ;  /* 0x0000082e06088981 */ /* 0x000ea2000c1e1100 */
[----:B------:R-:W-:-:S04]  /*1cf60*/  LOP3.LUT R0, R0, 0xffffffbf, RZ, 0xc0, !PT ;  /* 0xffffffbf00007812 */ /* 0x000fc800078ec0ff */
[----:B------:R-:W-:-:S04]  /*1cf70*/  @P6 LOP3.LUT R0, R0, 0x40, RZ, 0xfc, !PT ;  /* 0x0000004000006812 */ /* 0x000fc800078efcff */
[----:B------:R-:W-:-:S04]  /*1cf80*/  LOP3.LUT R0, R0, 0xffffffef, RZ, 0xc0, !PT ;  /* 0xffffffef00007812 */ /* 0x000fc800078ec0ff */
[----:B------:R-:W-:Y:S02]  /*1cf90*/  @P4 LOP3.LUT R0, R0, 0x10, RZ, 0xfc, !PT ;  /* 0x0000001000004812 */ /* 0x000fe400078efcff */
[----:B------:R-:W-:Y:S02]  /*1cfa0*/  PRMT R10, RZ, 0x7610, R10 ;  /* 0x00007610ff0a7816 */ /* 0x000fe4000000000a */
[----:B--2---:R-:W-:-:S04]  /*1cfb0*/  LOP3.LUT R8, R8, 0xff, RZ, 0xc0, !PT ;  /* 0x000000ff08087812 */ /* 0x004fc800078ec0ff */
[----:B------:R-:W-:-:S05]  /*1cfc0*/  F2FP.F16.E4M3.UNPACK_B R8, R8 ;  /* 0x00000008ff08723e */ /* 0x000fca00020006ff */
[----:B------:R-:W-:-:S05]  /*1cfd0*/  HADD2.F32 R8, -RZ, R8.H0_H0 ;  /* 0x20000008ff087230 */ /* 0x000fca0000004100 */
[----:B------:R-:W-:-:S04]  /*1cfe0*/  FMUL R8, R8, UR38 ;  /* 0x0000002608087c20 */ /* 0x000fc80008400000 */
[----:B------:R-:W-:Y:S02]  /*1cff0*/  FFMA R12, R12, UR39, R8 ;  /* 0x000000270c0c7c23 */ /* 0x000fe40008000008 */
[----:B------:R-:W0:Y:S03]  /*1d000*/  @!P0 LDC.64 R8, c[0x0][0x5c0] ;  /* 0x00017000ff088b82 */ /* 0x000e260000000a00 */
[----:B------:R-:W-:Y:S02]  /*1d010*/  F2FP.SATFINITE.E4M3.F32.PACK_AB_MERGE_C R12, RZ, R12, RZ ;  /* 0x0000000cff0c723e */ /* 0x000fe400048070ff */
[----:B0-----:R-:W-:-:S04]  /*1d020*/  @!P0 IADD3 R8, P2, P4, R24, UR8, R8 ;  /* 0x0000000818088c10 */ /* 0x001fc8000fc5e008 */
[----:B------:R-:W-:-:S05]  /*1d030*/  @!P0 IADD3.X R9, R30, UR7, R9, P2, P4 ;  /* 0x000000071e098c10 */ /* 0x000fca00097e8409 */
[----:B------:R0:W-:Y:S01]  /*1d040*/  @!P0 STG.E.U8 desc[UR46][R8.64+0x8], R12 ;  /* 0x0000080c08008986 */ /* 0x0001e2000c10112e */
[----:B------:R-:W-:-:S13]  /*1d050*/  ISETP.LT.OR P0, PT, R29, 0xa, !P3 ;  /* 0x0000000a1d00780c */ /* 0x000fda0005f01670 */
[----:B------:R-:W2:Y:S01]  /*1d060*/  @!P0 LDG.E.U8 R10, desc[UR46][R6.64+0x9] ;  /* 0x0000092e060a8981 */ /* 0x000ea2000c1e1100 */
[----:B0-----:R-:W0:Y:S01]  /*1d070*/  @!P0 LDC.64 R8, c[0x0][0x5c0] ;  /* 0x00017000ff088b82 */ /* 0x001e220000000a00 */
[----:B------:R-:W-:Y:S02]  /*1d080*/  ISETP.LT.OR P6, PT, R29, 0x19, !P5 ;  /* 0x000000191d00780c */ /* 0x000fe40006fc1670 */
[----:B0-----:R-:W-:-:S04]  /*1d090*/  @!P0 IADD3 R8, P2, P4, R24, UR8, R8 ;  /* 0x0000000818088c10 */ /* 0x001fc8000fc5e008 */
[----:B------:R-:W-:-:S07]  /*1d0a0*/  @!P0 IADD3.X R9, R30, UR7, R9, P2, P4 ;  /* 0x000000071e098c10 */ /* 0x000fce00097e8409 */
[----:B------:R-:W-:Y:S02]  /*1d0b0*/  @!P6 IMAD.MOV.U32 R11, RZ, RZ, R30 ;  /* 0x000000ffff0be224 */ /* 0x000fe400078e001e */
        /* <DEDUP_REMOVED lines=9> */
[----:B------:R-:W-:-:S04]  /*1d150*/  @!P6 IMAD.MOV.U32 R10, RZ, RZ, R24 ;  /* 0x000000ffff0ae224 */ /* 0x000fc800078e0018 */
[----:B------:R-:W-:-:S04]  /*1d160*/  @!P6 IMAD.WIDE.U32 R10, R4, 0x180, R10 ;  /* 0x00000180040ae825 */ /* 0x000fc800078e000a */
[----:B------:R-:W-:Y:S01]  /*1d170*/  @!P6 IMAD.IADD R11, R11, 0x1, R12 ;  /* 0x000000010b0be824 */ /* 0x000fe200078e020c */
[----:B0-----:R-:W-:-:S04]  /*1d180*/  @!P6 IADD3 R46, P0, P2, R10, UR8, R8 ;  /* 0x000000080a2eec10 */ /* 0x001fc8000fa1e008 */
[----:B------:R-:W-:Y:S02]  /*1d190*/  @!P6 IADD3.X R47, R11, UR7, R9, P0, P2 ;  /* 0x000000070b2fec10 */ /* 0x000fe400087e4409 */
[----:B------:R-:W-:Y:S02]  /*1d1a0*/  ISETP.LT.OR P0, PT, R29, 0x11, !P1 ;  /* 0x000000111d00780c */ /* 0x000fe40004f01670 */
[----:B------:R-:W-:-:S11]  /*1d1b0*/  PRMT R8, RZ, 0x7610, R8 ;  /* 0x00007610ff087816 */ /* 0x000fd60000000008 */
[----:B------:R-:W2:Y:S01]  /*1d1c0*/  @!P0 LDG.E.U8 R8, desc[UR46][R26.64+0x10] ;  /* 0x0000102e1a088981 */ /* 0x000ea2000c1e1100 */
        /* <DEDUP_REMOVED lines=11> */
[----:B------:R-:W-:-:S13]  /*1d280*/  ISETP.LT.OR P0, PT, R29, 0x12, !P1 ;  /* 0x000000121d00780c */ /* 0x000fda0004f01670 */
[----:B------:R-:W2:Y:S01]  /*1d290*/  @!P0 LDG.E.U8 R10, desc[UR46][R26.64+0x11] ;  /* 0x0000112e1a0a8981 */ /* 0x000ea2000c1e1100 */
[----:B0-----:R-:W0:Y:S01]  /*1d2a0*/  @!P0 LDC.64 R8, c[0x0][0x5c0] ;  /* 0x00017000ff088b82 */ /* 0x001e220000000a00 */
[----:B------:R-:W-:Y:S02]  /*1d2b0*/  ISETP.LT.OR P4, PT, R29, 0x1a, !P5 ;  /* 0x0000001a1d00780c */ /* 0x000fe40006f81670 */
[----:B0-----:R-:W-:-:S05]  /*1d2c0*/  @!P0 IADD3 R8, P2, R24, R8, RZ ;  /* 0x0000000818088210 */ /* 0x001fca0007f5e0ff */
[----:B------:R-:W-:-:S06]  /*1d2d0*/  @!P0 IMAD.X R9, R30, 0x1, R9, P2 ;  /* 0x000000011e098824 */ /* 0x000fcc00010e0609 */
        /* <DEDUP_REMOVED lines=70> */
[----:B0-----:R-:W0:Y:S02]  /*1d740*/  @!P0 LDC.64 R8, c[0x0][0x5c0] ;  /* 0x00017000ff088b82 */ /* 0x001e240000000a00 */
[----:B0-----:R-:W-:-:S05]  /*1d750*/  @!P0 IADD3 R8, P2, R24, R8, RZ ;  /* 0x0000000818088210 */ /* 0x001fca0007f5e0ff */
[----:B------:R-:W-:Y:S01]  /*1d760*/  @!P0 IMAD.X R9, R30, 0x1, R9, P2 ;  /* 0x000000011e098824 */ /* 0x000fe200010e0609 */
[----:B--2---:R-:W-:-:S04]  /*1d770*/  LOP3.LUT R10, R10, 0xff, RZ, 0xc0, !PT ;  /* 0x000000ff0a0a7812 */ /* 0x004fc800078ec0ff */
[----:B------:R-:W-:-:S05]  /*1d780*/  F2FP.F16.E4M3.UNPACK_B R10, R10 ;  /* 0x0000000aff0a723e */ /* 0x000fca00020006ff */
[----:B------:R-:W-:-:S05]  /*1d790*/  HADD2.F32 R10, -RZ, R10.H0_H0 ;  /* 0x2000000aff0a7230 */ /* 0x000fca0000004100 */
[----:B------:R-:W-:-:S04]  /*1d7a0*/  FMUL R10, R10, UR38 ;  /* 0x000000260a0a7c20 */ /* 0x000fc80008400000 */
[----:B------:R-:W-:-:S05]  /*1d7b0*/  FFMA R19, R19, UR39, R10 ;  /* 0x0000002713137c23 */ /* 0x000fca000800000a */
[----:B------:R-:W-:-:S05]  /*1d7c0*/  F2FP.SATFINITE.E4M3.F32.PACK_AB_MERGE_C R19, RZ, R19, RZ ;  /* 0x00000013ff13723e */ /* 0x000fca00048070ff */
[----:B------:R0:W-:Y:S01]  /*1d7d0*/  @!P0 STG.E.U8 desc[UR46][R8.64+0x19], R19 ;  /* 0x0000191308008986 */ /* 0x0001e2000c10112e */
[----:B------:R-:W-:-:S13]  /*1d7e0*/  ISETP.LT.OR P0, PT, R29, 0x19, !P3 ;  /* 0x000000191d00780c */ /* 0x000fda0005f01670 */
[----:B0-----:R-:W0:Y:S02]  /*1d7f0*/  @!P0 LDC.64 R8, c[0x0][0x5c0] ;  /* 0x00017000ff088b82 */ /* 0x001e240000000a00 */
[--C-:B0-----:R-:W-:Y:S02]  /*1d800*/  @!P0 IADD3 R12, P2, P4, R24, UR8, R8.reuse ;  /* 0x00000008180c8c10 */ /* 0x101fe4000fc5e008 */
[----:B------:R-:W-:-:S06]  /*1d810*/  PRMT R8, RZ, 0x7610, R8 ;  /* 0x00007610ff087816 */ /* 0x000fcc0000000008 */
[----:B------:R-:W2:Y:S01]  /*1d820*/  @!P0 LDG.E.U8 R8, desc[UR46][R6.64+0x18] ;  /* 0x0000182e06088981 */ /* 0x000ea2000c1e1100 */
[----:B------:R-:W-:Y:S02]  /*1d830*/  @!P0 IADD3.X R13, R30, UR7, R9, P2, P4 ;  /* 0x000000071e0d8c10 */ /* 0x000fe400097e8409 */
[----:B------:R-:W-:Y:S02]  /*1d840*/  ISETP.LT.OR P4, PT, R29, 0x1a, !P3 ;  /* 0x0000001a1d00780c */ /* 0x000fe40005f81670 */
[----:B------:R-:W-:-:S04]  /*1d850*/  LOP3.LUT R2, R2, 0xffffffdf, RZ, 0xc0, !PT ;  /* 0xffffffdf02027812 */ /* 0x000fc800078ec0ff */
[----:B------:R-:W-:Y:S02]  /*1d860*/  @P5 LOP3.LUT R2, R2, 0x20, RZ, 0xfc, !PT ;  /* 0x0000002002025812 */ /* 0x000fe400078efcff */
[----:B--2---:R-:W-:-:S04]  /*1d870*/  LOP3.LUT R8, R8, 0xff, RZ, 0xc0, !PT ;  /* 0x000000ff08087812 */ /* 0x004fc800078ec0ff */
[----:B------:R-:W-:-:S05]  /*1d880*/  F2FP.F16.E4M3.UNPACK_B R8, R8 ;  /* 0x00000008ff08723e */ /* 0x000fca00020006ff */
[----:B------:R-:W-:-:S05]  /*1d890*/  HADD2.F32 R8, -RZ, R8.H0_H0 ;  /* 0x20000008ff087230 */ /* 0x000fca0000004100 */
[----:B------:R-:W-:-:S04]  /*1d8a0*/  FMUL R8, R8, UR38 ;  /* 0x0000002608087c20 */ /* 0x000fc80008400000 */
[----:B------:R-:W-:Y:S02]  /*1d8b0*/  FFMA R14, R20, UR39, R8 ;  /* 0x00000027140e7c23 */ /* 0x000fe40008000008 */
[----:B------:R-:W0:Y:S03]  /*1d8c0*/  @!P4 LDC.64 R8, c[0x0][0x5c0] ;  /* 0x00017000ff08cb82 */ /* 0x000e260000000a00 */
[----:B------:R-:W-:-:S05]  /*1d8d0*/  F2FP.SATFINITE.E4M3.F32.PACK_AB_MERGE_C R14, RZ, R14, RZ ;  /* 0x0000000eff0e723e */ /* 0x000fca00048070ff */
[----:B------:R1:W-:Y:S01]  /*1d8e0*/  @!P0 STG.E.U8 desc[UR46][R12.64+0x18], R14 ;  /* 0x0000180e0c008986 */ /* 0x0003e2000c10112e */
[----:B0-----:R-:W-:-:S04]  /*1d8f0*/  @!P4 IADD3 R10, P2, P5, R24, UR8, R8 ;  /* 0x00000008180acc10 */ /* 0x001fc8000fd5e008 */
[----:B------:R-:W-:Y:S02]  /*1d900*/  @!P4 IADD3.X R11, R30, UR7, R9, P2, P5 ;  /* 0x000000071e0bcc10 */ /* 0x000fe400097ea409 */
[----:B------:R-:W-:-:S04]  /*1d910*/  ISETP.GE.AND P2, PT, R28, 0x81, PT ;  /* 0x000000811c00780c */ /* 0x000fc80003f46270 */
[----:B------:R-:W-:-:S13]  /*1d920*/  ISETP.LT.OR P0, PT, R29, 0x1, !P2 ;  /* 0x000000011d00780c */ /* 0x000fda0005701670 */
[----:B------:R-:W1:Y:S02]  /*1d930*/  @!P0 LDC.64 R8, c[0x0][0x5c0] ;  /* 0x00017000ff088b82 */ /* 0x000e640000000a00 */
[--C-:B-1----:R-:W-:Y:S02]  /*1d940*/  @!P0 IADD3 R12, P5, P6, R24, UR6, R8.reuse ;  /* 0x00000006180c8c10 */ /* 0x102fe4000febe008 */
[----:B------:R-:W-:-:S06]  /*1d950*/  PRMT R8, RZ, 0x7610, R8 ;  /* 0x00007610ff087816 */ /* 0x000fcc0000000008 */
[----:B------:R-:W2:Y:S01]  /*1d960*/  @!P4 LDG.E.U8 R8, desc[UR46][R6.64+0x19] ;  /* 0x0000192e0608c981 */ /* 0x000ea2000c1e1100 */
        /* <DEDUP_REMOVED lines=9> */
[----:B0-----:R-:W-:-:S04]  /*1da00*/  IMAD.X R10, RZ, RZ, R55, P4 ;  /* 0x000000ffff0a7224 */ /* 0x001fc800020e0637 */
[----:B------:R-:W-:-:S04]  /*1da10*/  IMAD R10, R10, UR12, RZ ;  /* 0x0000000c0a0a7c24 */ /* 0x000fc8000f8e02ff */
[C---:B------:R-:W-:Y:S02]  /*1da20*/  IMAD R10, R8.reuse, UR13, R10 ;  /* 0x0000000d080a7c24 */ /* 0x040fe4000f8e020a */
[----:B------:R-:W-:-:S03]  /*1da30*/  IMAD.WIDE.U32 R8, R8, UR12, R32 ;  /* 0x0000000c08087c25 */ /* 0x000fc6000f8e0020 */
[----:B------:R-:W-:-:S04]  /*1da40*/  IADD3 R8, P4, R8, UR14, RZ ;  /* 0x0000000e08087c10 */ /* 0x000fc8000ff9e0ff */
[--C-:B------:R-:W-:Y:S02]  /*1da50*/  IADD3.X R9, R9, UR15, R10.reuse, P4, !PT ;  /* 0x0000000f09097c10 */ /* 0x100fe4000a7fe40a */
[----:B------:R-:W-:-:S06]  /*1da60*/  PRMT R10, RZ, 0x7610, R10 ;  /* 0x00007610ff0a7816 */ /* 0x000fcc000000000a */
[----:B------:R-:W2:Y:S01]  /*1da70*/  @!P0 LDG.E.U8 R10, desc[UR46][R8.64] ;  /* 0x0000002e080a8981 */ /* 0x000ea2000c1e1100 */
[----:B------:R-:W-:Y:S02]  /*1da80*/  ISETP.LT.OR P4, PT, R29, 0x2, !P2 ;  /* 0x000000021d00780c */ /* 0x000fe40005781670 */
[----:B--2---:R-:W-:-:S04]  /*1da90*/  LOP3.LUT R10, R10, 0xff, RZ, 0xc0, !PT ;  /* 0x000000ff0a0a7812 */ /* 0x004fc800078ec0ff */
[----:B------:R-:W-:-:S05]  /*1daa0*/  F2FP.F16.E4M3.UNPACK_B R10, R10 ;  /* 0x0000000aff0a723e */ /* 0x000fca00020006ff */
[----:B------:R-:W-:-:S05]  /*1dab0*/  HADD2.F32 R10, -RZ, R10.H0_H0 ;  /* 0x2000000aff0a7230 */ /* 0x000fca0000004100 */
[----:B------:R-:W-:-:S04]  /*1dac0*/  FMUL R10, R10, UR38 ;  /* 0x000000260a0a7c20 */ /* 0x000fc80008400000 */
[----:B------:R-:W-:Y:S02]  /*1dad0*/  FFMA R22, R22, UR39, R10 ;  /* 0x0000002716167c23 */ /* 0x000fe4000800000a */
[----:B------:R-:W0:Y:S03]  /*1dae0*/  @!P4 LDC.64 R10, c[0x0][0x5c0] ;  /* 0x00017000ff0acb82 */ /* 0x000e260000000a00 */
[----:B------:R-:W-:-:S05]  /*1daf0*/  F2FP.SATFINITE.E4M3.F32.PACK_AB_MERGE_C R22, RZ, R22, RZ ;  /* 0x00000016ff16723e */ /* 0x000fca00048070ff */
[----:B------:R1:W-:Y:S02]  /*1db00*/  @!P0 STG.E.U8 desc[UR46][R12.64], R22 ;  /* 0x000000160c008986 */ /* 0x0003e4000c10112e */
[----:B-1----:R-:W-:-:S06]  /*1db10*/  PRMT R12, RZ, 0x7610, R12 ;  /* 0x00007610ff0c7816 */ /* 0x002fcc000000000c */
[----:B------:R-:W2:Y:S01]  /*1db20*/  @!P4 LDG.E.U8 R12, desc[UR46][R8.64+0x1] ;  /* 0x0000012e080cc981 */ /* 0x000ea2000c1e1100 */
[----:B0-----:R-:W-:-:S04]  /*1db30*/  @!P4 IADD3 R10, P5, P6, R24, UR6, R10 ;  /* 0x00000006180acc10 */ /* 0x001fc8000febe00a */
[----:B------:R-:W-:Y:S02]  /*1db40*/  @!P4 IADD3.X R11, R30, UR5, R11, P5, P6 ;  /* 0x000000051e0bcc10 */ /* 0x000fe4000afec40b */
[----:B------:R-:W-:-:S04]  /*1db50*/  ISETP.GE.AND P1, PT, R28, 0x89, PT ;  /* 0x000000891c00780c */ /* 0x000fc80003f26270 */
[----:B------:R-:W-:Y:S01]  /*1db60*/  ISETP.LT.OR P0, PT, R29, 0x1, !P1 ;  /* 0x000000011d00780c */ /* 0x000fe20004f01670 */
[----:B------:R-:W-:-:S12]  /*1db70*/  IMAD.U32 R14, RZ, RZ, UR8 ;  /* 0x00000008ff0e7e24 */ /* 0x000fd8000f8e00ff */
[----:B------:R-:W-:Y:S02]  /*1db80*/  @!P0 IADD3 R14, P5, P6, R14, UR6, R24 ;  /* 0x000000060e0e8c10 */ /* 0x000fe4000febe018 */
[----:B--2---:R-:W-:-:S04]  /*1db90*/  LOP3.LUT R12, R12, 0xff, RZ, 0xc0, !PT ;  /* 0x000000ff0c0c7812 */ /* 0x004fc800078ec0ff */
[----:B------:R-:W-:-:S05]  /*1dba0*/  F2FP.F16.E4M3.UNPACK_B R12, R12 ;  /* 0x0000000cff0c723e */ /* 0x000fca00020006ff */
[----:B------:R-:W-:-:S05]  /*1dbb0*/  HADD2.F32 R12, -RZ, R12.H0_H0 ;  /* 0x2000000cff0c7230 */ /* 0x000fca0000004100 */
[----:B------:R-:W-:-:S04]  /*1dbc0*/  FMUL R12, R12, UR38 ;  /* 0x000000260c0c7c20 */ /* 0x000fc80008400000 */
[----:B------:R-:W-:-:S05]  /*1dbd0*/  FFMA R23, R23, UR39, R12 ;  /* 0x0000002717177c23 */ /* 0x000fca000800000c */
[----:B------:R-:W-:-:S05]  /*1dbe0*/  F2FP.SATFINITE.E4M3.F32.PACK_AB_MERGE_C R23, RZ, R23, RZ ;  /* 0x00000017ff17723e */ /* 0x000fca00048070ff */
[----:B------:R0:W-:Y:S02]  /*1dbf0*/  @!P4 STG.E.U8 desc[UR46][R10.64+0x1], R23 ;  /* 0x000001170a00c986 */ /* 0x0001e4000c10112e */
[----:B0-----:R-:W-:-:S05]  /*1dc00*/  IADD3 R10, P4, R34, 0x88, RZ ;  /* 0x00000088220a7810 */ /* 0x001fca0007f9e0ff */
[----:B------:R-:W-:-:S04]  /*1dc10*/  IMAD.X R12, RZ, RZ, R55, P4 ;  /* 0x000000ffff0c7224 */ /* 0x000fc800020e0637 */
[----:B------:R-:W-:-:S04]  /*1dc20*/  IMAD R12, R12, UR12, RZ ;  /* 0x0000000c0c0c7c24 */ /* 0x000fc8000f8e02ff */
[C---:B------:R-:W-:Y:S02]  /*1dc30*/  IMAD R12, R10.reuse, UR13, R12 ;  /* 0x0000000d0a0c7c24 */ /* 0x040fe4000f8e020c */
[----:B------:R-:W-:-:S03]  /*1dc40*/  IMAD.WIDE.U32 R10, R10, UR12, R32 ;  /* 0x0000000c0a0a7c25 */ /* 0x000fc6000f8e0020 */
[----:B------:R-:W-:-:S04]  /*1dc50*/  IADD3 R10, P4, R10, UR14, RZ ;  /* 0x0000000e0a0a7c10 */ /* 0x000fc8000ff9e0ff */
[----:B------:R-:W-:Y:S02]  /*1dc60*/  IADD3.X R11, R11, UR15, R12, P4, !PT ;  /* 0x0000000f0b0b7c10 */ /* 0x000fe4000a7fe40c */
[----:B------:R-:W0:Y:S02]  /*1dc70*/  @!P0 LDC.64 R12, c[0x0][0x5c0] ;  /* 0x00017000ff0c8b82 */ /* 0x000e240000000a00 */
[----:B0-----:R-:W-:Y:S02]  /*1dc80*/  @!P0 IADD3 R12, P4, R14, R12, RZ ;  /* 0x0000000c0e0c8210 */ /* 0x001fe40007f9e0ff */
[----:B------:R-:W-:-:S06]  /*1dc90*/  PRMT R14, RZ, 0x7610, R14 ;  /* 0x00007610ff0e7816 */ /* 0x000fcc000000000e */
[----:B------:R-:W2:Y:S01]  /*1dca0*/  @!P0 LDG.E.U8 R14, desc[UR46][R10.64] ;  /* 0x0000002e0a0e8981 */ /* 0x000ea2000c1e1100 */
[----:B------:R-:W-:Y:S01]  /*1dcb0*/  IMAD.U32 R15, RZ, RZ, UR7 ;  /* 0x00000007ff0f7e24 */ /* 0x000fe2000f8e00ff */
[----:B------:R-:W-:-:S04]  /*1dcc0*/  LOP3.LUT R31, R31, 0xffffffef, RZ, 0xc0, !PT ;  /* 0xffffffef1f1f7812 */ /* 0x000fc800078ec0ff */
[----:B------:R-:W-:Y:S02]  /*1dcd0*/  @!P0 IADD3.X R15, R15, UR5, R30, P5, P6 ;  /* 0x000000050f0f8c10 */ /* 0x000fe4000afec41e */
[----:B------:R-:W-:-:S03]  /*1dce0*/  @P3 LOP3.LUT R31, R31, 0x10, RZ, 0xfc, !PT ;  /* 0x000000101f1f3812 */ /* 0x000fc600078efcff */
[----:B------:R-:W-:Y:S01]  /*1dcf0*/  @!P0 IMAD.X R13, R15, 0x1, R13, P4 ;  /* 0x000000010f0d8824 */ /* 0x000fe200020e060d */
[----:B------:R-:W-:Y:S02]  /*1dd00*/  ISETP.LT.OR P4, PT, R29, 0x2, !P1 ;  /* 0x000000021d00780c */ /* 0x000fe40004f81670 */
[----:B------:R-:W-:Y:S02]  /*1dd10*/  LOP3.LUT R31, R31, 0xfffff7ff, RZ, 0xc0, !PT ;  /* 0xfffff7ff1f1f7812 */ /* 0x000fe400078ec0ff */
[----:B------:R-:W-:Y:S02]  /*1dd20*/  ISETP.GE.AND P3, PT, R28, 0x189, PT ;  /* 0x000001891c00780c */ /* 0x000fe40003f66270 */
[----:B------:R-:W-:Y:S02]  /*1dd30*/  @P2 LOP3.LUT R31, R31, 0x800, RZ, 0xfc, !PT ;  /* 0x000008001f1f2812 */ /* 0x000fe400078efcff */
[----:B------:R-:W-:-:S05]  /*1dd40*/  ISETP.LT.OR P2, PT, R29, 0x22, !P3 ;  /* 0x000000221d00780c */ /* 0x000fca0005f41670 */
[----:B------:R-:W0:Y:S01]  /*1dd50*/  @!P4 LDC.64 R16, c[0x0][0x5c0] ;  /* 0x00017000ff10cb82 */ /* 0x000e220000000a00 */
[----:B------:R-:W-:-:S07]  /*1dd60*/  IMAD.U32 R19, RZ, RZ, UR7 ;  /* 0x00000007ff137e24 */ /* 0x000fce000f8e00ff */
[----:B------:R-:W-:Y:S01]  /*1dd70*/  @!P2 IMAD.MOV.U32 R15, RZ, RZ, R30 ;  /* 0x000000ffff0fa224 */ /* 0x000fe200078e001e */
[----:B--2---:R-:W-:-:S04]  /*1dd80*/  LOP3.LUT R14, R14, 0xff, RZ, 0xc0, !PT ;  /* 0x000000ff0e0e7812 */ /* 0x004fc800078ec0ff */
[----:B------:R-:W-:-:S05]  /*1dd90*/  F2FP.F16.E4M3.UNPACK_B R14, R14 ;  /* 0x0000000eff0e723e */ /* 0x000fca00020006ff */
[----:B------:R-:W-:-:S05]  /*1dda0*/  HADD2.F32 R14, -RZ, R14.H0_H0 ;  /* 0x2000000eff0e7230 */ /* 0x000fca0000004100 */
[----:B------:R-:W-:-:S04]  /*1ddb0*/  FMUL R14, R14, UR38 ;  /* 0x000000260e0e7c20 */ /* 0x000fc80008400000 */
[----:B------:R-:W-:-:S05]  /*1ddc0*/  FFMA R232, R232, UR39, R14 ;  /* 0x00000027e8e87c23 */ /* 0x000fca000800000e */
[----:B------:R-:W-:-:S05]  /*1ddd0*/  F2FP.SATFINITE.E4M3.F32.PACK_AB_MERGE_C R232, RZ, R232, RZ ;  /* 0x000000e8ffe8723e */ /* 0x000fca00048070ff */
[----:B------:R1:W-:Y:S01]  /*1dde0*/  @!P0 STG.E.U8 desc[UR46][R12.64], R232 ;  /* 0x000000e80c008986 */ /* 0x0003e2000c10112e */
[----:B------:R-:W-:Y:S01]  /*1ddf0*/  IMAD.U32 R14, RZ, RZ, UR8 ;  /* 0x00000008ff0e7e24 */ /* 0x000fe2000f8e00ff */
[----:B-1----:R-:W1:Y:S04]  /*1de00*/  @!P2 LDC.64 R12, c[0x0][0x5c0] ;  /* 0x00017000ff0cab82 */ /* 0x002e680000000a00 */
[----:B------:R-:W-:-:S04]  /*1de10*/  @!P4 IADD3 R14, P5, P6, R14, UR6, R24 ;  /* 0x000000060e0ecc10 */ /* 0x000fc8000febe018 */
[----:B0-----:R-:W-:Y:S01]  /*1de20*/  @!P4 IADD3 R16, P0, R14, R16, RZ ;  /* 0x000000100e10c210 */ /* 0x001fe20007f1e0ff */
[----:B------:R-:W-:-:S04]  /*1de30*/  @!P2 IMAD.MOV.U32 R14, RZ, RZ, R24 ;  /* 0x000000ffff0ea224 */ /* 0x000fc800078e0018 */
[----:B------:R-:W-:Y:S01]  /*1de40*/  @!P2 IMAD.WIDE.U32 R14, R4, 0x180, R14 ;  /* 0x00000180040ea825 */ /* 0x000fe200078e000e */
[----:B------:R-:W-:Y:S02]  /*1de50*/  @!P4 IADD3.X R19, R19, UR5, R30, P5, P6 ;  /* 0x000000051313cc10 */ /* 0x000fe4000afec41e */
[--C-:B-1----:R-:W-:Y:S02]  /*1de60*/  @!P2 IADD3 R112, P5, P6, R14, UR8, R12.reuse ;  /* 0x000000080e70ac10 */ /* 0x102fe4000febe00c */
[----:B------:R-:W-:-:S06]  /*1de70*/  PRMT R12, RZ, 0x7610, R12 ;  /* 0x00007610ff0c7816 */ /* 0x000fcc000000000c */
[----:B------:R-:W2:Y:S01]  /*1de80*/  @!P4 LDG.E.U8 R12, desc[UR46][R10.64+0x1] ;  /* 0x0000012e0a0cc981 */ /* 0x000ea2000c1e1100 */
[----:B------:R-:W-:-:S04]  /*1de90*/  @!P2 IMAD R18, R5, 0x180, RZ ;  /* 0x000001800512a824 */ /* 0x000fc800078e02ff */
[----:B------:R-:W-:-:S05]  /*1dea0*/  @!P2 IMAD.IADD R15, R15, 0x1, R18 ;  /* 0x000000010f0fa824 */ /* 0x000fca00078e0212 */
[----:B------:R-:W-:Y:S02]  /*1deb0*/  @!P2 IADD3.X R113, R15, UR7, R13, P5, P6 ;  /* 0x000000070f71ac10 */ /* 0x000fe4000afec40d */
[----:B------:R-:W-:Y:S01]  /*1dec0*/  ISETP.LT.OR P6, PT, R29, 0x29, !P3 ;  /* 0x000000291d00780c */ /* 0x000fe20005fc1670 */
[----:B------:R-:W-:Y:S01]  /*1ded0*/  @!P4 IMAD.X R17, R19, 0x1, R17, P0 ;  /* 0x000000011311c824 */ /* 0x000fe200000e0611 */
[----:B------:R-:W-:-:S11]  /*1dee0*/  LOP3.LUT R2, R2, 0xfffffffe, RZ, 0xc0, !PT ;  /* 0xfffffffe02027812 */ /* 0x000fd600078ec0ff */
[----:B------:R-:W-:Y:S02]  /*1def0*/  @!P6 IMAD.MOV.U32 R14, RZ, RZ, R24 ;  /* 0x000000ffff0ee224 */ /* 0x000fe400078e0018 */
[----:B------:R-:W-:Y:S02]  /*1df00*/  @!P6 IMAD.MOV.U32 R15, RZ, RZ, R30 ;  /* 0x000000ffff0fe224 */ /* 0x000fe400078e001e */
[----:B------:R-:W-:Y:S01]  /*1df10*/  @!P6 IMAD.WIDE.U32 R14, R4, 0x180, R14 ;  /* 0x00000180040ee825 */ /* 0x000fe200078e000e */
[----:B------:R-:W-:Y:S02]  /*1df20*/  @P2 LOP3.LUT R2, R2, 0x1, RZ, 0xfc, !PT ;  /* 0x0000000102022812 */ /* 0x000fe400078efcff */
[----:B------:R-:W-:Y:S02]  /*1df30*/  LOP3.LUT P2, RZ, R31, 0x800, RZ, 0xc0, !PT ;  /* 0x000008001fff7812 */ /* 0x000fe4000784c0ff */
        /* <DEDUP_REMOVED lines=8> */
[----:B-1----:R-:W-:-:S04]  /*1dfc0*/  @!P6 IMAD R16, R5, 0x180, RZ ;  /* 0x000001800510e824 */ /* 0x002fc800078e02ff */
        /* <DEDUP_REMOVED lines=19> */
[----:B0-----:R-:W0:Y:S02]  /*1e100*/  @!P0 LDC.64 R12, c[0x0][0x5c0] ;  /* 0x00017000ff0c8b82 */ /* 0x001e240000000a00 */
[----:B0-----:R-:W-:-:S04]  /*1e110*/  @!P0 IADD3 R12, P4, P5, R24, UR6, R12 ;  /* 0x00000006180c8c10 */ /* 0x001fc8000fd9e00c */
[----:B------:R-:W-:Y:S02]  /*1e120*/  @!P0 IADD3.X R13, R30, UR5, R13, P4, P5 ;  /* 0x000000051e0d8c10 */ /* 0x000fe4000a7ea40d */
[----:B------:R-:W-:Y:S01]  /*1e130*/  ISETP.LT.OR P4, PT, R29, 0x9, !P1 ;  /* 0x000000091d00780c */ /* 0x000fe20004f81670 */
[----:B------:R-:W-:Y:S01]  /*1e140*/  IMAD.U32 R15, RZ, RZ, UR7 ;  /* 0x00000007ff0f7e24 */ /* 0x000fe2000f8e00ff */
        /* <DEDUP_REMOVED lines=8> */
[----:B------:R-:W-:-:S05]  /*1e1d0*/  IMAD.U32 R14, RZ, RZ, UR8 ;  /* 0x00000008ff0e7e24 */ /* 0x000fca000f8e00ff */
[----:B------:R-:W-:-:S04]  /*1e1e0*/  @!P4 IADD3 R14, P0, P5, R14, UR6, R24 ;  /* 0x000000060e0ecc10 */ /* 0x000fc8000fd1e018 */
[----:B------:R-:W-:Y:S02]  /*1e1f0*/  @!P4 IADD3.X R15, R15, UR5, R30, P0, P5 ;  /* 0x000000050f0fcc10 */ /* 0x000fe400087ea41e */
[----:B0-----:R-:W-:Y:S02]  /*1e200*/  @!P4 IADD3 R12, P0, R14, R12, RZ ;  /* 0x0000000c0e0cc210 */ /* 0x001fe40007f1e0ff */
[----:B------:R-:W-:-:S06]  /*1e210*/  PRMT R14, RZ, 0x7610, R14 ;  /* 0x00007610ff0e7816 */ /* 0x000fcc000000000e */
[----:B------:R-:W2:Y:S01]  /*1e220*/  @!P4 LDG.E.U8 R14, desc[UR46][R10.64+0x8] ;  /* 0x0000082e0a0ec981 */ /* 0x000ea2000c1e1100 */
[----:B------:R-:W-:Y:S01]  /*1e230*/  @!P4 IMAD.X R13, R15, 0x1, R13, P0 ;  /* 0x000000010f0dc824 */ /* 0x000fe200000e060d */
[----:B------:R-:W-:Y:S02]  /*1e240*/  ISETP.LT.OR P0, PT, R29, 0xa, !P1 ;  /* 0x0000000a1d00780c */ /* 0x000fe40004f01670 */
[----:B------:R-:W-:-:S04]  /*1e250*/  LOP3.LUT R31, R31, 0xfffffbff, RZ, 0xc0, !PT ;  /* 0xfffffbff1f1f7812 */ /* 0x000fc800078ec0ff */
[----:B------:R-:W-:Y:S02]  /*1e260*/  @P2 LOP3.LUT R31, R31, 0x400, RZ, 0xfc, !PT ;  /* 0x000004001f1f2812 */ /* 0x000fe400078efcff */
[----:B------:R-:W-:-:S05]  /*1e270*/  ISETP.LT.OR P2, PT, R29, 0x2a, !P3 ;  /* 0x0000002a1d00780c */ /* 0x000fca0005f41670 */
[----:B------:R-:W0:Y:S01]  /*1e280*/  @!P0 LDC.64 R16, c[0x0][0x5c0] ;  /* 0x00017000ff108b82 */ /* 0x000e220000000a00 */
[----:B------:R-:W-:-:S04]  /*1e290*/  LOP3.LUT R2, R2, 0xfffffff7, RZ, 0xc0, !PT ;  /* 0xfffffff702027812 */ /* 0x000fc800078ec0ff */
[----:B------:R-:W-:-:S03]  /*1e2a0*/  @P6 LOP3.LUT R2, R2, 0x8, RZ, 0xfc, !PT ;  /* 0x0000000802026812 */ /* 0x000fc600078efcff */
[----:B------:R-:W-:Y:S02]  /*1e2b0*/  @!P2 IMAD.MOV.U32 R15, RZ, RZ, R30 ;  /* 0x000000ffff0fa224 */ /* 0x000fe400078e001e */
[----:B------:R-:W-:Y:S01]  /*1e2c0*/  IMAD.U32 R19, RZ, RZ, UR7 ;  /* 0x00000007ff137e24 */ /* 0x000fe2000f8e00ff */
        /* <DEDUP_REMOVED lines=47> */
[----:B---3--:R-:W-:Y:S02]  /*1e5c0*/  FFMA R14, R57, UR39, R12 ;  /* 0x00000027390e7c23 */ /* 0x008fe4000800000c */
[----:B------:R-:W0:Y:S01]  /*1e5d0*/  @!P0 LDC.64 R12, c[0x0][0x5c0] ;  /* 0x00017000ff0c8b82 */ /* 0x000e220000000a00 */
[----:B------:R-:W-:Y:S01]  /*1e5e0*/  IMAD.U32 R15, RZ, RZ, UR7 ;  /* 0x00000007ff0f7e24 */ /* 0x000fe2000f8e00ff */
[----:B------:R-:W2:Y:S01]  /*1e5f0*/  LDL.LU R57, [R1+0x1c8] ;  /* 0x0001c80001397983 */ /* 0x000ea20000300800 */
[----:B------:R-:W-:Y:S02]  /*1e600*/  F2FP.SATFINITE.E4M3.F32.PACK_AB_MERGE_C R14, RZ, R14, RZ ;  /* 0x0000000eff0e723e */ /* 0x000fe400048070ff */
[----:B0-----:R-:W-:-:S04]  /*1e610*/  @!P0 IADD3 R12, P4, P5, R24, UR6, R12 ;  /* 0x00000006180c8c10 */ /* 0x001fc8000fd9e00c */
[----:B------:R-:W-:-:S05]  /*1e620*/  @!P0 IADD3.X R13, R30, UR5, R13, P4, P5 ;  /* 0x000000051e0d8c10 */ /* 0x000fca000a7ea40d */
[----:B------:R0:W-:Y:S01]  /*1e630*/  @!P0 STG.E.U8 desc[UR46][R12.64+0x10], R14 ;  /* 0x0000100e0c008986 */ /* 0x0001e2000c10112e */
[----:B------:R-:W-:Y:S02]  /*1e640*/  ISETP.LT.OR P0, PT, R29, 0x12, !P2 ;  /* 0x000000121d00780c */ /* 0x000fe40005701670 */
[----:B0-----:R-:W-:-:S11]  /*1e650*/  PRMT R14, RZ, 0x7610, R14 ;  /* 0x00007610ff0e7816 */ /* 0x001fd6000000000e */
[----:B------:R-:W0:Y:S01]  /*1e660*/  @!P0 LDC.64 R12, c[0x0][0x5c0] ;  /* 0x00017000ff0c8b82 */ /* 0x000e220000000a00 */
[----:B------:R-:W3:Y:S01]  /*1e670*/  @!P0 LDG.E.U8 R14, desc[UR46][R8.64+0x11] ;  /* 0x0000112e080e8981 */ /* 0x000ee2000c1e1100 */
[----:B0-----:R-:W-:-:S04]  /*1e680*/  @!P0 IADD3 R12, P4, P5, R24, UR6, R12 ;  /* 0x00000006180c8c10 */ /* 0x001fc8000fd9e00c */
[----:B------:R-:W-:Y:S02]  /*1e690*/  @!P0 IADD3.X R13, R30, UR5, R13, P4, P5 ;  /* 0x000000051e0d8c10 */ /* 0x000fe4000a7ea40d */
[----:B------:R-:W-:Y:S02]  /*1e6a0*/  ISETP.LT.OR P4, PT, R29, 0x11, !P1 ;  /* 0x000000111d00780c */ /* 0x000fe40004f81670 */
[----:B---3--:R-:W-:-:S04]  /*1e6b0*/  LOP3.LUT R14, R14, 0xff, RZ, 0xc0, !PT ;  /* 0x000000ff0e0e7812 */ /* 0x008fc800078ec0ff */
[----:B------:R-:W-:-:S05]  /*1e6c0*/  F2FP.F16.E4M3.UNPACK_B R14, R14 ;  /* 0x0000000eff0e723e */ /* 0x000fca00020006ff */
[----:B------:R-:W-:-:S05]  /*1e6d0*/  HADD2.F32 R14, -RZ, R14.H0_H0 ;  /* 0x2000000eff0e7230 */ /* 0x000fca0000004100 */
[----:B------:R-:W-:-:S04]  /*1e6e0*/  FMUL R14, R14, UR38 ;  /* 0x000000260e0e7c20 */ /* 0x000fc80008400000 */
[----:B----4-:R-:W-:Y:S01]  /*1e6f0*/  FFMA R14, R56, UR39, R14 ;  /* 0x00000027380e7c23 */ /* 0x010fe2000800000e */
[----:B------:R-:W-:Y:S02]  /*1e700*/  LOP3.LUT R31, R31, 0xfffffdff, RZ, 0xc0, !PT ;  /* 0xfffffdff1f1f7812 */ /* 0x000fe400078ec0ff */
[----:B------:R-:W-:Y:S01]  /*1e710*/  LOP3.LUT R2, R2, 0xfffffffd, RZ, 0xc0, !PT ;  /* 0xfffffffd02027812 */ /* 0x000fe200078ec0ff */
[----:B------:R-:W-:Y:S01]  /*1e720*/  IMAD.U32 R19, RZ, RZ, UR7 ;  /* 0x00000007ff137e24 */ /* 0x000fe2000f8e00ff */
[----:B------:R-:W-:Y:S01]  /*1e730*/  F2FP.SATFINITE.E4M3.F32.PACK_AB_MERGE_C R14, RZ, R14, RZ ;  /* 0x0000000eff0e723e */ /* 0x000fe200048070ff */
[----:B------:R-:W3:Y:S04]  /*1e740*/  LDL.LU R56, [R1+0x1cc] ;  /* 0x0001cc0001387983 */ /* 0x000ee80000300800 */
[----:B------:R0:W-:Y:S02]  /*1e750*/  @!P0 STG.E.U8 desc[UR46][R12.64+0x11], R14 ;  /* 0x0000110e0c008986 */ /* 0x0001e4000c10112e */
[----:B0-----:R-:W0:Y:S01]  /*1e760*/  @!P4 LDC.64 R12, c[0x0][0x5c0] ;  /* 0x00017000ff0ccb82 */ /* 0x001e220000000a00 */
[----:B------:R-:W-:-:S05]  /*1e770*/  IMAD.U32 R14, RZ, RZ, UR8 ;  /* 0x00000008ff0e7e24 */ /* 0x000fca000f8e00ff */
[----:B------:R-:W-:-:S04]  /*1e780*/  @!P4 IADD3 R14, P0, P5, R14, UR6, R24 ;  /* 0x000000060e0ecc10 */ /* 0x000fc8000fd1e018 */
[----:B------:R-:W-:Y:S02]  /*1e790*/  @!P4 IADD3.X R15, R15, UR5, R30, P0, P5 ;  /* 0x000000050f0fcc10 */ /* 0x000fe400087ea41e */
[----:B0-----:R-:W-:Y:S02]  /*1e7a0*/  @!P4 IADD3 R12, P0, R14, R12, RZ ;  /* 0x0000000c0e0cc210 */ /* 0x001fe40007f1e0ff */
[----:B------:R-:W-:-:S06]  /*1e7b0*/  PRMT R14, RZ, 0x7610, R14 ;  /* 0x00007610ff0e7816 */ /* 0x000fcc000000000e */
[----:B------:R-:W4:Y:S01]  /*1e7c0*/  @!P4 LDG.E.U8 R14, desc[UR46][R10.64+0x10] ;  /* 0x0000102e0a0ec981 */ /* 0x000f22000c1e1100 */
[----:B------:R-:W-:Y:S01]  /*1e7d0*/  @!P4 IMAD.X R13, R15, 0x1, R13, P0 ;  /* 0x000000010f0dc824 */ /* 0x000fe200000e060d */
[----:B------:R-:W-:Y:S02]  /*1e7e0*/  ISETP.LT.OR P0, PT, R29, 0x12, !P1 ;  /* 0x000000121d00780c */ /* 0x000fe40004f01670 */
[----:B------:R-:W-:Y:S02]  /*1e7f0*/  @P2 LOP3.LUT R31, R31, 0x200, RZ, 0xfc, !PT ;  /* 0x000002001f1f2812 */ /* 0x000fe400078efcff */
[----:B------:R-:W-:-:S09]  /*1e800*/  ISETP.LT.OR P2, PT, R29, 0x32, !P3 ;  /* 0x000000321d00780c */ /* 0x000fd20005f41670 */
[----:B------:R-:W0:Y:S01]  /*1e810*/  @!P0 LDC.64 R16, c[0x0][0x5c0] ;  /* 0x00017000ff108b82 */ /* 0x000e220000000a00 */
[----:B------:R-:W-:Y:S01]  /*1e820*/  IMAD.U32 R15, RZ, RZ, UR8 ;  /* 0x00000008ff0f7e24 */ /* 0x000fe2000f8e00ff */
[----:B------:R-:W-:-:S04]  /*1e830*/  @P6 LOP3.LUT R2, R2, 0x2, RZ, 0xfc, !PT ;  /* 0x0000000202026812 */ /* 0x000fc800078efcff */
[----:B------:R-:W-:-:S04]  /*1e840*/  @!P0 IADD3 R15, P5, P6, R15, UR6, R24 ;  /* 0x000000060f0f8c10 */ /* 0x000fc8000febe018 */
[----:B------:R-:W-:Y:S02]  /*1e850*/  @!P0 IADD3.X R19, R19, UR5, R30, P5, P6 ;  /* 0x0000000513138c10 */ /* 0x000fe4000afec41e */
[----:B----4-:R-:W-:-:S04]  /*1e860*/  LOP3.LUT R14, R14, 0xff, RZ, 0xc0, !PT ;  /* 0x000000ff0e0e7812 */ /* 0x010fc800078ec0ff */
[----:B------:R-:W-:-:S05]  /*1e870*/  F2FP.F16.E4M3.UNPACK_B R14, R14 ;  /* 0x0000000eff0e723e */ /* 0x000fca00020006ff */
[----:B------:R-:W-:-:S05]  /*1e880*/  HADD2.F32 R14, -RZ, R14.H0_H0 ;  /* 0x2000000eff0e7230 */ /* 0x000fca0000004100 */
[----:B------:R-:W-:-:S04]  /*1e890*/  FMUL R14, R14, UR38 ;  /* 0x000000260e0e7c20 */ /* 0x000fc80008400000 */
[----:B--2---:R-:W-:Y:S01]  /*1e8a0*/  FFMA R14, R57, UR39, R14 ;  /* 0x00000027390e7c23 */ /* 0x004fe2000800000e */
[----:B------:R-:W-:Y:S01]  /*1e8b0*/  ISETP.LT.OR P3, PT, R29, 0x39, !P3 ;  /* 0x000000391d00780c */ /* 0x000fe20005f61670 */
[----:B------:R-:W-:Y:S01]  /*1e8c0*/  @!P2 IMAD R18, R5, 0x180, RZ ;  /* 0x000001800512a824 */ /* 0x000fe200078e02ff */
[----:B------:R-:W-:Y:S01]  /*1e8d0*/  LOP3.LUT R0, R0, 0xfdffffff, RZ, 0xc0, !PT ;  /* 0xfdffffff00007812 */ /* 0x000fe200078ec0ff */
[----:B------:R-:W2:Y:S01]  /*1e8e0*/  LDL.LU R57, [R1+0x1d0] ;  /* 0x0001d00001397983 */ /* 0x000ea20000300800 */
[----:B------:R-:W-:-:S05]  /*1e8f0*/  F2FP.SATFINITE.E4M3.F32.PACK_AB_MERGE_C R14, RZ, R14, RZ ;  /* 0x0000000eff0e723e */ /* 0x000fca00048070ff */
[----:B------:R1:W-:Y:S02]  /*1e900*/  @!P4 STG.E.U8 desc[UR46][R12.64+0x10], R14 ;  /* 0x0000100e0c00c986 */ /* 0x0003e4000c10112e */
[----:B-1----:R-:W1:Y:S01]  /*1e910*/  @!P2 LDC.64 R12, c[0x0][0x5c0] ;  /* 0x00017000ff0cab82 */ /* 0x002e620000000a00 */
[----:B0-----:R-:W-:Y:S01]  /*1e920*/  @!P0 IADD3 R16, P4, R15, R16, RZ ;  /* 0x000000100f108210 */ /* 0x001fe20007f9e0ff */
[----:B------:R-:W-:Y:S02]  /*1e930*/  @!P2 IMAD.MOV.U32 R14, RZ, RZ, R24 ;  /* 0x000000ffff0ea224 */ /* 0x000fe400078e0018 */
[----:B------:R-:W-:Y:S02]  /*1e940*/  @!P2 IMAD.MOV.U32 R15, RZ, RZ, R30 ;  /* 0x000000ffff0fa224 */ /* 0x000fe400078e001e */
[----:B------:R-:W-:-:S03]  /*1e950*/  @!P2 IMAD.WIDE.U32 R14, R4, 0x180, R14 ;  /* 0x00000180040ea825 */ /* 0x000fc600078e000e */
[--C-:B-1----:R-:W-:Y:S02]  /*1e960*/  @!P2 IADD3 R88, P5, P6, R14, UR8, R12.reuse ;  /* 0x000000080e58ac10 */ /* 0x102fe4000febe00c */
[----:B------:R-:W-:-:S06]  /*1e970*/  PRMT R12, RZ, 0x7610, R12 ;  /* 0x00007610ff0c7816 */ /* 0x000fcc000000000c */
[----:B------:R-:W4:Y:S01]  /*1e980*/  @!P0 LDG.E.U8 R12, desc[UR46][R10.64+0x11] ;  /* 0x0000112e0a0c8981 */ /* 0x000f22000c1e1100 */
[----:B------:R-:W-:Y:S02]  /*1e990*/  @!P2 IMAD.IADD R15, R15, 0x1, R18 ;  /* 0x000000010f0fa824 */ /* 0x000fe400078e0212 */
[----:B------:R-:W-:-:S03]  /*1e9a0*/  @!P0 IMAD.X R17, R19, 0x1, R17, P4 ;  /* 0x0000000113118824 */ /* 0x000fc600020e0611 */
[----:B------:R-:W-:Y:S01]  /*1e9b0*/  @!P2 IADD3.X R89, R15, UR7, R13, P5, P6 ;  /* 0x000000070f59ac10 */ /* 0x000fe2000afec40d */
[----:B------:R-:W-:Y:S02]  /*1e9c0*/  @!P3 IMAD.MOV.U32 R14, RZ, RZ, R24 ;  /* 0x000000ffff0eb224 */ /* 0x000fe400078e0018 */
[----:B------:R-:W-:Y:S02]  /*1e9d0*/  @!P3 IMAD.MOV.U32 R15, RZ, RZ, R30 ;  /* 0x000000ffff0fb224 */ /* 0x000fe400078e001e */
[----:B------:R-:W-:Y:S01]  /*1e9e0*/  @!P3 IMAD.WIDE.U32 R14, R4, 0x180, R14 ;  /* 0x00000180040eb825 */ /* 0x000fe200078e000e */
[----:B------:R-:W-:Y:S02]  /*1e9f0*/  @P2 LOP3.LUT R0, R0, 0x2000000, RZ, 0xfc, !PT ;  /* 0x0200000000002812 */ /* 0x000fe400078efcff */
[----:B------:R-:W-:Y:S02]  /*1ea00*/  LOP3.LUT P2, RZ, R31, 0x200, RZ, 0xc0, !PT ;  /* 0x000002001fff7812 */ /* 0x000fe4000784c0ff */
[----:B----4-:R-:W-:-:S04]  /*1ea10*/  LOP3.LUT R12, R12, 0xff, RZ, 0xc0, !PT ;  /* 0x000000ff0c0c7812 */ /* 0x010fc800078ec0ff */
[----:B------:R-:W-:-:S05]  /*1ea20*/  F2FP.F16.E4M3.UNPACK_B R12, R12 ;  /* 0x0000000cff0c723e */ /* 0x000fca00020006ff */
[----:B------:R-:W-:-:S05]  /*1ea30*/  HADD2.F32 R12, -RZ, R12.H0_H0 ;  /* 0x2000000cff0c7230 */ /* 0x000fca0000004100 */
[----:B------:R-:W-:-:S04]  /*1ea40*/  FMUL R12, R12, UR38 ;  /* 0x000000260c0c7c20 */ /* 0x000fc80008400000 */
[----:B---3--:R-:W-:Y:S02]  /*1ea50*/  FFMA R12, R56, UR39, R12 ;  /* 0x00000027380c7c23 */ /* 0x008fe4000800000c */
[----:B------:R-:W3:Y:S03]  /*1ea60*/  LDL.LU R56, [R1+0x1d4] ;  /* 0x0001d40001387983 */ /* 0x000ee60000300800 */
[----:B------:R-:W-:-:S05]  /*1ea70*/  F2FP.SATFINITE.E4M3.F32.PACK_AB_MERGE_C R12, RZ, R12, RZ ;  /* 0x0000000cff0c723e */ /* 0x000fca00048070ff */
[----:B------:R0:W-:Y:S02]  /*1ea80*/  @!P0 STG.E.U8 desc[UR46][R16.64+0x11], R12 ;  /* 0x0000110c10008986 */ /* 0x0001e4000c10112e */
[----:B0-----:R-:W0:Y:S01]  /*1ea90*/  @!P3 LDC.64 R12, c[0x0][0x5c0] ;  /* 0x00017000ff0cbb82 */ /* 0x001e220000000a00 */
[----:B------:R-:W-:-:S04]  /*1eaa0*/  @!P3 IMAD R16, R5, 0x180, RZ ;  /* 0x000001800510b824 */ /* 0x000fc800078e02ff */
[----:B------:R-:W-:Y:S01]  /*1eab0*/  @!P3 IMAD.IADD R15, R15, 0x1, R16 ;  /* 0x000000010f0fb824 */ /* 0x000fe200078e0210 */
[----:B0-----:R-:W-:-:S04]  /*1eac0*/  @!P3 IADD3 R110, P0, P4, R14, UR8, R12 ;  /* 0x000000080e6ebc10 */ /* 0x001fc8000fc1e00c */
[----:B------:R-:W-:Y:S02]  /*1ead0*/  @!P3 IADD3.X R111, R15, UR7, R13, P0, P4 ;  /* 0x000000070f6fbc10 */ /* 0x000fe400087e840d */
[----:B------:R-:W-:Y:S02]  /*1eae0*/  ISETP.LT.OR P0, PT, R29, 0x19, !P2 ;  /* 0x000000191d00780c */ /* 0x000fe40005701670 */
[----:B------:R-:W-:-:S11]  /*1eaf0*/  PRMT R12, RZ, 0x7610, R12 ;  /* 0x00007610ff0c7816 */ /* 0x000fd6000000000c */
[----:B------:R-:W4:Y:S02]  /*1eb00*/  @!P0 LDG.E.U8 R12, desc[UR46][R8.64+0x18] ;  /* 0x0000182e080c8981 */ /* 0x000f24000c1e1100 */
[----:B----4-:R-:W-:-:S04]  /*1eb10*/  LOP3.LUT R12, R12, 0xff, RZ, 0xc0, !PT ;  /* 0x000000ff0c0c7812 */ /* 0x010fc800078ec0ff */
[----:B------:R-:W-:-:S05]  /*1eb20*/  F2FP.F16.E4M3.UNPACK_B R12, R12 ;  /* 0x0000000cff0c723e */ /* 0x000fca00020006ff */
[----:B------:R-:W-:-:S05]  /*1eb30*/  HADD2.F32 R12, -RZ, R12.H0_H0 ;  /* 0x2000000cff0c7230 */ /* 0x000fca0000004100 */
[----:B------:R-:W-:-:S04]  /*1eb40*/  FMUL R12, R12, UR38 ;  /* 0x000000260c0c7c20 */ /* 0x000fc80008400000 */
[----:B--2---:R-:W-:Y:S02]  /*1eb50*/  FFMA R14, R57, UR39, R12 ;  /* 0x00000027390e7c23 */ /* 0x004fe4000800000c */
        /* <DEDUP_REMOVED lines=10> */
[----:B------:R-:W4:Y:S01]  /*1ec00*/  @!P0 LDG.E.U8 R14, desc[UR46][R8.64+0x19] ;  /* 0x0000192e080e8981 */ /* 0x000f22000c1e1100 */
[----:B0-----:R-:W-:-:S04]  /*1ec10*/  @!P0 IADD3 R12, P4, P5, R24, UR6, R12 ;  /* 0x00000006180c8c10 */ /* 0x001fc8000fd9e00c */
[----:B------:R-:W-:Y:S02]  /*1ec20*/  @!P0 IADD3.X R13, R30, UR5, R13, P4, P5 ;  /* 0x000000051e0d8c10 */ /* 0x000fe4000a7ea40d */
[----:B----4-:R-:W-:-:S04]  /*1ec30*/  LOP3.LUT R14, R14, 0xff, RZ, 0xc0, !PT ;  /* 0x000000ff0e0e7812 */ /* 0x010fc800078ec0ff */
[----:B------:R-:W-:-:S05]  /*1ec40*/  F2FP.F16.E4M3.UNPACK_B R14, R14 ;  /* 0x0000000eff0e723e */ /* 0x000fca00020006ff */
[----:B------:R-:W-:-:S05]  /*1ec50*/  HADD2.F32 R14, -RZ, R14.H0_H0 ;  /* 0x2000000eff0e7230 */ /* 0x000fca0000004100 */
[----:B------:R-:W-:-:S04]  /*1ec60*/  FMUL R14, R14, UR38 ;  /* 0x000000260e0e7c20 */ /* 0x000fc80008400000 */
[----:B---3--:R-:W-:Y:S01]  /*1ec70*/  FFMA R14, R56, UR39, R14 ;  /* 0x00000027380e7c23 */ /* 0x008fe2000800000e */
[----:B------:R-:W-:Y:S01]  /*1ec80*/  LOP3.LUT R0, R0, 0x7fffffff, RZ, 0xc0, !PT ;  /* 0x7fffffff00007812 */ /* 0x000fe200078ec0ff */
[----:B------:R-:W-:Y:S01]  /*1ec90*/  IMAD.U32 R16, RZ, RZ, UR8 ;  /* 0x00000008ff107e24 */ /* 0x000fe2000f8e00ff */
[----:B------:R-:W3:Y:S02]  /*1eca0*/  LDL.LU R56, [R1+0x1dc] ;  /* 0x0001dc0001387983 */ /* 0x000ee40000300800 */
[----:B------:R-:W-:-:S05]  /*1ecb0*/  F2FP.SATFINITE.E4M3.F32.PACK_AB_MERGE_C R14, RZ, R14, RZ ;  /* 0x0000000eff0e723e */ /* 0x000fca00048070ff */
[----:B------:R0:W-:Y:S01]  /*1ecc0*/  @!P0 STG.E.U8 desc[UR46][R12.64+0x19], R14 ;  /* 0x0000190e0c008986 */ /* 0x0001e2000c10112e */
[----:B------:R-:W-:-:S13]  /*1ecd0*/  ISETP.LT.OR P0, PT, R29, 0x19, !P1 ;  /* 0x000000191d00780c */ /* 0x000fda0004f01670 */
        /* <DEDUP_REMOVED lines=8> */
[----:B------:R-:W-:Y:S02]  /*1ed60*/  @P3 LOP3.LUT R0, R0, 0x80000000, RZ, 0xfc, !PT ;  /* 0x8000000000003812 */ /* 0x000fe400078efcff */
[----:B------:R-:W-:Y:S02]  /*1ed70*/  ISETP.GE.AND P3, PT, R28, 0x101, PT ;  /* 0x000001011c00780c */ /* 0x000fe40003f66270 */
[----:B------:R-:W-:Y:S01]  /*1ed80*/  ISETP.LT.OR P4, PT, R29, 0x1a, !P1 ;  /* 0x0000001a1d00780c */ /* 0x000fe20004f81670 */
[----:B------:R-:W-:-:S12]  /*1ed90*/  IMAD.U32 R18, RZ, RZ, UR7 ;  /* 0x00000007ff127e24 */ /* 0x000fd8000f8e00ff */
[----:B------:R-:W-:-:S04]  /*1eda0*/  @!P4 IADD3 R16, P5, P6, R16, UR6, R24 ;  /* 0x000000061010cc10 */ /* 0x000fc8000febe018 */
[----:B------:R-:W-:Y:S02]  /*1edb0*/  @!P4 IADD3.X R18, R18, UR5, R30, P5, P6 ;  /* 0x000000051212cc10 */ /* 0x000fe4000afec41e */
[----:B----4-:R-:W-:-:S04]  /*1edc0*/  LOP3.LUT R14, R14, 0xff, RZ, 0xc0, !PT ;  /* 0x000000ff0e0e7812 */ /* 0x010fc800078ec0ff */
[----:B------:R-:W-:-:S05]  /*1edd0*/  F2FP.F16.E4M3.UNPACK_B R14, R14 ;  /* 0x0000000eff0e723e */ /* 0x000fca00020006ff */
[----:B------:R-:W-:-:S05]  /*1ede0*/  HADD2.F32 R14, -RZ, R14.H0_H0 ;  /* 0x2000000eff0e7230 */ /* 0x000fca0000004100 */
[----:B------:R-:W-:-:S04]  /*1edf0*/  FMUL R14, R14, UR38 ;  /* 0x000000260e0e7c20 */ /* 0x000fc80008400000 */
[----:B--2---:R-:W-:Y:S02]  /*1ee00*/  FFMA R14, R57, UR39, R14 ;  /* 0x00000027390e7c23 */ /* 0x004fe4000800000e */
[----:B------:R-:W2:Y:S03]  /*1ee10*/  LDL.LU R57, [R1+0x1e0] ;  /* 0x0001e00001397983 */ /* 0x000ea60000300800 */
[----:B------:R-:W-:-:S05]  /*1ee20*/  F2FP.SATFINITE.E4M3.F32.PACK_AB_MERGE_C R14, RZ, R14, RZ ;  /* 0x0000000eff0e723e */ /* 0x000fca00048070ff */
[----:B------:R0:W-:Y:S01]  /*1ee30*/  @!P0 STG.E.U8 desc[UR46][R12.64+0x18], R14 ;  /* 0x0000180e0c008986 */ /* 0x0001e2000c10112e */
[----:B------:R-:W-:Y:S01]  /*1ee40*/  ISETP.LT.OR P0, PT, R29, 0x1, !P3 ;  /* 0x000000011d00780c */ /* 0x000fe20005f01670 */
[----:B0-----:R-:W0:-:S12]  /*1ee50*/  @!P4 LDC.64 R14, c[0x0][0x5c0] ;  /* 0x00017000ff0ecb82 */ /* 0x001e180000000a00 */
[----:B------:R-:W1:Y:S01]  /*1ee60*/  @!P0 LDC.64 R12, c[0x0][0x5c0] ;  /* 0x00017000ff0c8b82 */ /* 0x000e620000000a00 */
[----:B0-----:R-:W-:Y:S02]  /*1ee70*/  @!P4 IADD3 R14, P5, R16, R14, RZ ;  /* 0x0000000e100ec210 */ /* 0x001fe40007fbe0ff */
[--C-:B-1----:R-:W-:Y:S02]  /*1ee80*/  @!P0 IADD3 R16, P1, P6, R24, UR10, R12.reuse ;  /* 0x0000000a18108c10 */ /* 0x102fe4000fe3e00c */
[----:B------:R-:W-:-:S06]  /*1ee90*/  PRMT R12, RZ, 0x7610, R12 ;  /* 0x00007610ff0c7816 */ /* 0x000fcc000000000c */
[----:B------:R-:W4:Y:S01]  /*1eea0*/  @!P4 LDG.E.U8 R12, desc[UR46][R10.64+0x19] ;  /* 0x0000192e0a0cc981 */ /* 0x000f22000c1e1100 */
[----:B------:R-:W-:Y:S01]  /*1eeb0*/  @!P4 IMAD.X R15, R18, 0x1, R15, P5 ;  /* 0x00000001120fc824 */ /* 0x000fe200028e060f */
[----:B------:R-:W-:Y:S02]  /*1eec0*/  @!P0 IADD3.X R17, R30, UR9, R13, P1, P6 ;  /* 0x000000091e118c10 */ /* 0x000fe40008fec40d */
        /* <DEDUP_REMOVED lines=14> */
[--C-:B------:R-:W-:Y:S02]  /*1efb0*/  IADD3.X R13, R13, UR15, R14.reuse, P4, !PT ;  /* 0x0000000f0d0d7c10 */ /* 0x100fe4000a7fe40e */
[----:B------:R-:W-:-:S06]  /*1efc0*/  PRMT R14, RZ, 0x7610, R14 ;  /* 0x00007610ff0e7816 */ /* 0x000fcc000000000e */
[----:B------:R-:W4:Y:S01]  /*1efd0*/  @!P0 LDG.E.U8 R14, desc[UR46][R12.64] ;  /* 0x0000002e0c0e8981 */ /* 0x000f22000c1e1100 */
[----:B------:R-:W-:Y:S02]  /*1efe0*/  ISETP.LT.OR P4, PT, R29, 0x2, !P3 ;  /* 0x000000021d00780c */ /* 0x000fe40005f81670 */
[----:B----4-:R-:W-:-:S04]  /*1eff0*/  LOP3.LUT R14, R14, 0xff, RZ, 0xc0, !PT ;  /* 0x000000ff0e0e7812 */ /* 0x010fc800078ec0ff */
[----:B------:R-:W-:-:S05]  /*1f000*/  F2FP.F16.E4M3.UNPACK_B R14, R14 ;  /* 0x0000000eff0e723e */ /* 0x000fca00020006ff */
[----:B------:R-:W-:-:S05]  /*1f010*/  HADD2.F32 R14, -RZ, R14.H0_H0 ;  /* 0x2000000eff0e7230 */ /* 0x000fca0000004100 */
[----:B------:R-:W-:-:S04]  /*1f020*/  FMUL R14, R14, UR38 ;  /* 0x000000260e0e7c20 */ /* 0x000fc80008400000 */
[----:B--2---:R-:W-:Y:S02]  /*1f030*/  FFMA R18, R57, UR39, R14 ;  /* 0x0000002739127c23 */ /* 0x004fe4000800000e */
[----:B------:R-:W0:Y:S01]  /*1f040*/  @!P4 LDC.64 R14, c[0x0][0x5c0] ;  /* 0x00017000ff0ecb82 */ /* 0x000e220000000a00 */
[----:B------:R-:W-:Y:S01]  /*1f050*/  ISETP.GE.AND P1, PT, R28, 0x109, PT ;  /* 0x000001091c00780c */ /* 0x000fe20003f26270 */
[----:B------:R-:W2:Y:S01]  /*1f060*/  LDL.LU R57, [R1+0x1e8] ;  /* 0x0001e80001397983 */ /* 0x000ea20000300800 */
[----:B------:R-:W-:-:S05]  /*1f070*/  F2FP.SATFINITE.E4M3.F32.PACK_AB_MERGE_C R18, RZ, R18, RZ ;  /* 0x00000012ff12723e */ /* 0x000fca00048070ff */
[----:B------:R1:W-:Y:S02]  /*1f080*/  @!P0 STG.E.U8 desc[UR46][R16.64], R18 ;  /* 0x0000001210008986 */ /* 0x0003e4000c10112e */
[----:B-1----:R-:W-:-:S06]  /*1f090*/  PRMT R16, RZ, 0x7610, R16 ;  /* 0x00007610ff107816 */ /* 0x002fcc0000000010 */
[----:B------:R-:W4:Y:S01]  /*1f0a0*/  @!P4 LDG.E.U8 R16, desc[UR46][R12.64+0x1] ;  /* 0x0000012e0c10c981 */ /* 0x000f22000c1e1100 */
[----:B0-----:R-:W-:-:S04]  /*1f0b0*/  @!P4 IADD3 R14, P5, P6, R24, UR10, R14 ;  /* 0x0000000a180ecc10 */ /* 0x001fc8000febe00e */
[----:B------:R-:W-:Y:S02]  /*1f0c0*/  @!P4 IADD3.X R15, R30, UR9, R15, P5, P6 ;  /* 0x000000091e0fcc10 */ /* 0x000fe4000afec40f */
[----:B------:R-:W-:Y:S01]  /*1f0d0*/  ISETP.LT.OR P0, PT, R29, 0x1, !P1 ;  /* 0x000000011d00780c */ /* 0x000fe20004f01670 */
[----:B------:R-:W-:-:S12]  /*1f0e0*/  IMAD.U32 R18, RZ, RZ, UR8 ;  /* 0x00000008ff127e24 */ /* 0x000fd8000f8e00ff */
[----:B------:R-:W-:Y:S02]  /*1f0f0*/  @!P0 IADD3 R18, P5, P6, R18, UR10, R24 ;  /* 0x0000000a12128c10 */ /* 0x000fe4000febe018 */
[----:B----4-:R-:W-:-:S04]  /*1f100*/  LOP3.LUT R16, R16, 0xff, RZ, 0xc0, !PT ;  /* 0x000000ff10107812 */ /* 0x010fc800078ec0ff */
[----:B------:R-:W-:-:S05]  /*1f110*/  F2FP.F16.E4M3.UNPACK_B R16, R16 ;  /* 0x00000010ff10723e */ /* 0x000fca00020006ff */
[----:B------:R-:W-:-:S05]  /*1f120*/  HADD2.F32 R16, -RZ, R16.H0_H0 ;  /* 0x20000010ff107230 */ /* 0x000fca0000004100 */
[----:B------:R-:W-:-:S04]  /*1f130*/  FMUL R16, R16, UR38 ;  /* 0x0000002610107c20 */ /* 0x000fc80008400000 */
[----:B---3--:R-:W-:Y:S01]  /*1f140*/  FFMA R16, R56, UR39, R16 ;  /* 0x0000002738107c23 */ /* 0x008fe20008000010 */
[----:B------:R-:W-:Y:S01]  /*1f150*/  IMAD.U32 R19, RZ, RZ, UR7 ;  /* 0x00000007ff137e24 */ /* 0x000fe2000f8e00ff */
[----:B------:R-:W-:Y:S01]  /*1f160*/  LOP3.LUT R31, R31, 0xfffffffb, RZ, 0xc0, !PT ;  /* 0xfffffffb1f1f7812 */ /* 0x000fe200078ec0ff */
[----:B------:R-:W-:Y:S01]  /*1f170*/  IMAD.U32 R35, RZ, RZ, UR7 ;  /* 0x00000007ff237e24 */ /* 0x000fe2000f8e00ff */
[----:B------:R-:W3:Y:S01]  /*1f180*/  LDL.LU R56, [R1+0x1ec] ;  /* 0x0001ec0001387983 */ /* 0x000ee20000300800 */
        /* <DEDUP_REMOVED lines=12> */
[----:B------:R-:W4:Y:S01]  /*1f250*/  @!P0 LDG.E.U8 R18, desc[UR46][R14.64] ;  /* 0x0000002e0e128981 */ /* 0x000f22000c1e1100 */
        /* <DEDUP_REMOVED lines=9> */
[----:B------:R-:W-:-:S05]  /*1f2f0*/  IMAD.U32 R19, RZ, RZ, UR8 ;  /* 0x00000008ff137e24 */ /* 0x000fca000f8e00ff */
[----:B------:R-:W-:-:S04]  /*1f300*/  @!P4 IADD3 R19, P5, P6, R19, UR10, R24 ;  /* 0x0000000a1313cc10 */ /* 0x000fc8000febe018 */
[----:B------:R-:W-:Y:S02]  /*1f310*/  @!P4 IADD3.X R35, R35, UR9, R30, P5, P6 ;  /* 0x000000092323cc10 */ /* 0x000fe4000afec41e */
[----:B----4-:R-:W-:-:S04]  /*1f320*/  LOP3.LUT R18, R18, 0xff, RZ, 0xc0, !PT ;  /* 0x000000ff12127812 */ /* 0x010fc800078ec0ff */
[----:B------:R-:W-:-:S05]  /*1f330*/  F2FP.F16.E4M3.UNPACK_B R18, R18 ;  /* 0x00000012ff12723e */ /* 0x000fca00020006ff */
[----:B------:R-:W-:-:S05]  /*1f340*/  HADD2.F32 R18, -RZ, R18.H0_H0 ;  /* 0x20000012ff127230 */ /* 0x000fca0000004100 */
[----:B------:R-:W-:-:S04]  /*1f350*/  FMUL R18, R18, UR38 ;  /* 0x0000002612127c20 */ /* 0x000fc80008400000 */
[----:B--2---:R-:W-:Y:S01]  /*1f360*/  FFMA R18, R57, UR39, R18 ;  /* 0x0000002739127c23 */ /* 0x004fe20008000012 */
[----:B------:R-:W-:Y:S01]  /*1f370*/  @!P3 IMAD R21, R5, 0x180, RZ ;  /* 0x000001800515b824 */ /* 0x000fe200078e02ff */
[----:B------:R-:W-:Y:S01]  /*1f380*/  LOP3.LUT R0, R0, 0xff7fffff, RZ, 0xc0, !PT ;  /* 0xff7fffff00007812 */ /* 0x000fe200078ec0ff */
[----:B------:R-:W2:Y:S02]  /*1f390*/  LDL.LU R57, [R1+0x1f0] ;  /* 0x0001f00001397983 */ /* 0x000ea40000300800 */
        /* <DEDUP_REMOVED lines=10> */
[----:B------:R-:W-:-:S05]  /*1f440*/  @!P3 IMAD.IADD R19, R19, 0x1, R21 ;  /* 0x000000011313b824 */ /* 0x000fca00078e0215 */
[----:B------:R-:W-:Y:S02]  /*1f450*/  @!P3 IADD3.X R87, R19, UR7, R17, P5, P6 ;  /* 0x000000071357bc10 */ /* 0x000fe4000afec411 */
[----:B------:R-:W-:Y:S01]  /*1f460*/  ISETP.LT.OR P6, PT, R29, 0x41, !P2 ;  /* 0x000000411d00780c */ /* 0x000fe200057c1670 */
[----:B------:R-:W-:Y:S01]  /*1f470*/  @!P4 IMAD.X R23, R35, 0x1, R23, P0 ;  /* 0x000000012317c824 */ /* 0x000fe200000e0617 */
[----:B------:R-:W-:-:S11]  /*1f480*/  @P3 LOP3.LUT R0, R0, 0x800000, RZ, 0xfc, !PT ;  /* 0x0080000000003812 */ /* 0x000fd600078efcff */
[----:B------:R-:W-:Y:S02]  /*1f490*/  @!P6 IMAD.MOV.U32 R18, RZ, RZ, R24 ;  /* 0x000000ffff12e224 */ /* 0x000fe400078e0018 */
[----:B------:R-:W-:Y:S02]  /*1f4a0*/  @!P6 IMAD.MOV.U32 R19, RZ, RZ, R30 ;  /* 0x000000ffff13e224 */ /* 0x000fe400078e001e */
[----:B------:R-:W-:Y:S02]  /*1f4b0*/  @!P6 IMAD R21, R5, 0x180, RZ ;  /* 0x000001800515e824 */ /* 0x000fe400078e02ff */
[----:B------:R-:W-:Y:S01]  /*1f4c0*/  @!P6 IMAD.WIDE.U32 R18, R4, 0x180, R18 ;  /* 0x000001800412e825 */ /* 0x000fe200078e0012 */
[----:B------:R-:W-:-:S03]  /*1f4d0*/  LOP3.LUT P3, RZ, R31, 0x100, RZ, 0xc0, !PT ;  /* 0x000001001fff7812 */ /* 0x000fc6000786c0ff */
[----:B------:R-:W-:Y:S01]  /*1f4e0*/  @!P6 IMAD.IADD R19, R19, 0x1, R21 ;  /* 0x000000011313e824 */ /* 0x000fe200078e0215 */
        /* <DEDUP_REMOVED lines=8> */
[----:B0-----:R-:W0:Y:S02]  /*1f570*/  @!P6 LDC.64 R16, c[0x0][0x5c0] ;  /* 0x00017000ff10eb82 */ /* 0x001e240000000a00 */
        /* <DEDUP_REMOVED lines=23> */
[----:B------:R-:W-:Y:S02]  /*1f6f0*/  ISETP.LT.OR P4, PT, R29, 0x9, !P1 ;  /* 0x000000091d00780c */ /* 0x000fe40004f81670 */
[----:B----4-:R-:W-:-:S04]  /*1f700*/  LOP3.LUT R18, R18, 0xff, RZ, 0xc0, !PT ;  /* 0x000000ff12127812 */ /* 0x010fc800078ec0ff */
[----:B------:R-:W-:-:S05]  /*1f710*/  F2FP.F16.E4M3.UNPACK_B R18, R18 ;  /* 0x00000012ff12723e */ /* 0x000fca00020006ff */
[----:B------:R-:W-:-:S05]  /*1f720*/  HADD2.F32 R18, -RZ, R18.H0_H0 ;  /* 0x20000012ff127230 */ /* 0x000fca0000004100 */
[----:B------:R-:W-:-:S04]  /*1f730*/  FMUL R18, R18, UR38 ;  /* 0x0000002612127c20 */ /* 0x000fc80008400000 */
[----:B---3--:R-:W-:Y:S01]  /*1f740*/  FFMA R18, R56, UR39, R18 ;  /* 0x0000002738127c23 */ /* 0x008fe20008000012 */
        /* <DEDUP_REMOVED lines=89> */
[----:B------:R-:W-:Y:S01]  /*1fce0*/  LOP3.LUT R31, R31, 0xffffffbf, RZ, 0xc0, !PT ;  /* 0xffffffbf1f1f7812 */ /* 0x000fe200078ec0ff */
[----:B------:R-:W-:Y:S01]  /*1fcf0*/  IMAD.U32 R35, RZ, RZ, UR7 ;  /* 0x00000007ff237e24 */ /* 0x000fe2000f8e00ff */
[----:B------:R-:W-:Y:S01]  /*1fd00*/  LOP3.LUT R20, R20, 0xbfffffff, RZ, 0xc0, !PT ;  /* 0xbfffffff14147812 */ /* 0x000fe200078ec0ff */
[----:B------:R-:W3:Y:S01]  /*1fd10*/  LDL.LU R56, [R1+0x20c] ;  /* 0x00020c0001387983 */ /* 0x000ee20000300800 */
        /* <DEDUP_REMOVED lines=97> */
[----:B----4-:R-:W-:-:S04]  /*20330*/  LOP3.LUT R18, R18, 0xff, RZ, 0xc0, !PT ;  /* 0x000000ff12127812 */ /* 0x010fc800078ec0ff */
[----:B------:R-:W-:-:S05]  /*20340*/  F2FP.F16.E4M3.UNPACK_B R18, R18 ;  /* 0x00000012ff12723e */ /* 0x000fca00020006ff */
[----:B------:R-:W-:-:S05]  /*20350*/  HADD2.F32 R18, -RZ, R18.H0_H0 ;  /* 0x20000012ff127230 */ /* 0x000fca0000004100 */
[----:B------:R-:W-:-:S04]  /*20360*/  FMUL R18, R18, UR38 ;  /* 0x0000002612127c20 */ /* 0x000fc80008400000 */
[----:B--2---:R-:W-:Y:S01]  /*20370*/  FFMA R18, R57, UR39, R18 ;  /* 0x0000002739127c23 */ /* 0x004fe20008000012 */
[----:B------:R-:W-:Y:S01]  /*20380*/  LOP3.LUT R20, R20, 0xffefffff, RZ, 0xc0, !PT ;  /* 0xffefffff14147812 */ /* 0x000fe200078ec0ff */
[----:B------:R-:W-:Y:S01]  /*20390*/  IMAD.U32 R19, RZ, RZ, UR8 ;  /* 0x00000008ff137e24 */ /* 0x000fe2000f8e00ff */
[----:B------:R-:W2:Y:S02]  /*203a0*/  LDL.LU R57, [R1+0x220] ;  /* 0x0002200001397983 */ /* 0x000ea40000300800 */
[----:B------:R-:W-:-:S05]  /*203b0*/  F2FP.SATFINITE.E4M3.F32.PACK_AB_MERGE_C R18, RZ, R18, RZ ;  /* 0x00000012ff12723e */ /* 0x000fca00048070ff */
[----:B------:R0:W-:Y:S02]  /*203c0*/  @!P0 STG.E.U8 desc[UR46][R16.64+0x18], R18 ;  /* 0x0000181210008986 */ /* 0x0001e4000c10112e */
[----:B0-----:R-:W-:Y:S01]  /*203d0*/  PRMT R18, RZ, 0x7610, R18 ;  /* 0x00007610ff127816 */ /* 0x001fe20000000012 */
[----:B------:R-:W0:Y:S05]  /*203e0*/  @!P4 LDC.64 R16, c[0x0][0x5c0] ;  /* 0x00017000ff10cb82 */ /* 0x000e2a0000000a00 */
[----:B------:R-:W4:Y:S01]  /*203f0*/  @!P4 LDG.E.U8 R18, desc[UR46][R14.64+0x19] ;  /* 0x0000192e0e12c981 */ /* 0x000f22000c1e1100 */
[----:B------:R-:W-:Y:S01]  /*20400*/  @P6 LOP3.LUT R20, R20, 0x100000, RZ, 0xfc, !PT ;  /* 0x0010000014146812 */ /* 0x000fe200078efcff */
[----:B------:R-:W-:Y:S01]  /*20410*/  IMAD.U32 R21, RZ, RZ, UR7 ;  /* 0x00000007ff157e24 */ /* 0x000fe2000f8e00ff */
[----:B------:R-:W-:-:S04]  /*20420*/  @!P4 IADD3 R19, P5, P6, R19, UR10, R24 ;  /* 0x0000000a1313cc10 */ /* 0x000fc8000febe018 */
[----:B------:R-:W-:Y:S02]  /*20430*/  @!P4 IADD3.X R21, R21, UR9, R30, P5, P6 ;  /* 0x000000091515cc10 */ /* 0x000fe4000afec41e */
[----:B0-----:R-:W-:-:S05]  /*20440*/  @!P4 IADD3 R16, P0, R19, R16, RZ ;  /* 0x000000101310c210 */ /* 0x001fca0007f1e0ff */
[----:B------:R-:W-:Y:S01]  /*20450*/  @!P4 IMAD.X R17, R21, 0x1, R17, P0 ;  /* 0x000000011511c824 */ /* 0x000fe200000e0611 */
[----:B------:R-:W-:Y:S02]  /*20460*/  ISETP.GE.AND P0, PT, R28, 0x181, PT ;  /* 0x000001811c00780c */ /* 0x000fe40003f06270 */
[----:B----4-:R-:W-:-:S04]  /*20470*/  LOP3.LUT R18, R18, 0xff, RZ, 0xc0, !PT ;  /* 0x000000ff12127812 */ /* 0x010fc800078ec0ff */
[----:B------:R-:W-:-:S05]  /*20480*/  F2FP.F16.E4M3.UNPACK_B R18, R18 ;  /* 0x00000012ff12723e */ /* 0x000fca00020006ff */
[----:B------:R-:W-:-:S05]  /*20490*/  HADD2.F32 R18, -RZ, R18.H0_H0 ;  /* 0x20000012ff127230 */ /* 0x000fca0000004100 */
[----:B------:R-:W-:-:S04]  /*204a0*/  FMUL R18, R18, UR38 ;  /* 0x0000002612127c20 */ /* 0x000fc80008400000 */
[----:B---3--:R-:W-:Y:S01]  /*204b0*/  FFMA R18, R56, UR39, R18 ;  /* 0x0000002738127c23 */ /* 0x008fe20008000012 */
[----:B------:R-:W-:Y:S01]  /*204c0*/  ISETP.LT.OR P1, PT, R29, 0x52, !P2 ;  /* 0x000000521d00780c */ /* 0x000fe20005721670 */
[----:B------:R-:W3:Y:S03]  /*204d0*/  LDL.LU R56, [R1+0x224] ;  /* 0x0002240001387983 */ /* 0x000ee60000300800 */
[----:B------:R-:W-:-:S05]  /*204e0*/  F2FP.SATFINITE.E4M3.F32.PACK_AB_MERGE_C R18, RZ, R18, RZ ;  /* 0x00000012ff12723e */ /* 0x000fca00048070ff */
[----:B------:R0:W-:Y:S01]  /*204f0*/  @!P4 STG.E.U8 desc[UR46][R16.64+0x19], R18 ;  /* 0x000019121000c986 */ /* 0x0001e2000c10112e */
[----:B------:R-:W-:-:S13]  /*20500*/  ISETP.LT.OR P4, PT, R29, 0x1, !P0 ;  /* 0x000000011d00780c */ /* 0x000fda0004781670 */
[----:B0-----:R-:W0:Y:S01]  /*20510*/  @!P4 LDC.64 R16, c[0x0][0x5c0] ;  /* 0x00017000ff10cb82 */ /* 0x001e220000000a00 */
[----:B------:R-:W-:Y:S02]  /*20520*/  @!P4 IMAD.MOV.U32 R18, RZ, RZ, R24 ;  /* 0x000000ffff12c224 */ /* 0x000fe400078e0018 */
[----:B------:R-:W-:Y:S02]  /*20530*/  @!P4 IMAD.MOV.U32 R19, RZ, RZ, R30 ;  /* 0x000000ffff13c224 */ /* 0x000fe400078e001e */
[----:B------:R-:W-:-:S04]  /*20540*/  @!P4 IMAD.WIDE.U32 R18, R4, 0x180, R18 ;  /* 0x000001800412c825 */ /* 0x000fc800078e0012 */
[----:B------:R-:W-:Y:S01]  /*20550*/  @!P4 IMAD R21, R5, 0x180, RZ ;  /* 0x000001800515c824 */ /* 0x000fe200078e02ff */
[----:B0-----:R-:W-:-:S04]  /*20560*/  @!P4 IADD3 R18, P5, R18, R16, RZ ;  /* 0x000000101212c210 */ /* 0x001fc80007fbe0ff */
[----:B------:R-:W-:Y:S02]  /*20570*/  @!P4 IADD3.X R19, R17, R19, R21, P5, !PT ;  /* 0x000000131113c210 */ /* 0x000fe40002ffe415 */
[----:B------:R-:W-:-:S05]  /*20580*/  IADD3 R16, P5, R34, 0x180, RZ ;  /* 0x0000018022107810 */ /* 0x000fca0007fbe0ff */
[----:B------:R-:W-:-:S04]  /*20590*/  IMAD.X R21, RZ, RZ, R55, P5 ;  /* 0x000000ffff157224 */ /* 0x000fc800028e0637 */
[----:B------:R-:W-:-:S04]  /*205a0*/  IMAD R21, R21, UR12, RZ ;  /* 0x0000000c15157c24 */ /* 0x000fc8000f8e02ff */
[C---:B------:R-:W-:Y:S02]  /*205b0*/  IMAD R21, R16.reuse, UR13, R21 ;  /* 0x0000000d10157c24 */ /* 0x040fe4000f8e0215 */
[----:B------:R-:W-:-:S03]  /*205c0*/  IMAD.WIDE.U32 R16, R16, UR12, R32 ;  /* 0x0000000c10107c25 */ /* 0x000fc6000f8e0020 */
[----:B------:R-:W-:-:S04]  /*205d0*/  IADD3 R16, P5, R16, UR14, RZ ;  /* 0x0000000e10107c10 */ /* 0x000fc8000ffbe0ff */
[--C-:B------:R-:W-:Y:S02]  /*205e0*/  IADD3.X R17, R17, UR15, R21.reuse, P5, !PT ;  /* 0x0000000f11117c10 */ /* 0x100fe4000affe415 */
[----:B------:R-:W-:-:S06]  /*205f0*/  PRMT R21, RZ, 0x7610, R21 ;  /* 0x00007610ff157816 */ /* 0x000fcc0000000015 */
[----:B------:R-:W4:Y:S02]  /*20600*/  @!P4 LDG.E.U8 R21, desc[UR46][R16.64] ;  /* 0x0000002e1015c981 */ /* 0x000f24000c1e1100 */
[----:B----4-:R-:W-:-:S04]  /*20610*/  LOP3.LUT R21, R21, 0xff, RZ, 0xc0, !PT ;  /* 0x000000ff15157812 */ /* 0x010fc800078ec0ff */
[----:B------:R-:W-:-:S05]  /*20620*/  F2FP.F16.E4M3.UNPACK_B R21, R21 ;  /* 0x00000015ff15723e */ /* 0x000fca00020006ff */
[----:B------:R-:W-:-:S05]  /*20630*/  HADD2.F32 R21, -RZ, R21.H0_H0 ;  /* 0x20000015ff157230 */ /* 0x000fca0000004100 */
[----:B------:R-:W-:-:S04]  /*20640*/  FMUL R21, R21, UR38 ;  /* 0x0000002615157c20 */ /* 0x000fc80008400000 */
[----:B--2---:R-:W-:-:S05]  /*20650*/  FFMA R21, R57, UR39, R21 ;  /* 0x0000002739157c23 */ /* 0x004fca0008000015 */
        /* <DEDUP_REMOVED lines=10> */
[----:B------:R-:W0:Y:S01]  /*20700*/  @!P1 LDC.64 R18, c[0x0][0x5c0] ;  /* 0x00017000ff129b82 */ /* 0x000e220000000a00 */
[----:B------:R-:W-:Y:S02]  /*20710*/  @!P1 IMAD.MOV.U32 R22, RZ, RZ, R24 ;  /* 0x000000ffff169224 */ /* 0x000fe400078e0018 */
[----:B------:R-:W-:Y:S02]  /*20720*/  @!P1 IMAD.MOV.U32 R23, RZ, RZ, R30 ;  /* 0x000000ffff179224 */ /* 0x000fe400078e001e */
[----:B------:R-:W-:-:S03]  /*20730*/  @!P1 IMAD.WIDE.U32 R22, R4, 0x180, R22 ;  /* 0x0000018004169825 */ /* 0x000fc600078e0016 */
[--C-:B0-----:R-:W-:Y:S02]  /*20740*/  @!P1 IADD3 R190, P5, P6, R22, UR8, R18.reuse ;  /* 0x0000000816be9c10 */ /* 0x101fe4000febe012 */
[----:B------:R-:W-:-:S06]  /*20750*/  PRMT R18, RZ, 0x7610, R18 ;  /* 0x00007610ff127816 */ /* 0x000fcc0000000012 */
[----:B------:R-:W2:Y:S01]  /*20760*/  @!P4 LDG.E.U8 R18, desc[UR46][R16.64+0x1] ;  /* 0x0000012e1012c981 */ /* 0x000ea2000c1e1100 */
[----:B------:R-:W-:Y:S01]  /*20770*/  @!P1 IMAD R21, R5, 0x180, RZ ;  /* 0x0000018005159824 */ /* 0x000fe200078e02ff */
[----:B------:R-:W-:-:S03]  /*20780*/  LOP3.LUT R20, R20, 0xffffbfff, RZ, 0xc0, !PT ;  /* 0xffffbfff14147812 */ /* 0x000fc600078ec0ff */
[----:B------:R-:W-:Y:S01]  /*20790*/  @!P1 IMAD.IADD R21, R23, 0x1, R21 ;  /* 0x0000000117159824 */ /* 0x000fe200078e0215 */
[----:B------:R-:W-:-:S04]  /*207a0*/  @P1 LOP3.LUT R20, R20, 0x4000, RZ, 0xfc, !PT ;  /* 0x0000400014141812 */ /* 0x000fc800078efcff */
[----:B------:R-:W-:Y:S02]  /*207b0*/  @!P1 IADD3.X R191, R21, UR7, R19, P5, P6 ;  /* 0x0000000715bf9c10 */ /* 0x000fe4000afec413 */
[----:B------:R-:W-:-:S13]  /*207c0*/  ISETP.LT.OR P1, PT, R29, 0x59, !P2 ;  /* 0x000000591d00780c */ /* 0x000fda0005721670 */
[----:B------:R-:W-:Y:S02]  /*207d0*/  @!P1 IMAD.MOV.U32 R22, RZ, RZ, R24 ;  /* 0x000000ffff169224 */ /* 0x000fe400078e0018 */
[----:B------:R-:W-:Y:S02]  /*207e0*/  @!P1 IMAD.MOV.U32 R23, RZ, RZ, R30 ;  /* 0x000000ffff179224 */ /* 0x000fe400078e001e */
[----:B------:R-:W-:Y:S02]  /*207f0*/  @!P1 IMAD R21, R5, 0x180, RZ ;  /* 0x0000018005159824 */ /* 0x000fe400078e02ff */
[----:B------:R-:W-:-:S04]  /*20800*/  @!P1 IMAD.WIDE.U32 R22, R4, 0x180, R22 ;  /* 0x0000018004169825 */ /* 0x000fc800078e0016 */
[----:B------:R-:W-:Y:S01]  /*20810*/  @!P1 IMAD.IADD R21, R23, 0x1, R21 ;  /* 0x0000000117159824 */ /* 0x000fe200078e0215 */
[----:B------:R-:W-:-:S04]  /*20820*/  LOP3.LUT R20, R20, 0xffff7fff, RZ, 0xc0, !PT ;  /* 0xffff7fff14147812 */ /* 0x000fc800078ec0ff */
[----:B------:R-:W-:-:S04]  /*20830*/  @P1 LOP3.LUT R20, R20, 0x8000, RZ, 0xfc, !PT ;  /* 0x0000800014141812 */ /* 0x000fc800078efcff */
[----:B------:R-:W-:Y:S02]  /*20840*/  LOP3.LUT R20, R20, 0xffffdfff, RZ, 0xc0, !PT ;  /* 0xffffdfff14147812 */ /* 0x000fe400078ec0ff */
[----:B------:R-:W-:Y:S02]  /*20850*/  LOP3.LUT P3, RZ, R0, 0x2, RZ, 0xc0, !PT ;  /* 0x0000000200ff7812 */ /* 0x000fe4000786c0ff */
[----:B--2---:R-:W-:-:S04]  /*20860*/  LOP3.LUT R18, R18, 0xff, RZ, 0xc0, !PT ;  /* 0x000000ff12127812 */ /* 0x004fc800078ec0ff */
[----:B------:R-:W-:-:S05]  /*20870*/  F2FP.F16.E4M3.UNPACK_B R18, R18 ;  /* 0x00000012ff12723e */ /* 0x000fca00020006ff */
[----:B------:R-:W-:-:S05]  /*20880*/  HADD2.F32 R18, -RZ, R18.H0_H0 ;  /* 0x20000012ff127230 */ /* 0x000fca0000004100 */
[----:B------:R-:W-:-:S04]  /*20890*/  FMUL R18, R18, UR38 ;  /* 0x0000002612127c20 */ /* 0x000fc80008400000 */
[----:B---3--:R-:W-:Y:S02]  /*208a0*/  FFMA R35, R56, UR39, R18 ;  /* 0x0000002738237c23 */ /* 0x008fe40008000012 */
[----:B------:R-:W0:Y:S01]  /*208b0*/  @!P1 LDC.64 R18, c[0x0][0x5c0] ;  /* 0x00017000ff129b82 */ /* 0x000e220000000a00 */
[----:B------:R-:W2:Y:S02]  /*208c0*/  LDL.LU R56, [R1+0x228] ;  /* 0x0002280001387983 */ /* 0x000ea40000300800 */
[----:B------:R-:W-:Y:S02]  /*208d0*/  F2FP.SATFINITE.E4M3.F32.PACK_AB_MERGE_C R35, RZ, R35, RZ ;  /* 0x00000023ff23723e */ /* 0x000fe400048070ff */
[----:B------:R-:W3:Y:S01]  /*208e0*/  LDL.LU R57, [R1+0x22c] ;  /* 0x00022c0001397983 */ /* 0x000ee20000300800 */
[----:B0-----:R-:W-:-:S04]  /*208f0*/  @!P1 IADD3 R194, P5, P6, R22, UR8, R18 ;  /* 0x0000000816c29c10 */ /* 0x001fc8000febe012 */
[----:B------:R-:W-:Y:S02]  /*20900*/  @!P1 IADD3.X R195, R21, UR7, R19, P5, P6 ;  /* 0x0000000715c39c10 */ /* 0x000fe4000afec413 */
[----:B------:R-:W-:-:S13]  /*20910*/  ISETP.LT.OR P6, PT, R29, 0x5a, !P2 ;  /* 0x0000005a1d00780c */ /* 0x000fda00057c1670 */
[----:B------:R-:W0:Y:S01]  /*20920*/  @!P6 LDC.64 R18, c[0x0][0x5c0] ;  /* 0x00017000ff12eb82 */ /* 0x000e220000000a00 */
[----:B------:R-:W-:Y:S02]  /*20930*/  @!P6 IMAD.MOV.U32 R22, RZ, RZ, R24 ;  /* 0x000000ffff16e224 */ /* 0x000fe400078e0018 */
[----:B------:R-:W-:Y:S02]  /*20940*/  @!P6 IMAD.MOV.U32 R23, RZ, RZ, R30 ;  /* 0x000000ffff17e224 */ /* 0x000fe400078e001e */
[----:B------:R-:W-:Y:S02]  /*20950*/  @!P6 IMAD R21, R5, 0x180, RZ ;  /* 0x000001800515e824 */ /* 0x000fe400078e02ff */
[----:B------:R-:W-:Y:S01]  /*20960*/  @!P6 IMAD.WIDE.U32 R22, R4, 0x180, R22 ;  /* 0x000001800416e825 */ /* 0x000fe200078e0016 */
[----:B------:R1:W-:Y:S03]  /*20970*/  @!P4 STG.E.U8 desc[UR46][R36.64+0x1], R35 ;  /* 0x000001232400c986 */ /* 0x0003e6000c10112e */
[----:B------:R-:W-:Y:S01]  /*20980*/  @!P6 IMAD.IADD R21, R23, 0x1, R21 ;  /* 0x000000011715e824 */ /* 0x000fe200078e0215 */
[----:B------:R-:W-:-:S02]  /*20990*/  @P6 LOP3.LUT R20, R20, 0x2000, RZ, 0xfc, !PT ;  /* 0x0000200014146812 */ /* 0x000fc400078efcff */
[----:B0-----:R-:W-:-:S04]  /*209a0*/  @!P6 IADD3 R192, P4, P5, R22, UR8, R18 ;  /* 0x0000000816c0ec10 */ /* 0x001fc8000fd9e012 */
[----:B------:R-:W-:Y:S02]  /*209b0*/  @!P6 IADD3.X R193, R21, UR7, R19, P4, P5 ;  /* 0x0000000715c1ec10 */ /* 0x000fe4000a7ea413 */
[----:B------:R-:W-:-:S13]  /*209c0*/  ISETP.LT.OR P6, PT, R29, 0x61, !P2 ;  /* 0x000000611d00780c */ /* 0x000fda00057c1670 */
[----:B------:R-:W0:Y:S01]  /*209d0*/  @!P6 LDC.64 R18, c[0x0][0x5c0] ;  /* 0x00017000ff12eb82 */ /* 0x000e220000000a00 */
[----:B------:R-:W-:Y:S01]  /*209e0*/  @!P6 IMAD.MOV.U32 R22, RZ, RZ, R24 ;  /* 0x000000ffff16e224 */ /* 0x000fe200078e0018 */
[----:B------:R-:W-:Y:S01]  /*209f0*/  IADD3 R34, P4, R34, 0x188, RZ ;  /* 0x0000018822227810 */ /* 0x000fe20007f9e0ff */
[----:B------:R-:W-:Y:S02]  /*20a00*/  @!P6 IMAD.MOV.U32 R23, RZ, RZ, R30 ;  /* 0x000000ffff17e224 */ /* 0x000fe400078e001e */
[----:B------:R-:W-:Y:S02]  /*20a10*/  @!P6 IMAD R21, R5, 0x180, RZ ;  /* 0x000001800515e824 */ /* 0x000fe400078e02ff */
[----:B------:R-:W-:-:S04]  /*20a20*/  @!P6 IMAD.WIDE.U32 R22, R4, 0x180, R22 ;  /* 0x000001800416e825 */ /* 0x000fc800078e0016 */
[----:B-1----:R-:W-:Y:S02]  /*20a30*/  IMAD.X R35, RZ, RZ, R55, P4 ;  /* 0x000000ffff237224 */ /* 0x002fe400020e0637 */
[----:B------:R-:W-:Y:S02]  /*20a40*/  @!P6 IMAD.IADD R21, R23, 0x1, R21 ;  /* 0x000000011715e824 */ /* 0x000fe400078e0215 */
[----:B------:R-:W-:Y:S01]  /*20a50*/  IMAD.WIDE.U32 R32, R34, UR12, R32 ;  /* 0x0000000c22207c25 */ /* 0x000fe2000f8e0020 */
[----:B0-----:R-:W-:-:S03]  /*20a60*/  @!P6 IADD3 R220, P4, P5, R22, UR8, R18 ;  /* 0x0000000816dcec10 */ /* 0x001fc6000fd9e012 */
[----:B------:R-:W-:Y:S01]  /*20a70*/  IMAD R18, R35, UR12, RZ ;  /* 0x0000000c23127c24 */ /* 0x000fe2000f8e02ff */
[----:B------:R-:W-:-:S03]  /*20a80*/  @!P6 IADD3.X R221, R21, UR7, R19, P4, P5 ;  /* 0x0000000715ddec10 */ /* 0x000fc6000a7ea413 */
[----:B------:R-:W-:Y:S01]  /*20a90*/  IMAD R34, R34, UR13, R18 ;  /* 0x0000000d22227c24 */ /* 0x000fe2000f8e0212 */
[----:B------:R-:W-:Y:S02]  /*20aa0*/  IADD3 R18, P4, R32, UR14, RZ ;  /* 0x0000000e20127c10 */ /* 0x000fe4000ff9e0ff */
[----:B------:R-:W-:Y:S02]  /*20ab0*/  PRMT R21, RZ, 0x7610, R21 ;  /* 0x00007610ff157816 */ /* 0x000fe40000000015 */
[----:B------:R-:W-:-:S05]  /*20ac0*/  IADD3.X R19, R33, UR15, R34, P4, !PT ;  /* 0x0000000f21137c10 */ /* 0x000fca000a7fe422 */
[----:B------:R-:W4:Y:S01]  /*20ad0*/  @!P3 LDG.E.U8 R21, desc[UR46][R18.64] ;  /* 0x0000002e1215b981 */ /* 0x000f22000c1e1100 */
[----:B------:R-:W-:-:S04]  /*20ae0*/  LOP3.LUT R20, R20, 0xdfffffff, RZ, 0xc0, !PT ;  /* 0xdfffffff14147812 */ /* 0x000fc800078ec0ff */
[----:B------:R-:W-:Y:S02]  /*20af0*/  @P6 LOP3.LUT R20, R20, 0x20000000, RZ, 0xfc, !PT ;  /* 0x2000000014146812 */ /* 0x000fe400078efcff */
[----:B------:R-:W-:-:S13]  /*20b00*/  ISETP.LT.OR P6, PT, R29, 0x62, !P2 ;  /* 0x000000621d00780c */ /* 0x000fda00057c1670 */
[----:B------:R-:W0:Y:S01]  /*20b10*/  @!P6 LDC.64 R22, c[0x0][0x5c0] ;  /* 0x00017000ff16eb82 */ /* 0x000e220000000a00 */
[----:B------:R-:W-:Y:S02]  /*20b20*/  @!P6 IMAD.MOV.U32 R32, RZ, RZ, R24 ;  /* 0x000000ffff20e224 */ /* 0x000fe400078e0018 */
[----:B------:R-:W-:Y:S01]  /*20b30*/  @!P6 IMAD.MOV.U32 R33, RZ, RZ, R30 ;  /* 0x000000ffff21e224 */ /* 0x000fe200078e001e */
[----:B------:R-:W-:Y:S01]  /*20b40*/  LOP3.LUT P1, RZ, R31, 0x20, RZ, 0xc0, !PT ;  /* 0x000000201fff7812 */ /* 0x000fe2000782c0ff */
[----:B------:R-:W-:-:S03]  /*20b50*/  @!P6 IMAD.WIDE.U32 R32, R4, 0x180, R32 ;  /* 0x000001800420e825 */ /* 0x000fc600078e0020 */
[----:B0-----:R-:W-:Y:S02]  /*20b60*/  @!P6 IADD3 R218, P4, P5, R32, UR8, R22 ;  /* 0x0000000820daec10 */ /* 0x001fe4000fd9e016 */
[----:B----4-:R-:W-:-:S04]  /*20b70*/  LOP3.LUT R21, R21, 0xff, RZ, 0xc0, !PT ;  /* 0x000000ff15157812 */ /* 0x010fc800078ec0ff */
[----:B------:R-:W-:-:S05]  /*20b80*/  F2FP.F16.E4M3.UNPACK_B R21, R21 ;  /* 0x00000015ff15723e */ /* 0x000fca00020006ff */
[----:B------:R-:W-:-:S05]  /*20b90*/  HADD2.F32 R21, -RZ, R21.H0_H0 ;  /* 0x20000015ff157230 */ /* 0x000fca0000004100 */
[----:B------:R-:W-:-:S04]  /*20ba0*/  FMUL R21, R21, UR38 ;  /* 0x0000002615157c20 */ /* 0x000fc80008400000 */
[----:B--2---:R-:W-:Y:S01]  /*20bb0*/  FFMA R34, R56, UR39, R21 ;  /* 0x0000002738227c23 */ /* 0x004fe20008000015 */
[----:B------:R-:W-:Y:S01]  /*20bc0*/  @!P6 IMAD R21, R5, 0x180, RZ ;  /* 0x000001800515e824 */ /* 0x000fe200078e02ff */
[----:B------:R-:W2:Y:S03]  /*20bd0*/  LDL.LU R56, [R1+0x230] ;  /* 0x0002300001387983 */ /* 0x000ea60000300800 */
[----:B------:R-:W-:Y:S01]  /*20be0*/  @!P6 IMAD.IADD R21, R33, 0x1, R21 ;  /* 0x000000012115e824 */ /* 0x000fe200078e0215 */
[----:B------:R-:W-:-:S04]  /*20bf0*/  F2FP.SATFINITE.E4M3.F32.PACK_AB_MERGE_C R34, RZ, R34, RZ ;  /* 0x00000022ff22723e */ /* 0x000fc800048070ff */
[----:B------:R-:W-:Y:S02]  /*20c00*/  @!P6 IADD3.X R219, R21, UR7, R23, P4, P5 ;  /* 0x0000000715dbec10 */ /* 0x000fe4000a7ea417 */
[----:B------:R-:W-:Y:S01]  /*20c10*/  PRMT R21, RZ, 0x7610, R21 ;  /* 0x00007610ff157816 */ /* 0x000fe20000000015 */
[----:B------:R-:W-:Y:S05]  /*20c20*/  @!P3 STG.E.U8 desc[UR46][R40.64], R34 ;  /* 0x000000222800b986 */ /* 0x000fea000c10112e */
[----:B------:R-:W4:Y:S01]  /*20c30*/  @!P1 LDG.E.U8 R21, desc[UR46][R18.64+0x1] ;  /* 0x0000012e12159981 */ /* 0x000f22000c1e1100 */
[----:B------:R-:W-:Y:S02]  /*20c40*/  ISETP.LT.OR P3, PT, R29, 0x69, !P2 ;  /* 0x000000691d00780c */ /* 0x000fe40005761670 */
[----:B----4-:R-:W-:-:S04]  /*20c50*/  LOP3.LUT R21, R21, 0xff, RZ, 0xc0, !PT ;  /* 0x000000ff15157812 */ /* 0x010fc800078ec0ff */
[----:B------:R-:W-:-:S05]  /*20c60*/  F2FP.F16.E4M3.UNPACK_B R21, R21 ;  /* 0x00000015ff15723e */ /* 0x000fca00020006ff */
[----:B------:R-:W-:-:S05]  /*20c70*/  HADD2.F32 R21, -RZ, R21.H0_H0 ;  /* 0x20000015ff157230 */ /* 0x000fca0000004100 */
[----:B------:R-:W-:-:S04]  /*20c80*/  FMUL R21, R21, UR38 ;  /* 0x0000002615157c20 */ /* 0x000fc80008400000 */
[----:B---3--:R-:W-:Y:S01]  /*20c90*/  FFMA R21, R57, UR39, R21 ;  /* 0x0000002739157c23 */ /* 0x008fe20008000015 */
[----:B------:R-:W-:Y:S01]  /*20ca0*/  LOP3.LUT R20, R20, 0xefffffff, RZ, 0xc0, !PT ;  /* 0xefffffff14147812 */ /* 0x000fe200078ec0ff */
[----:B------:R-:W3:Y:S03]  /*20cb0*/  LDL.LU R57, [R1+0x234] ;  /* 0x0002340001397983 */ /* 0x000ee60000300800 */
[----:B------:R-:W-:-:S05]  /*20cc0*/  F2FP.SATFINITE.E4M3.F32.PACK_AB_MERGE_C R21, RZ, R21, RZ ;  /* 0x00000015ff15723e */ /* 0x000fca00048070ff */
[----:B------:R0:W-:Y:S01]  /*20cd0*/  @!P1 STG.E.U8 desc[UR46][R38.64+0x1], R21 ;  /* 0x0000011526009986 */ /* 0x0001e2000c10112e */
[----:B------:R-:W-:-:S13]  /*20ce0*/  ISETP.LT.OR P1, PT, R29, 0x9, !P0 ;  /* 0x000000091d00780c */ /* 0x000fda0004721670 */
[----:B------:R-:W1:Y:S01]  /*20cf0*/  @!P1 LDC.64 R22, c[0x0][0x5c0] ;  /* 0x00017000ff169b82 */ /* 0x000e620000000a00 */
[----:B------:R-:W-:Y:S02]  /*20d00*/  @!P1 IMAD.MOV.U32 R32, RZ, RZ, R24 ;  /* 0x000000ffff209224 */ /* 0x000fe400078e0018 */
[----:B------:R-:W-:Y:S02]  /*20d10*/  @!P1 IMAD.MOV.U32 R33, RZ, RZ, R30 ;  /* 0x000000ffff219224 */ /* 0x000fe400078e001e */
[----:B------:R-:W-:-:S04]  /*20d20*/  @!P1 IMAD.WIDE.U32 R32, R4, 0x180, R32 ;  /* 0x0000018004209825 */ /* 0x000fc800078e0020 */
[----:B0-----:R-:W-:Y:S01]  /*20d30*/  @!P1 IMAD R21, R5, 0x180, RZ ;  /* 0x0000018005159824 */ /* 0x001fe200078e02ff */
[----:B-1----:R-:W-:-:S04]  /*20d40*/  @!P1 IADD3 R34, P4, R32, R22, RZ ;  /* 0x0000001620229210 */ /* 0x002fc80007f9e0ff */
[----:B------:R-:W-:Y:S02]  /*20d50*/  @!P1 IADD3.X R35, R23, R33, R21, P4, !PT ;  /* 0x0000002117239210 */ /* 0x000fe400027fe415 */
[----:B------:R-:W0:Y:S01]  /*20d60*/  @!P3 LDC.64 R22, c[0x0][0x5c0] ;  /* 0x00017000ff16bb82 */ /* 0x000e220000000a00 */
[----:B------:R-:W-:Y:S02]  /*20d70*/  @!P3 IMAD.MOV.U32 R32, RZ, RZ, R24 ;  /* 0x000000ffff20b224 */ /* 0x000fe400078e0018 */
[----:B------:R-:W-:Y:S02]  /*20d80*/  @!P3 IMAD.MOV.U32 R33, RZ, RZ, R30 ;  /* 0x000000ffff21b224 */ /* 0x000fe400078e001e */
[----:B------:R-:W-:Y:S02]  /*20d90*/  @!P3 IMAD R21, R5, 0x180, RZ ;  /* 0x000001800515b824 */ /* 0x000fe400078e02ff */
[----:B------:R-:W-:-:S04]  /*20da0*/  @!P3 IMAD.WIDE.U32 R32, R4, 0x180, R32 ;  /* 0x000001800420b825 */ /* 0x000fc800078e0020 */
[----:B------:R-:W-:Y:S01]  /*20db0*/  @!P3 IMAD.IADD R21, R33, 0x1, R21 ;  /* 0x000000012115b824 */ /* 0x000fe200078e0215 */
[----:B0-----:R-:W-:-:S04]  /*20dc0*/  @!P3 IADD3 R216, P4, P5, R32, UR8, R22 ;  /* 0x0000000820d8bc10 */ /* 0x001fc8000fd9e016 */
[----:B------:R-:W-:Y:S02]  /*20dd0*/  @!P3 IADD3.X R217, R21, UR7, R23, P4, P5 ;  /* 0x0000000715d9bc10 */ /* 0x000fe4000a7ea417 */
[----:B------:R-:W-:-:S06]  /*20de0*/  PRMT R21, RZ, 0x7610, R21 ;  /* 0x00007610ff157816 */ /* 0x000fcc0000000015 */
[----:B------:R-:W4:Y:S01]  /*20df0*/  @!P1 LDG.E.U8 R21, desc[UR46][R16.64+0x8] ;  /* 0x0000082e10159981 */ /* 0x000f22000c1e1100 */
[----:B------:R-:W-:-:S04]  /*20e00*/  @P6 LOP3.LUT R20, R20, 0x10000000, RZ, 0xfc, !PT ;  /* 0x1000000014146812 */ /* 0x000fc800078efcff */
[----:B------:R-:W-:-:S04]  /*20e10*/  LOP3.LUT R20, R20, 0xf7ffffff, RZ, 0xc0, !PT ;  /* 0xf7ffffff14147812 */ /* 0x000fc800078ec0ff */
[----:B------:R-:W-:Y:S02]  /*20e20*/  @P3 LOP3.LUT R20, R20, 0x8000000, RZ, 0xfc, !PT ;  /* 0x0800000014143812 */ /* 0x000fe400078efcff */
[----:B------:R-:W-:Y:S02]  /*20e30*/  ISETP.LT.OR P3, PT, R29, 0x6a, !P2 ;  /* 0x0000006a1d00780c */ /* 0x000fe40005761670 */
[----:B----4-:R-:W-:-:S04]  /*20e40*/  LOP3.LUT R21, R21, 0xff, RZ, 0xc0, !PT ;  /* 0x000000ff15157812 */ /* 0x010fc800078ec0ff */
[----:B------:R-:W-:-:S05]  /*20e50*/  F2FP.F16.E4M3.UNPACK_B R21, R21 ;  /* 0x00000015ff15723e */ /* 0x000fca00020006ff */
[----:B------:R-:W-:-:S05]  /*20e60*/  HADD2.F32 R21, -RZ, R21.H0_H0 ;  /* 0x20000015ff157230 */ /* 0x000fca0000004100 */
[----:B------:R-:W-:-:S04]  /*20e70*/  FMUL R21, R21, UR38 ;  /* 0x0000002615157c20 */ /* 0x000fc80008400000 */
[----:B--2---:R-:W-:Y:S01]  /*20e80*/  FFMA R21, R56, UR39, R21 ;  /* 0x0000002738157c23 */ /* 0x004fe20008000015 */
[----:B------:R-:W-:Y:S01]  /*20e90*/  LOP3.LUT R20, R20, 0xfeffffff, RZ, 0xc0, !PT ;  /* 0xfeffffff14147812 */ /* 0x000fe200078ec0ff */
[----:B------:R-:W2:Y:S03]  /*20ea0*/  LDL.LU R56, [R1+0x238] ;  /* 0x0002380001387983 */ /* 0x000ea60000300800 */
        /* <DEDUP_REMOVED lines=20> */
[----:B------:R-:W-:Y:S02]  /*20ff0*/  @P3 LOP3.LUT R20, R20, 0x1000000, RZ, 0xfc, !PT ;  /* 0x0100000014143812 */ /* 0x000fe400078efcff */
[----:B------:R-:W-:-:S13]  /*21000*/  ISETP.LT.OR P3, PT, R29, 0x71, !P2 ;  /* 0x000000711d00780c */ /* 0x000fda0005761670 */
[----:B------:R-:W0:Y:S01]  /*21010*/  @!P3 LDC.64 R22, c[0x0][0x5c0] ;  /* 0x00017000ff16bb82 */ /* 0x000e220000000a00 */
[----:B------:R-:W-:Y:S02]  /*21020*/  @!P3 IMAD.MOV.U32 R32, RZ, RZ, R24 ;  /* 0x000000ffff20b224 */ /* 0x000fe400078e0018 */
[----:B------:R-:W-:Y:S01]  /*21030*/  @!P3 IMAD.MOV.U32 R33, RZ, RZ, R30 ;  /* 0x000000ffff21b224 */ /* 0x000fe200078e001e */
[----:B------:R-:W-:Y:S01]  /*21040*/  LOP3.LUT P5, RZ, R0, 0x8, RZ, 0xc0, !PT ;  /* 0x0000000800ff7812 */ /* 0x000fe200078ac0ff */
[----:B------:R-:W-:Y:S01]  /*21050*/  @!P3 IMAD.WIDE.U32 R32, R4, 0x180, R32 ;  /* 0x000001800420b825 */ /* 0x000fe200078e0020 */
        /* <DEDUP_REMOVED lines=9> */
[----:B0-----:R-:W-:Y:S01]  /*210f0*/  @!P3 IADD3 R212, P1, P4, R32, UR8, R22 ;  /* 0x0000000820d4bc10 */ /* 0x001fe2000fc3e016 */
[----:B-1----:R-:W-:-:S04]  /*21100*/  @!P3 IMAD R21, R5, 0x180, RZ ;  /* 0x000001800515b824 */ /* 0x002fc800078e02ff */
[----:B------:R-:W-:-:S05]  /*21110*/  @!P3 IMAD.IADD R21, R33, 0x1, R21 ;  /* 0x000000012115b824 */ /* 0x000fca00078e0215 */
        /* <DEDUP_REMOVED lines=19> */
[----:B------:R-:W-:Y:S01]  /*21250*/  F2FP.SATFINITE.E4M3.F32.PACK_AB_MERGE_C R34, RZ, R34, RZ ;  /* 0x00000022ff22723e */ /* 0x000fe200048070ff */
[----:B------:R-:W4:Y:S03]  /*21260*/  LDL.LU R58, [R1+0x244] ;  /* 0x00024400013a7983 */ /* 0x000f260000300800 */
[----:B------:R-:W-:-:S02]  /*21270*/  @!P3 IADD3.X R211, R21, UR7, R23, P1, P4 ;  /* 0x0000000715d3bc10 */ /* 0x000fc40008fe8417 */
[----:B------:R-:W-:Y:S01]  /*21280*/  PRMT R21, RZ, 0x7610, R21 ;  /* 0x00007610ff157816 */ /* 0x000fe20000000015 */
[----:B------:R0:W-:Y:S05]  /*21290*/  @!P5 STG.E.U8 desc[UR46][R50.64+0x8], R34 ;  /* 0x000008223200d986 */ /* 0x0001ea000c10112e */
[----:B------:R-:W3:Y:S01]  /*212a0*/  @!P6 LDG.E.U8 R21, desc[UR46][R18.64+0x9] ;  /* 0x0000092e1215e981 */ /* 0x000ee2000c1e1100 */
[----:B------:R-:W-:-:S13]  /*212b0*/  ISETP.LT.OR P1, PT, R29, 0x11, !P0 ;  /* 0x000000111d00780c */ /* 0x000fda0004721670 */
[----:B------:R-:W0:Y:S01]  /*212c0*/  @!P1 LDC.64 R22, c[0x0][0x5c0] ;  /* 0x00017000ff169b82 */ /* 0x000e220000000a00 */
[----:B------:R-:W-:Y:S02]  /*212d0*/  @!P1 IMAD.MOV.U32 R32, RZ, RZ, R24 ;  /* 0x000000ffff209224 */ /* 0x000fe400078e0018 */
[----:B------:R-:W-:Y:S02]  /*212e0*/  @!P1 IMAD.MOV.U32 R33, RZ, RZ, R30 ;  /* 0x000000ffff219224 */ /* 0x000fe400078e001e */
[----:B------:R-:W-:-:S03]  /*212f0*/  @!P1 IMAD.WIDE.U32 R32, R4, 0x180, R32 ;  /* 0x0000018004209825 */ /* 0x000fc600078e0020 */
[----:B0-----:R-:W-:Y:S02]  /*21300*/  @!P1 IADD3 R34, P4, R32, R22, RZ ;  /* 0x0000001620229210 */ /* 0x001fe40007f9e0ff */
[----:B---3--:R-:W-:-:S04]  /*21310*/  LOP3.LUT R21, R21, 0xff, RZ, 0xc0, !PT ;  /* 0x000000ff15157812 */ /* 0x008fc800078ec0ff */
[----:B------:R-:W-:-:S05]  /*21320*/  F2FP.F16.E4M3.UNPACK_B R21, R21 ;  /* 0x00000015ff15723e */ /* 0x000fca00020006ff */
[----:B------:R-:W-:-:S05]  /*21330*/  HADD2.F32 R21, -RZ, R21.H0_H0 ;  /* 0x20000015ff157230 */ /* 0x000fca0000004100 */
[----:B------:R-:W-:-:S04]  /*21340*/  FMUL R21, R21, UR38 ;  /* 0x0000002615157c20 */ /* 0x000fc80008400000 */
[----:B------:R-:W-:-:S05]  /*21350*/  FFMA R21, R57, UR39, R21 ;  /* 0x0000002739157c23 */ /* 0x000fca0008000015 */
[----:B------:R-:W-:-:S05]  /*21360*/  F2FP.SATFINITE.E4M3.F32.PACK_AB_MERGE_C R21, RZ, R21, RZ ;  /* 0x00000015ff15723e */ /* 0x000fca00048070ff */
[----:B------:R0:W-:Y:S01]  /*21370*/  @!P6 STG.E.U8 desc[UR46][R52.64+0x9], R21 ;  /* 0x000009153400e986 */ /* 0x0001e2000c10112e */
[----:B------:R-:W-:Y:S01]  /*21380*/  ISETP.LT.OR P6, PT, R29, 0x79, !P2 ;  /* 0x000000791d00780c */ /* 0x000fe200057c1670 */
[----:B0-----:R-:W-:-:S05]  /*21390*/  @!P1 IMAD R21, R5, 0x180, RZ ;  /* 0x0000018005159824 */ /* 0x001fca00078e02ff */
[----:B------:R-:W-:-:S07]  /*213a0*/  @!P1 IADD3.X R35, R23, R33, R21, P4, !PT ;  /* 0x0000002117239210 */ /* 0x000fce00027fe415 */
        /* <DEDUP_REMOVED lines=9> */
[----:B------:R-:W3:Y:S01]  /*21440*/  @!P1 LDG.E.U8 R21, desc[UR46][R16.64+0x10] ;  /* 0x0000102e10159981 */ /* 0x000ee2000c1e1100 */
[----:B------:R-:W-:-:S04]  /*21450*/  LOP3.LUT R20, R20, 0xff7fffff, RZ, 0xc0, !PT ;  /* 0xff7fffff14147812 */ /* 0x000fc800078ec0ff */
[----:B------:R-:W-:-:S04]  /*21460*/  @P3 LOP3.LUT R20, R20, 0x800000, RZ, 0xfc, !PT ;  /* 0x0080000014143812 */ /* 0x000fc800078efcff */
[----:B------:R-:W-:-:S04]  /*21470*/  LOP3.LUT R20, R20, 0xffbfffff, RZ, 0xc0, !PT ;  /* 0xffbfffff14147812 */ /* 0x000fc800078ec0ff */
[----:B------:R-:W-:Y:S02]  /*21480*/  @P6 LOP3.LUT R20, R20, 0x400000, RZ, 0xfc, !PT ;  /* 0x0040000014146812 */ /* 0x000fe400078efcff */
[----:B------:R-:W-:Y:S02]  /*21490*/  ISETP.LT.OR P6, PT, R29, 0x7a, !P2 ;  /* 0x0000007a1d00780c */ /* 0x000fe400057c1670 */
[----:B---3--:R-:W-:-:S04]  /*214a0*/  LOP3.LUT R21, R21, 0xff, RZ, 0xc0, !PT ;  /* 0x000000ff15157812 */ /* 0x008fc800078ec0ff */
[----:B------:R-:W-:-:S05]  /*214b0*/  F2FP.F16.E4M3.UNPACK_B R21, R21 ;  /* 0x00000015ff15723e */ /* 0x000fca00020006ff */
[----:B------:R-:W-:-:S05]  /*214c0*/  HADD2.F32 R21, -RZ, R21.H0_H0 ;  /* 0x20000015ff157230 */ /* 0x000fca0000004100 */
[----:B------:R-:W-:-:S04]  /*214d0*/  FMUL R21, R21, UR38 ;  /* 0x0000002615157c20 */ /* 0x000fc80008400000 */
[----:B--2---:R-:W-:Y:S01]  /*214e0*/  FFMA R21, R56, UR39, R21 ;  /* 0x0000002738157c23 */ /* 0x004fe20008000015 */
[----:B------:R-:W-:Y:S01]  /*214f0*/  LOP3.LUT P3, RZ, R31, 0x10, RZ, 0xc0, !PT ;  /* 0x000000101fff7812 */ /* 0x000fe2000786c0ff */
[----:B------:R-:W2:Y:S03]  /*21500*/  LDL.LU R56, [R1+0x248] ;  /* 0x0002480001387983 */ /* 0x000ea60000300800 */
[----:B------:R-:W-:Y:S01]  /*21510*/  F2FP.SATFINITE.E4M3.F32.PACK_AB_MERGE_C R21, RZ, R21, RZ ;  /* 0x00000015ff15723e */ /* 0x000fe200048070ff */
[----:B------:R-:W3:Y:S04]  /*21520*/  LDL.LU R57, [R1+0x24c] ;  /* 0x00024c0001397983 */ /* 0x000ee80000300800 */
        /* <DEDUP_REMOVED lines=19> */
[----:B------:R-:W-:-:S13]  /*21660*/  ISETP.LT.OR P5, PT, R29, 0x21, !P3 ;  /* 0x000000211d00780c */ /* 0x000fda0005fa1670 */
[----:B------:R-:W0:Y:S01]  /*21670*/  @!P5 LDC.64 R22, c[0x0][0x5c0] ;  /* 0x00017000ff16db82 */ /* 0x000e220000000a00 */
[----:B------:R-:W-:-:S04]  /*21680*/  LOP3.LUT R31, R31, 0xfffffff7, RZ, 0xc0, !PT ;  /* 0xfffffff71f1f7812 */ /* 0x000fc800078ec0ff */
[----:B------:R-:W-:Y:S02]  /*21690*/  @P5 LOP3.LUT R31, R31, 0x8, RZ, 0xfc, !PT ;  /* 0x000000081f1f5812 */ /* 0x000fe400078efcff */
[----:B----4-:R-:W-:-:S04]  /*216a0*/  LOP3.LUT R21, R21, 0xff, RZ, 0xc0, !PT ;  /* 0x000000ff15157812 */ /* 0x010fc800078ec0ff */
[----:B------:R-:W-:-:S05]  /*216b0*/  F2FP.F16.E4M3.UNPACK_B R21, R21 ;  /* 0x00000015ff15723e */ /* 0x000fca00020006ff */
[----:B------:R-:W-:-:S05]  /*216c0*/  HADD2.F32 R21, -RZ, R21.H0_H0 ;  /* 0x20000015ff157230 */ /* 0x000fca0000004100 */
[----:B------:R-:W-:-:S04]  /*216d0*/  FMUL R21, R21, UR38 ;  /* 0x0000002615157c20 */ /* 0x000fc80008400000 */
[----:B------:R-:W-:-:S05]  /*216e0*/  FFMA R21, R58, UR39, R21 ;  /* 0x000000273a157c23 */ /* 0x000fca0008000015 */
[----:B------:R-:W-:-:S05]  /*216f0*/  F2FP.SATFINITE.E4M3.F32.PACK_AB_MERGE_C R21, RZ, R21, RZ ;  /* 0x00000015ff15723e */ /* 0x000fca00048070ff */
[----:B------:R1:W-:Y:S01]  /*21700*/  @!P1 STG.E.U8 desc[UR46][R34.64+0x11], R21 ;  /* 0x0000111522009986 */ /* 0x0003e2000c10112e */
[----:B0-----:R-:W-:-:S04]  /*21710*/  @!P5 IADD3 R38, P1, P4, R24, UR8, R22 ;  /* 0x000000081826dc10 */ /* 0x001fc8000fc3e016 */
[----:B------:R-:W-:Y:S02]  /*21720*/  @!P5 IADD3.X R39, R30, UR7, R23, P1, P4 ;  /* 0x000000071e27dc10 */ /* 0x000fe40008fe8417 */
[----:B------:R-:W-:Y:S02]  /*21730*/  LOP3.LUT P5, RZ, R0, 0x40, RZ, 0xc0, !PT ;  /* 0x0000004000ff7812 */ /* 0x000fe400078ac0ff */
[----:B-1----:R-:W-:-:S11]  /*21740*/  PRMT R21, RZ, 0x7610, R21 ;  /* 0x00007610ff157816 */ /* 0x002fd60000000015 */
[----:B------:R-:W4:Y:S01]  /*21750*/  @!P5 LDG.E.U8 R21, desc[UR46][R18.64+0x10] ;  /* 0x0000102e1215d981 */ /* 0x000f22000c1e1100 */
[----:B------:R-:W-:Y:S02]  /*21760*/  LOP3.LUT P2, RZ, R0, 0x10, RZ, 0xc0, !PT ;  /* 0x0000001000ff7812 */ /* 0x000fe4000784c0ff */
[----:B------:R-:W-:-:S13]  /*21770*/  ISETP.LT.OR P1, PT, R29, 0x22, !P3 ;  /* 0x000000221d00780c */ /* 0x000fda0005f21670 */
[----:B------:R-:W0:Y:S01]  /*21780*/  @!P1 LDC.64 R22, c[0x0][0x5c0] ;  /* 0x00017000ff169b82 */ /* 0x000e220000000a00 */
        /* <DEDUP_REMOVED lines=8> */
[----:B------:R1:W-:Y:S02]  /*21810*/  @!P5 STG.E.U8 desc[UR46][R48.64+0x10], R21 ;  /* 0x000010153000d986 */ /* 0x0003e4000c10112e */
[----:B-1----:R-:W-:-:S06]  /*21820*/  PRMT R21, RZ, 0x7610, R21 ;  /* 0x00007610ff157816 */ /* 0x002fcc0000000015 */
[----:B------:R-:W4:Y:S01]  /*21830*/  @!P2 LDG.E.U8 R21, desc[UR46][R18.64+0x11] ;  /* 0x0000112e1215a981 */ /* 0x000f22000c1e1100 */
[----:B------:R-:W-:Y:S02]  /*21840*/  @P6 LOP3.LUT R20, R20, 0x80000, RZ, 0xfc, !PT ;  /* 0x0008000014146812 */ /* 0x000fe400078efcff */
[----:B0-----:R-:W-:-:S04]  /*21850*/  @!P1 IADD3 R34, P4, P6, R24, UR8, R22 ;  /* 0x0000000818229c10 */ /* 0x001fc8000fe9e016 */
[----:B------:R-:W-:Y:S02]  /*21860*/  @!P1 IADD3.X R35, R30, UR7, R23, P4, P6 ;  /* 0x000000071e239c10 */ /* 0x000fe4000a7ec417 */
[----:B------:R-:W-:-:S13]  /*21870*/  ISETP.LT.OR P4, PT, R29, 0x19, !P0 ;  /* 0x000000191d00780c */ /* 0x000fda0004781670 */
[----:B------:R-:W0:Y:S01]  /*21880*/  @!P4 LDC.64 R22, c[0x0][0x5c0] ;  /* 0x00017000ff16cb82 */ /* 0x000e220000000a00 */
[----:B------:R-:W-:Y:S02]  /*21890*/  @!P4 IMAD.MOV.U32 R32, RZ, RZ, R24 ;  /* 0x000000ffff20c224 */ /* 0x000fe400078e0018 */
[----:B------:R-:W-:Y:S02]  /*218a0*/  @!P4 IMAD.MOV.U32 R33, RZ, RZ, R30 ;  /* 0x000000ffff21c224 */ /* 0x000fe400078e001e */
[----:B------:R-:W-:-:S03]  /*218b0*/  @!P4 IMAD.WIDE.U32 R32, R4, 0x180, R32 ;  /* 0x000001800420c825 */ /* 0x000fc600078e0020 */
[----:B0-----:R-:W-:Y:S02]  /*218c0*/  @!P4 IADD3 R32, P6, R32, R22, RZ ;  /* 0x000000162020c210 */ /* 0x001fe40007fde0ff */
        /* <DEDUP_REMOVED lines=8> */
[----:B------:R0:W-:Y:S02]  /*21950*/  @!P2 STG.E.U8 desc[UR46][R44.64+0x11], R21 ;  /* 0x000011152c00a986 */ /* 0x0001e4000c10112e */
[----:B0-----:R-:W-:-:S05]  /*21960*/  @!P4 IMAD R21, R5, 0x180, RZ ;  /* 0x000001800515c824 */ /* 0x001fca00078e02ff */
[--C-:B------:R-:W-:Y:S02]  /*21970*/  @!P4 IADD3.X R33, R23, R33, R21.reuse, P6, !PT ;  /* 0x000000211721c210 */ /* 0x100fe400037fe415 */
[----:B------:R-:W-:Y:S01]  /*21980*/  PRMT R21, RZ, 0x7610, R21 ;  /* 0x00007610ff157816 */ /* 0x000fe20000000015 */
[----:B------:R-:W0:Y:S05]  /*21990*/  @!P5 LDC.64 R22, c[0x0][0x5c0] ;  /* 0x00017000ff16db82 */ /* 0x000e2a0000000a00 */
[----:B------:R-:W4:Y:S01]  /*219a0*/  @!P4 LDG.E.U8 R21, desc[UR46][R16.64+0x18] ;  /* 0x0000182e1015c981 */ /* 0x000f22000c1e1100 */
[----:B0-----:R-:W-:-:S04]  /*219b0*/  @!P5 IADD3 R40, P2, P6, R24, UR8, R22 ;  /* 0x000000081828dc10 */ /* 0x001fc8000fe5e016 */
[----:B------:R-:W-:Y:S02]  /*219c0*/  @!P5 IADD3.X R41, R30, UR7, R23, P2, P6 ;  /* 0x000000071e29dc10 */ /* 0x000fe400097ec417 */
        /* <DEDUP_REMOVED lines=16> */
[--C-:B------:R-:W-:Y:S02]  /*21ad0*/  @!P4 IADD3.X R33, R33, R23, R21.reuse, P6, !PT ;  /* 0x000000172121c210 */ /* 0x100fe400037fe415 */
[----:B------:R-:W-:-:S06]  /*21ae0*/  PRMT R21, RZ, 0x7610, R21 ;  /* 0x00007610ff157816 */ /* 0x000fcc0000000015 */
[----:B------:R-:W4:Y:S01]  /*21af0*/  @!P4 LDG.E.U8 R21, desc[UR46][R16.64+0x19] ;  /* 0x0000192e1015c981 */ /* 0x000f22000c1e1100 */
[----:B------:R-:W-:Y:S02]  /*21b00*/  @P0 LOP3.LUT R3, R3, 0x4000000, RZ, 0xfc, !PT ;  /* 0x0400000003030812 */ /* 0x000fe400078efcff */
[----:B------:R-:W-:-:S13]  /*21b10*/  ISETP.LT.OR P0, PT, R29, 0x2a, !P3 ;  /* 0x0000002a1d00780c */ /* 0x000fda0005f01670 */
[----:B------:R-:W0:Y:S01]  /*21b20*/  @!P0 LDC.64 R22, c[0x0][0x5c0] ;  /* 0x00017000ff168b82 */ /* 0x000e220000000a00 */
[----:B------:R-:W-:-:S04]  /*21b30*/  LOP3.LUT R31, R31, 0xfffffffd, RZ, 0xc0, !PT ;  /* 0xfffffffd1f1f7812 */ /* 0x000fc800078ec0ff */
[----:B------:R-:W-:Y:S02]  /*21b40*/  @P0 LOP3.LUT R31, R31, 0x2, RZ, 0xfc, !PT ;  /* 0x000000021f1f0812 */ /* 0x000fe400078efcff */
[----:B0-----:R-:W-:-:S04]  /*21b50*/  @!P0 IADD3 R36, P2, P6, R24, UR8, R22 ;  /* 0x0000000818248c10 */ /* 0x001fc8000fe5e016 */
[----:B------:R-:W-:Y:S02]  /*21b60*/  @!P0 IADD3.X R37, R30, UR7, R23, P2, P6 ;  /* 0x000000071e258c10 */ /* 0x000fe400097ec417 */
[----:B------:R-:W-:Y:S02]  /*21b70*/  LOP3.LUT P0, RZ, R0, 0x80, RZ, 0xc0, !PT ;  /* 0x0000008000ff7812 */ /* 0x000fe4000780c0ff */
[----:B----4-:R-:W-:-:S04]  /*21b80*/  LOP3.LUT R21, R21, 0xff, RZ, 0xc0, !PT ;  /* 0x000000ff15157812 */ /* 0x010fc800078ec0ff */
[----:B------:R-:W-:-:S05]  /*21b90*/  F2FP.F16.E4M3.UNPACK_B R21, R21 ;  /* 0x00000015ff15723e */ /* 0x000fca00020006ff */
[----:B------:R-:W-:-:S05]  /*21ba0*/  HADD2.F32 R21, -RZ, R21.H0_H0 ;  /* 0x20000015ff157230 */ /* 0x000fca0000004100 */
[----:B------:R-:W-:-:S04]  /*21bb0*/  FMUL R21, R21, UR38 ;  /* 0x0000002615157c20 */ /* 0x000fc80008400000 */
[----:B---3--:R-:W-:Y:S01]  /*21bc0*/  FFMA R21, R57, UR39, R21 ;  /* 0x0000002739157c23 */ /* 0x008fe20008000015 */
[----:B------:R-:W-:Y:S01]  /*21bd0*/  LOP3.LUT P2, RZ, R0, 0x20, RZ, 0xc0, !PT ;  /* 0x0000002000ff7812 */ /* 0x000fe2000784c0ff */
[----:B------:R-:W3:Y:S03]  /*21be0*/  LDL.LU R57, [R1+0x25c] ;  /* 0x00025c0001397983 */ /* 0x000ee60000300800 */
[----:B------:R-:W-:-:S05]  /*21bf0*/  F2FP.SATFINITE.E4M3.F32.PACK_AB_MERGE_C R21, RZ, R21, RZ ;  /* 0x00000015ff15723e */ /* 0x000fca00048070ff */
[----:B------:R0:W-:Y:S02]  /*21c00*/  @!P4 STG.E.U8 desc[UR46][R32.64+0x19], R21 ;  /* 0x000019152000c986 */ /* 0x0001e4000c10112e */
[----:B0-----:R-:W-:-:S06]  /*21c10*/  PRMT R21, RZ, 0x7610, R21 ;  /* 0x00007610ff157816 */ /* 0x001fcc0000000015 */
[----:B------:R-:W4:Y:S01]  /*21c20*/  @!P0 LDG.E.U8 R21, desc[UR46][R18.64+0x18] ;  /* 0x0000182e12158981 */ /* 0x000f22000c1e1100 */
[----:B------:R-:W-:-:S13]  /*21c30*/  ISETP.LT.OR P5, PT, R29, 0x31, !P3 ;  /* 0x000000311d00780c */ /* 0x000fda0005fa1670 */
[----:B------:R-:W0:Y:S01]  /*21c40*/  @!P5 LDC.64 R22, c[0x0][0x5c0] ;  /* 0x00017000ff16db82 */ /* 0x000e220000000a00 */
[----:B----4-:R-:W-:-:S04]  /*21c50*/  LOP3.LUT R21, R21, 0xff, RZ, 0xc0, !PT ;  /* 0x000000ff15157812 */ /* 0x010fc800078ec0ff */
[----:B------:R-:W-:-:S05]  /*21c60*/  F2FP.F16.E4M3.UNPACK_B R21, R21 ;  /* 0x00000015ff15723e */ /* 0x000fca00020006ff */
[----:B------:R-:W-:-:S05]  /*21c70*/  HADD2.F32 R21, -RZ, R21.H0_H0 ;  /* 0x20000015ff157230 */ /* 0x000fca0000004100 */
[----:B------:R-:W-:-:S04]  /*21c80*/  FMUL R21, R21, UR38 ;  /* 0x0000002615157c20 */ /* 0x000fc80008400000 */
[----:B--2---:R-:W-:Y:S01]  /*21c90*/  FFMA R21, R56, UR39, R21 ;  /* 0x0000002738157c23 */ /* 0x004fe20008000015 */
[----:B0-----:R-:W-:Y:S01]  /*21ca0*/  @!P5 IADD3 R44, P4, P6, R24, UR8, R22 ;  /* 0x00000008182cdc10 */ /* 0x001fe2000fe9e016 */
[----:B------:R-:W2:Y:S03]  /*21cb0*/  LDL.LU R56, [R1+0x260] ;  /* 0x0002600001387983 */ /* 0x000ea60000300800 */
[----:B------:R-:W-:-:S05]  /*21cc0*/  F2FP.SATFINITE.E4M3.F32.PACK_AB_MERGE_C R21, RZ, R21, RZ ;  /* 0x00000015ff15723e */ /* 0x000fca00048070ff */
[----:B------:R0:W-:Y:S02]  /*21cd0*/  @!P0 STG.E.U8 desc[UR46][R46.64+0x18], R21 ;  /* 0x000018152e008986 */ /* 0x0001e4000c10112e */
[----:B0-----:R-:W-:-:S06]  /*21ce0*/  PRMT R21, RZ, 0x7610, R21 ;  /* 0x00007610ff157816 */ /* 0x001fcc0000000015 */
[----:B------:R-:W4:Y:S01]  /*21cf0*/  @!P2 LDG.E.U8 R21, desc[UR46][R18.64+0x19] ;  /* 0x0000192e1215a981 */ /* 0x000f22000c1e1100 */
[----:B------:R-:W-:Y:S02]  /*21d00*/  @!P5 IADD3.X R45, R30, UR7, R23, P4, P6 ;  /* 0x000000071e2ddc10 */ /* 0x000fe4000a7ec417 */
[----:B------:R-:W-:-:S13]  /*21d10*/  ISETP.LT.OR P5, PT, R29, 0x32, !P3 ;  /* 0x000000321d00780c */ /* 0x000fda0005fa1670 */
[----:B------:R-:W0:Y:S01]  /*21d20*/  @!P5 LDC.64 R22, c[0x0][0x5c0] ;  /* 0x00017000ff16db82 */ /* 0x000e220000000a00 */
[----:B------:R-:W-:Y:S02]  /*21d30*/  ISETP.LT.OR P0, PT, R29, 0x39, !P3 ;  /* 0x000000391d00780c */ /* 0x000fe40005f01670 */
[----:B0-----:R-:W-:-:S04]  /*21d40*/  @!P5 IADD3 R32, P4, P6, R24, UR8, R22 ;  /* 0x000000081820dc10 */ /* 0x001fc8000fe9e016 */
[----:B------:R-:W-:-:S07]  /*21d50*/  @!P5 IADD3.X R33, R30, UR7, R23, P4, P6 ;  /* 0x000000071e21dc10 */ /* 0x000fce000a7ec417 */
[----:B------:R-:W0:Y:S02]  /*21d60*/  @!P0 LDC.64 R22, c[0x0][0x5c0] ;  /* 0x00017000ff168b82 */ /* 0x000e240000000a00 */
[----:B0-----:R-:W-:-:S04]  /*21d70*/  @!P0 IADD3 R54, P4, P6, R24, UR8, R22 ;  /* 0x0000000818368c10 */ /* 0x001fc8000fe9e016 */
[----:B------:R-:W-:Y:S02]  /*21d80*/  @!P0 IADD3.X R55, R30, UR7, R23, P4, P6 ;  /* 0x000000071e378c10 */ /* 0x000fe4000a7ec417 */
[----:B------:R-:W-:Y:S02]  /*21d90*/  ISETP.GE.AND P0, PT, R28, 0x1, PT ;  /* 0x000000011c00780c */ /* 0x000fe40003f06270 */
        /* <DEDUP_REMOVED lines=9> */
[----:B------:R-:W1:Y:S01]  /*21e30*/  @!P2 LDC.64 R22, c[0x0][0x5c0] ;  /* 0x00017000ff16ab82 */ /* 0x000e620000000a00 */
[----:B0-----:R-:W-:Y:S02]  /*21e40*/  PRMT R21, RZ, 0x7610, R21 ;  /* 0x00007610ff157816 */ /* 0x001fe40000000015 */
[----:B-1----:R-:W-:-:S04]  /*21e50*/  @!P2 IADD3 R50, P4, P6, R24, UR8, R22 ;  /* 0x000000081832ac10 */ /* 0x002fc8000fe9e016 */
[----:B------:R-:W-:Y:S02]  /*21e60*/  @!P2 IADD3.X R51, R30, UR7, R23, P4, P6 ;  /* 0x000000071e33ac10 */ /* 0x000fe4000a7ec417 */
[----:B------:R-:W-:-:S13]  /*21e70*/  ISETP.LT.OR P4, PT, R29, 0x21, !P0 ;  /* 0x000000211d00780c */ /* 0x000fda0004781670 */
[----:B------:R-:W4:Y:S01]  /*21e80*/  @!P4 LDG.E.U8 R21, desc[UR46][R26.64+0x20] ;  /* 0x0000202e1a15c981 */ /* 0x000f22000c1e1100 */
[----:B------:R-:W0:Y:S02]  /*21e90*/  @!P4 LDC.64 R22, c[0x0][0x5c0] ;  /* 0x00017000ff16cb82 */ /* 0x000e240000000a00 */
[----:B0-----:R-:W-:-:S05]  /*21ea0*/  @!P4 IADD3 R22, P6, R24, R22, RZ ;  /* 0x000000161816c210 */ /* 0x001fca0007fde0ff */
[----:B------:R-:W-:Y:S01]  /*21eb0*/  @!P4 IMAD.X R23, R30, 0x1, R23, P6 ;  /* 0x000000011e17c824 */ /* 0x000fe200030e0617 */
[----:B----4-:R-:W-:-:S04]  /*21ec0*/  LOP3.LUT R21, R21, 0xff, RZ, 0xc0, !PT ;  /* 0x000000ff15157812 */ /* 0x010fc800078ec0ff */
[----:B------:R-:W-:-:S05]  /*21ed0*/  F2FP.F16.E4M3.UNPACK_B R21, R21 ;  /* 0x00000015ff15723e */ /* 0x000fca00020006ff */
[----:B------:R-:W-:-:S05]  /*21ee0*/  HADD2.F32 R21, -RZ, R21.H0_H0 ;  /* 0x20000015ff157230 */ /* 0x000fca0000004100 */
[----:B------:R-:W-:-:S04]  /*21ef0*/  FMUL R21, R21, UR38 ;  /* 0x0000002615157c20 */ /* 0x000fc80008400000 */
[----:B--2---:R-:W-:Y:S01]  /*21f00*/  FFMA R21, R56, UR39, R21 ;  /* 0x0000002738157c23 */ /* 0x004fe20008000015 */
[----:B------:R-:W-:Y:S01]  /*21f10*/  LOP3.LUT P5, RZ, R31, 0x8, RZ, 0xc0, !PT ;  /* 0x000000081fff7812 */ /* 0x000fe200078ac0ff */
[----:B------:R-:W2:Y:S03]  /*21f20*/  LDL.LU R56, [R1+0x268] ;  /* 0x0002680001387983 */ /* 0x000ea60000300800 */
[----:B------:R-:W-:-:S05]  /*21f30*/  F2FP.SATFINITE.E4M3.F32.PACK_AB_MERGE_C R21, RZ, R21, RZ ;  /* 0x00000015ff15723e */ /* 0x000fca00048070ff */
[----:B------:R0:W-:Y:S01]  /*21f40*/  @!P4 STG.E.U8 desc[UR46][R22.64+0x20], R21 ;  /* 0x000020151600c986 */ /* 0x0001e2000c10112e */
[----:B------:R-:W-:Y:S02]  /*21f50*/  ISETP.LT.OR P4, PT, R29, 0x22, !P0 ;  /* 0x000000221d00780c */ /* 0x000fe40004781670 */
[----:B0-----:R-:W-:-:S11]  /*21f60*/  PRMT R21, RZ, 0x7610, R21 ;  /* 0x00007610ff157816 */ /* 0x001fd60000000015 */
[----:B------:R-:W0:Y:S01]  /*21f70*/  @!P4 LDC.64 R22, c[0x0][0x5c0] ;  /* 0x00017000ff16cb82 */ /* 0x000e220000000a00 */
[----:B------:R-:W4:Y:S01]  /*21f80*/  @!P4 LDG.E.U8 R21, desc[UR46][R26.64+0x21] ;  /* 0x0000212e1a15c981 */ /* 0x000f22000c1e1100 */
[----:B0-----:R-:W-:-:S05]  /*21f90*/  @!P4 IADD3 R22, P6, R24, R22, RZ ;  /* 0x000000161816c210 */ /* 0x001fca0007fde0ff */
[----:B------:R-:W-:Y:S01]  /*21fa0*/  @!P4 IMAD.X R23, R30, 0x1, R23, P6 ;  /* 0x000000011e17c824 */ /* 0x000fe200030e0617 */
        /* <DEDUP_REMOVED lines=8> */
[----:B0-----:R-:W-:-:S06]  /*22030*/  PRMT R21, RZ, 0x7610, R21 ;  /* 0x00007610ff157816 */ /* 0x001fcc0000000015 */
[----:B------:R-:W4:Y:S01]  /*22040*/  @!P5 LDG.E.U8 R21, desc[UR46][R6.64+0x20] ;  /* 0x0000202e0615d981 */ /* 0x000f22000c1e1100 */
[----:B------:R-:W-:-:S04]  /*22050*/  LOP3.LUT P2, RZ, R31, 0x4, RZ, 0xc0, !PT ;  /* 0x000000041fff7812 */ /* 0x000fc8000784c0ff */
[----:B------:R-:W-:-:S13]  /*22060*/  ISETP.LT.OR P0, PT, R29, 0x21, !P2 ;  /* 0x000000211d00780c */ /* 0x000fda0005701670 */
[----:B------:R-:W0:Y:S02]  /*22070*/  @!P0 LDC.64 R22, c[0x0][0x5c0] ;  /* 0x00017000ff168b82 */ /* 0x000e240000000a00 */
[----:B0-----:R-:W-:-:S04]  /*22080*/  @!P0 IADD3 R46, P4, P6, R24, UR6, R22 ;  /* 0x00000006182e8c10 */ /* 0x001fc8000fe9e016 */
[----:B------:R-:W-:Y:S02]  /*22090*/  @!P0 IADD3.X R47, R30, UR5, R23, P4, P6 ;  /* 0x000000051e2f8c10 */ /* 0x000fe4000a7ec417 */
        /* <DEDUP_REMOVED lines=18> */
[----:B------:R-:W-:-:S04]  /*221c0*/  LOP3.LUT R0, R0, 0xfffffdff, RZ, 0xc0, !PT ;  /* 0xfffffdff00007812 */ /* 0x000fc800078ec0ff */
[----:B------:R-:W-:Y:S02]  /*221d0*/  @P0 LOP3.LUT R0, R0, 0x200, RZ, 0xfc, !PT ;  /* 0x0000020000000812 */ /* 0x000fe400078efcff */
[----:B0-----:R-:W-:-:S04]  /*221e0*/  @!P0 IADD3 R52, P5, P6, R24, UR6, R22 ;  /* 0x0000000618348c10 */ /* 0x001fc8000febe016 */
[----:B------:R-:W-:Y:S02]  /*221f0*/  @!P0 IADD3.X R53, R30, UR5, R23, P5, P6 ;  /* 0x000000051e358c10 */ /* 0x000fe4000afec417 */
[----:B------:R-:W-:-:S13]  /*22200*/  ISETP.LT.OR P0, PT, R29, 0x2a, !P2 ;  /* 0x0000002a1d00780c */ /* 0x000fda0005701670 */
[----:B------:R-:W0:Y:S01]  /*22210*/  @!P0 LDC.64 R22, c[0x0][0x5c0] ;  /* 0x00017000ff168b82 */ /* 0x000e220000000a00 */
[----:B------:R-:W-:-:S04]  /*22220*/  LOP3.LUT R31, R31, 0xfffffffe, RZ, 0xc0, !PT ;  /* 0xfffffffe1f1f7812 */ /* 0x000fc800078ec0ff */
[----:B------:R-:W-:Y:S02]  /*22230*/  @P4 LOP3.LUT R31, R31, 0x1, RZ, 0xfc, !PT ;  /* 0x000000011f1f4812 */ /* 0x000fe400078efcff */
        /* <DEDUP_REMOVED lines=9> */
[----:B0-----:R-:W-:-:S04]  /*222d0*/  @!P0 IADD3 R38, P1, P5, R24, UR6, R22 ;  /* 0x0000000618268c10 */ /* 0x001fc8000fd3e016 */
[----:B------:R-:W-:Y:S02]  /*222e0*/  @!P0 IADD3.X R39, R30, UR5, R23, P1, P5 ;  /* 0x000000051e278c10 */ /* 0x000fe40008fea417 */
[----:B------:R-:W-:Y:S02]  /*222f0*/  ISETP.LT.OR P1, PT, R29, 0x29, !P4 ;  /* 0x000000291d00780c */ /* 0x000fe40006721670 */
[----:B-1----:R-:W-:-:S11]  /*22300*/  PRMT R21, RZ, 0x7610, R21 ;  /* 0x00007610ff157816 */ /* 0x002fd60000000015 */
        /* <DEDUP_REMOVED lines=9> */
[----:B------:R-:W-:Y:S01]  /*223a0*/  ISETP.LT.OR P6, PT, R29, 0x29, !P3 ;  /* 0x000000291d00780c */ /* 0x000fe20005fc1670 */
        /* <DEDUP_REMOVED lines=9> */
[----:B------:R-:W-:-:S04]  /*22440*/  LOP3.LUT R0, R0, 0xfffffeff, RZ, 0xc0, !PT ;  /* 0xfffffeff00007812 */ /* 0x000fc800078ec0ff */
[----:B------:R-:W-:Y:S02]  /*22450*/  @P0 LOP3.LUT R0, R0, 0x100, RZ, 0xfc, !PT ;  /* 0x0000010000000812 */ /* 0x000fe400078efcff */
[----:B------:R-:W-:Y:S02]  /*22460*/  ISETP.LT.OR P0, PT, R29, 0x31, !P2 ;  /* 0x000000311d00780c */ /* 0x000fe40005701670 */
        /* <DEDUP_REMOVED lines=8> */
[----:B0-----:R-:W-:Y:S01]  /*224f0*/  PRMT R21, RZ, 0x7610, R21 ;  /* 0x00007610ff157816 */ /* 0x001fe20000000015 */
[----:B------:R-:W0:Y:S05]  /*22500*/  @!P0 LDC.64 R22, c[0x0][0x5c0] ;  /* 0x00017000ff168b82 */ /* 0x000e2a0000000a00 */
[----:B------:R-:W4:Y:S01]  /*22510*/  @!P6 LDG.E.U8 R21, desc[UR46][R6.64+0x28] ;  /* 0x0000282e0615e981 */ /* 0x000f22000c1e1100 */
[----:B0-----:R-:W-:-:S04]  /*22520*/  @!P0 IADD3 R48, P1, P5, R24, UR6, R22 ;  /* 0x0000000618308c10 */ /* 0x001fc8000fd3e016 */
[----:B------:R-:W-:Y:S02]  /*22530*/  @!P0 IADD3.X R49, R30, UR5, R23, P1, P5 ;  /* 0x000000051e318c10 */ /* 0x000fe40008fea417 */
[----:B------:R-:W-:-:S13]  /*22540*/  ISETP.LT.OR P1, PT, R29, 0x32, !P2 ;  /* 0x000000321d00780c */ /* 0x000fda0005721670 */
[----:B------:R-:W0:Y:S01]  /*22550*/  @!P1 LDC.64 R22, c[0x0][0x5c0] ;  /* 0x00017000ff169b82 */ /* 0x000e220000000a00 */
[----:B------:R-:W-:Y:S02]  /*22560*/  LOP3.LUT P0, RZ, R31, 0x2, RZ, 0xc0, !PT ;  /* 0x000000021fff7812 */ /* 0x000fe4000780c0ff */
[----:B0-----:R-:W-:-:S04]  /*22570*/  @!P1 IADD3 R34, P5, P6, R24, UR6, R22 ;  /* 0x0000000618229c10 */ /* 0x001fc8000febe016 */
[----:B------:R-:W-:Y:S02]  /*22580*/  @!P1 IADD3.X R35, R30, UR5, R23, P5, P6 ;  /* 0x000000051e239c10 */ /* 0x000fe4000afec417 */
        /* <DEDUP_REMOVED lines=10> */
[----:B0-----:R-:W-:-:S06]  /*22630*/  PRMT R21, RZ, 0x7610, R21 ;  /* 0x00007610ff157816 */ /* 0x001fcc0000000015 */
[----:B------:R-:W4:Y:S01]  /*22640*/  @!P0 LDG.E.U8 R21, desc[UR46][R6.64+0x29] ;  /* 0x0000292e06158981 */ /* 0x000f22000c1e1100 */
[----:B------:R-:W-:Y:S02]  /*22650*/  @P1 LOP3.LUT R3, R3, 0x20000000, RZ, 0xfc, !PT ;  /* 0x2000000003031812 */ /* 0x000fe400078efcff */
[----:B------:R-:W-:-:S13]  /*22660*/  ISETP.LT.OR P1, PT, R29, 0x39, !P2 ;  /* 0x000000391d00780c */ /* 0x000fda0005721670 */
[----:B------:R-:W0:Y:S02]  /*22670*/  @!P1 LDC.64 R22, c[0x0][0x5c0] ;  /* 0x00017000ff169b82 */ /* 0x000e240000000a00 */
        /* <DEDUP_REMOVED lines=25> */
[C---:B------:R-:W-:Y:S01]  /*22810*/  ISETP.LT.OR P1, PT, R29.reuse, 0x31, !P3 ;  /* 0x000000311d00780c */ /* 0x040fe20005f21670 */
[----:B------:R-:W2:Y:S03]  /*22820*/  LDL.LU R56, [R1+0x288] ;  /* 0x0002880001387983 */ /* 0x000ea60000300800 */
[----:B------:R-:W-:Y:S01]  /*22830*/  F2FP.SATFINITE.E4M3.F32.PACK_AB_MERGE_C R21, RZ, R21, RZ ;  /* 0x00000015ff15723e */ /* 0x000fe200048070ff */
[----:B------:R-:W4:Y:S04]  /*22840*/  LDL.LU R63, [R1+0x28c] ;  /* 0x00028c00013f7983 */ /* 0x000f280000300800 */
[----:B------:R0:W-:Y:S01]  /*22850*/  @!P5 STG.E.U8 desc[UR46][R22.64+0x30], R21 ;  /* 0x000030151600d986 */ /* 0x0001e2000c10112e */
[----:B------:R-:W-:-:S02]  /*22860*/  ISETP.LT.OR P5, PT, R29, 0x32, !P4 ;  /* 0x000000321d00780c */ /* 0x000fc400067a1670 */
[----:B------:R-:W-:Y:S01]  /*22870*/  LOP3.LUT R3, R3, 0xbfffffff, RZ, 0xc0, !PT ;  /* 0xbfffffff03037812 */ /* 0x000fe200078ec0ff */
[----:B------:R-:W4:Y:S01]  /*22880*/  LDL.LU R62, [R1+0x290] ;  /* 0x00029000013e7983 */ /* 0x000f220000300800 */
[----:B0-----:R-:W-:-:S09]  /*22890*/  PRMT R21, RZ, 0x7610, R21 ;  /* 0x00007610ff157816 */ /* 0x001fd20000000015 */
[----:B------:R-:W0:Y:S01]  /*228a0*/  @!P5 LDC.64 R22, c[0x0][0x5c0] ;  /* 0x00017000ff16db82 */ /* 0x000e220000000a00 */
[----:B------:R-:W3:Y:S01]  /*228b0*/  @!P5 LDG.E.U8 R21, desc[UR46][R26.64+0x31] ;  /* 0x0000312e1a15d981 */ /* 0x000ee2000c1e1100 */
[----:B0-----:R-:W-:-:S05]  /*228c0*/  @!P5 IADD3 R22, P6, R24, R22, RZ ;  /* 0x000000161816d210 */ /* 0x001fca0007fde0ff */
[----:B------:R-:W-:Y:S01]  /*228d0*/  @!P5 IMAD.X R23, R30, 0x1, R23, P6 ;  /* 0x000000011e17d824 */ /* 0x000fe200030e0617 */
[----:B---3--:R-:W-:-:S04]  /*228e0*/  LOP3.LUT R21, R21, 0xff, RZ, 0xc0, !PT ;  /* 0x000000ff15157812 */ /* 0x008fc800078ec0ff */
[----:B------:R-:W-:-:S05]  /*228f0*/  F2FP.F16.E4M3.UNPACK_B R21, R21 ;  /* 0x00000015ff15723e */ /* 0x000fca00020006ff */
[----:B------:R-:W-:-:S05]  /*22900*/  HADD2.F32 R21, -RZ, R21.H0_H0 ;  /* 0x20000015ff157230 */ /* 0x000fca0000004100 */
[----:B------:R-:W-:-:S04]  /*22910*/  FMUL R21, R21, UR38 ;  /* 0x0000002615157c20 */ /* 0x000fc80008400000 */
[----:B------:R-:W-:-:S05]  /*22920*/  FFMA R21, R57, UR39, R21 ;  /* 0x0000002739157c23 */ /* 0x000fca0008000015 */
[----:B------:R-:W-:-:S05]  /*22930*/  F2FP.SATFINITE.E4M3.F32.PACK_AB_MERGE_C R21, RZ, R21, RZ ;  /* 0x00000015ff15723e */ /* 0x000fca00048070ff */
[----:B------:R0:W-:Y:S02]  /*22940*/  @!P5 STG.E.U8 desc[UR46][R22.64+0x31], R21 ;  /* 0x000031151600d986 */ /* 0x0001e4000c10112e */
[----:B0-----:R-:W-:-:S06]  /*22950*/  PRMT R21, RZ, 0x7610, R21 ;  /* 0x00007610ff157816 */ /* 0x001fcc0000000015 */
[----:B------:R-:W3:Y:S01]  /*22960*/  @!P1 LDG.E.U8 R21, desc[UR46][R6.64+0x30] ;  /* 0x0000302e06159981 */ /* 0x000ee2000c1e1100 */
[----:B------:R-:W-:Y:S02]  /*22970*/  ISETP.GE.AND P0, PT, R28, 0x101, PT ;  /* 0x000001011c00780c */ /* 0x000fe40003f06270 */
[----:B------:R-:W-:Y:S02]  /*22980*/  @P2 LOP3.LUT R3, R3, 0x40000000, RZ, 0xfc, !PT ;  /* 0x4000000003032812 */ /* 0x000fe400078efcff */
[----:B------:R-:W-:-:S13]  /*22990*/  ISETP.LT.OR P2, PT, R29, 0x21, !P0 ;  /* 0x000000211d00780c */ /* 0x000fda0004741670 */
[----:B------:R-:W0:Y:S01]  /*229a0*/  @!P2 LDC.64 R22, c[0x0][0x5c0] ;  /* 0x00017000ff16ab82 */ /* 0x000e220000000a00 */
[----:B---3--:R-:W-:-:S04]  /*229b0*/  LOP3.LUT R21, R21, 0xff, RZ, 0xc0, !PT ;  /* 0x000000ff15157812 */ /* 0x008fc800078ec0ff */
[----:B------:R-:W-:-:S05]  /*229c0*/  F2FP.F16.E4M3.UNPACK_B R21, R21 ;  /* 0x00000015ff15723e */ /* 0x000fca00020006ff */
[----:B------:R-:W-:-:S05]  /*229d0*/  HADD2.F32 R21, -RZ, R21.H0_H0 ;  /* 0x20000015ff157230 */ /* 0x000fca0000004100 */
[----:B------:R-:W-:-:S04]  /*229e0*/  FMUL R21, R21, UR38 ;  /* 0x0000002615157c20 */ /* 0x000fc80008400000 */
[----:B--2---:R-:W-:-:S05]  /*229f0*/  FFMA R21, R56, UR39, R21 ;  /* 0x0000002738157c23 */ /* 0x004fca0008000015 */
[----:B------:R-:W-:-:S05]  /*22a00*/  F2FP.SATFINITE.E4M3.F32.PACK_AB_MERGE_C R21, RZ, R21, RZ ;  /* 0x00000015ff15723e */ /* 0x000fca00048070ff */
[----:B------:R1:W-:Y:S01]  /*22a10*/  @!P1 STG.E.U8 desc[UR46][R44.64+0x30], R21 ;  /* 0x000030152c009986 */ /* 0x0003e2000c10112e */
[----:B------:R-:W-:Y:S02]  /*22a20*/  ISETP.LT.OR P1, PT, R29, 0x32, !P3 ;  /* 0x000000321d00780c */ /* 0x000fe40005f21670 */
[----:B-1----:R-:W-:-:S11]  /*22a30*/  PRMT R21, RZ, 0x7610, R21 ;  /* 0x00007610ff157816 */ /* 0x002fd60000000015 */
[----:B------:R-:W2:Y:S01]  /*22a40*/  @!P1 LDG.E.U8 R21, desc[UR46][R6.64+0x31] ;  /* 0x0000312e06159981 */ /* 0x000ea2000c1e1100 */
[----:B------:R-:W-:Y:S02]  /*22a50*/  LOP3.LUT R0, R0, 0xffffdfff, RZ, 0xc0, !PT ;  /* 0xffffdfff00007812 */ /* 0x000fe400078ec0ff */
[----:B0-----:R-:W-:Y:S02]  /*22a60*/  @!P2 IADD3 R58, P5, P6, R24, UR10, R22 ;  /* 0x0000000a183aac10 */ /* 0x001fe4000febe016 */
[----:B------:R-:W-:Y:S02]  /*22a70*/  @P2 LOP3.LUT R0, R0, 0x2000, RZ, 0xfc, !PT ;  /* 0x0000200000002812 */ /* 0x000fe400078efcff */
        /* <DEDUP_REMOVED lines=8> */
[----:B------:R-:W0:Y:S02]  /*22b00*/  @!P2 LDC.64 R22, c[0x0][0x5c0] ;  /* 0x00017000ff16ab82 */ /* 0x000e240000000a00 */
[----:B0-----:R-:W-:-:S04]  /*22b10*/  @!P2 IADD3 R60, P5, P6, R24, UR10, R22 ;  /* 0x0000000a183cac10 */ /* 0x001fc8000febe016 */
[----:B------:R-:W-:Y:S02]  /*22b20*/  @!P2 IADD3.X R61, R30, UR9, R23, P5, P6 ;  /* 0x000000091e3dac10 */ /* 0x000fe4000afec417 */
[----:B--2---:R-:W-:-:S04]  /*22b30*/  LOP3.LUT R21, R21, 0xff, RZ, 0xc0, !PT ;  /* 0x000000ff15157812 */ /* 0x004fc800078ec0ff */
[----:B------:R-:W-:-:S05]  /*22b40*/  F2FP.F16.E4M3.UNPACK_B R21, R21 ;  /* 0x00000015ff15723e */ /* 0x000fca00020006ff */
[----:B------:R-:W-:-:S05]  /*22b50*/  HADD2.F32 R21, -RZ, R21.H0_H0 ;  /* 0x20000015ff157230 */ /* 0x000fca0000004100 */
[----:B------:R-:W-:-:S04]  /*22b60*/  FMUL R21, R21, UR38 ;  /* 0x0000002615157c20 */ /* 0x000fc80008400000 */
[----:B----4-:R-:W-:Y:S02]  /*22b70*/  FFMA R21, R63, UR39, R21 ;  /* 0x000000273f157c23 */ /* 0x010fe40008000015 */
[----:B------:R-:W2:Y:S03]  /*22b80*/  LDL.LU R63, [R1+0x294] ;  /* 0x00029400013f7983 */ /* 0x000ea60000300800 */
        /* <DEDUP_REMOVED lines=8> */
[----:B------:R-:W3:Y:S01]  /*22c10*/  @!P5 LDG.E.U8 R21, desc[UR46][R26.64+0x38] ;  /* 0x0000382e1a15d981 */ /* 0x000ee2000c1e1100 */
[----:B------:R-:W0:Y:S02]  /*22c20*/  @!P5 LDC.64 R22, c[0x0][0x5c0] ;  /* 0x00017000ff16db82 */ /* 0x000e240000000a00 */
[----:B0-----:R-:W-:-:S05]  /*22c30*/  @!P5 IADD3 R22, P6, R24, R22, RZ ;  /* 0x000000161816d210 */ /* 0x001fca0007fde0ff */
[----:B------:R-:W-:Y:S01]  /*22c40*/  @!P5 IMAD.X R23, R30, 0x1, R23, P6 ;  /* 0x000000011e17d824 */ /* 0x000fe200030e0617 */
[----:B---3--:R-:W-:-:S04]  /*22c50*/  LOP3.LUT R21, R21, 0xff, RZ, 0xc0, !PT ;  /* 0x000000ff15157812 */ /* 0x008fc800078ec0ff */
[----:B------:R-:W-:-:S05]  /*22c60*/  F2FP.F16.E4M3.UNPACK_B R21, R21 ;  /* 0x00000015ff15723e */ /* 0x000fca00020006ff */
[----:B------:R-:W-:-:S05]  /*22c70*/  HADD2.F32 R21, -RZ, R21.H0_H0 ;  /* 0x20000015ff157230 */ /* 0x000fca0000004100 */
[----:B------:R-:W-:-:S04]  /*22c80*/  FMUL R21, R21, UR38 ;  /* 0x0000002615157c20 */ /* 0x000fc80008400000 */
[----:B------:R-:W-:Y:S02]  /*22c90*/  FFMA R21, R62, UR39, R21 ;  /* 0x000000273e157c23 */ /* 0x000fe40008000015 */
[----:B------:R-:W3:Y:S03]  /*22ca0*/  LDL.LU R62, [R1+0x298] ;  /* 0x00029800013e7983 */ /* 0x000ee60000300800 */
        /* <DEDUP_REMOVED lines=8> */
[----:B------:R-:W2:Y:S01]  /*22d30*/  @!P5 LDG.E.U8 R21, desc[UR46][R26.64+0x39] ;  /* 0x0000392e1a15d981 */ /* 0x000ea2000c1e1100 */
[----:B------:R-:W-:Y:S02]  /*22d40*/  ISETP.LT.OR P4, PT, R29, 0x39, !P3 ;  /* 0x000000391d00780c */ /* 0x000fe40005f81670 */
        /* <DEDUP_REMOVED lines=8> */
[----:B------:R0:W-:Y:S02]  /*22dd0*/  @!P5 STG.E.U8 desc[UR46][R22.64+0x39], R21 ;  /* 0x000039151600d986 */ /* 0x0001e4000c10112e */
[----:B0-----:R-:W-:-:S06]  /*22de0*/  PRMT R21, RZ, 0x7610, R21 ;  /* 0x00007610ff157816 */ /* 0x001fcc0000000015 */
[----:B------:R-:W2:Y:S01]  /*22df0*/  @!P4 LDG.E.U8 R21, desc[UR46][R6.64+0x38] ;  /* 0x0000382e0615c981 */ /* 0x000ea2000c1e1100 */
[----:B------:R-:W-:-:S04]  /*22e00*/  @P2 LOP3.LUT R0, R0, 0x10, RZ, 0xfc, !PT ;  /* 0x0000001000002812 */ /* 0x000fc800078efcff */
[----:B------:R-:W-:-:S04]  /*22e10*/  LOP3.LUT R0, R0, 0xfffffff7, RZ, 0xc0, !PT ;  /* 0xfffffff700007812 */ /* 0x000fc800078ec0ff */
[----:B------:R-:W-:Y:S02]  /*22e20*/  @P1 LOP3.LUT R0, R0, 0x8, RZ, 0xfc, !PT ;  /* 0x0000000800001812 */ /* 0x000fe400078efcff */
[----:B------:R-:W-:-:S13]  /*22e30*/  ISETP.LT.OR P1, PT, R29, 0x31, !P0 ;  /* 0x000000311d00780c */ /* 0x000fda0004721670 */
[----:B------:R-:W0:Y:S01]  /*22e40*/  @!P1 LDC.64 R22, c[0x0][0x5c0] ;  /* 0x00017000ff169b82 */ /* 0x000e220000000a00 */
[----:B------:R-:W-:Y:S02]  /*22e50*/  ISETP.LT.OR P2, PT, R29, 0x32, !P0 ;  /* 0x000000321d00780c */ /* 0x000fe40004741670 */
[----:B------:R-:W-:Y:S02]  /*22e60*/  LOP3.LUT R0, R0, 0xffff7fff, RZ, 0xc0, !PT ;  /* 0xffff7fff00007812 */ /* 0x000fe400078ec0ff */
[----:B0-----:R-:W-:-:S04]  /*22e70*/  @!P1 IADD3 R64, P5, P6, R24, UR10, R22 ;  /* 0x0000000a18409c10 */ /* 0x001fc8000febe016 */
[----:B------:R-:W-:-:S05]  /*22e80*/  @!P1 IADD3.X R65, R30, UR9, R23, P5, P6 ;  /* 0x000000091e419c10 */ /* 0x000fca000afec417 */
[----:B------:R-:W0:Y:S01]  /*22e90*/  @!P2 LDC.64 R22, c[0x0][0x5c0] ;  /* 0x00017000ff16ab82 */ /* 0x000e220000000a00 */
[----:B------:R-:W-:-:S04]  /*22ea0*/  @P1 LOP3.LUT R0, R0, 0x8000, RZ, 0xfc, !PT ;  /* 0x0000800000001812 */ /* 0x000fc800078efcff */
[C---:B------:R-:W-:Y:S02]  /*22eb0*/  LOP3.LUT P1, RZ, R0.reuse, 0x20, RZ, 0xc0, !PT ;  /* 0x0000002000ff7812 */ /* 0x040fe4000782c0ff */
[----:B------:R-:W-:-:S04]  /*22ec0*/  LOP3.LUT R0, R0, 0xffffbfff, RZ, 0xc0, !PT ;  /* 0xffffbfff00007812 */ /* 0x000fc800078ec0ff */
[----:B------:R-:W-:Y:S02]  /*22ed0*/  @P2 LOP3.LUT R0, R0, 0x4000, RZ, 0xfc, !PT ;  /* 0x0000400000002812 */ /* 0x000fe400078efcff */
[----:B--2---:R-:W-:-:S04]  /*22ee0*/  LOP3.LUT R21, R21, 0xff, RZ, 0xc0, !PT ;  /* 0x000000ff15157812 */ /* 0x004fc800078ec0ff */
[----:B------:R-:W-:-:S05]  /*22ef0*/  F2FP.F16.E4M3.UNPACK_B R21, R21 ;  /* 0x00000015ff15723e */ /* 0x000fca00020006ff */
[----:B------:R-:W-:-:S05]  /*22f00*/  HADD2.F32 R21, -RZ, R21.H0_H0 ;  /* 0x20000015ff157230 */ /* 0x000fca0000004100 */
[----:B------:R-:W-:-:S04]  /*22f10*/  FMUL R21, R21, UR38 ;  /* 0x0000002615157c20 */ /* 0x000fc80008400000 */
[----:B---3--:R-:W-:Y:S01]  /*22f20*/  FFMA R21, R62, UR39, R21 ;  /* 0x000000273e157c23 */ /* 0x008fe20008000015 */
[----:B0-----:R-:W-:-:S04]  /*22f30*/  @!P2 IADD3 R62, P5, P6, R24, UR10, R22 ;  /* 0x0000000a183eac10 */ /* 0x001fc8000febe016 */
[----:B------:R-:W-:Y:S02]  /*22f40*/  @!P2 IADD3.X R63, R30, UR9, R23, P5, P6 ;  /* 0x000000091e3fac10 */ /* 0x000fe4000afec417 */
[----:B------:R-:W-:Y:S02]  /*22f50*/  ISETP.LT.OR P2, PT, R29, 0x3a, !P3 ;  /* 0x0000003a1d00780c */ /* 0x000fe40005f41670 */
[----:B------:R-:W-:-:S05]  /*22f60*/  F2FP.SATFINITE.E4M3.F32.PACK_AB_MERGE_C R21, RZ, R21, RZ ;  /* 0x00000015ff15723e */ /* 0x000fca00048070ff */
[----:B------:R0:W-:Y:S02]  /*22f70*/  @!P4 STG.E.U8 desc[UR46][R54.64+0x38], R21 ;  /* 0x000038153600c986 */ /* 0x0001e4000c10112e */
[----:B0-----:R-:W-:-:S06]  /*22f80*/  PRMT R21, RZ, 0x7610, R21 ;  /* 0x00007610ff157816 */ /* 0x001fcc0000000015 */
[----:B------:R-:W2:Y:S02]  /*22f90*/  @!P2 LDG.E.U8 R21, desc[UR46][R6.64+0x39] ;  /* 0x0000392e0615a981 */ /* 0x000ea4000c1e1100 */
[----:B--2---:R-:W-:-:S04]  /*22fa0*/  LOP3.LUT R21, R21, 0xff, RZ, 0xc0, !PT ;  /* 0x000000ff15157812 */ /* 0x004fc800078ec0ff */
[----:B------:R-:W-:-:S05]  /*22fb0*/  F2FP.F16.E4M3.UNPACK_B R21, R21 ;  /* 0x00000015ff15723e */ /* 0x000fca00020006ff */
[----:B------:R-:W-:-:S05]  /*22fc0*/  HADD2.F32 R21, -RZ, R21.H0_H0 ;  /* 0x20000015ff157230 */ /* 0x000fca0000004100 */
[----:B------:R-:W-:-:S04]  /*22fd0*/  FMUL R21, R21, UR38 ;  /* 0x0000002615157c20 */ /* 0x000fc80008400000 */
[----:B----4-:R-:W-:Y:S01]  /*22fe0*/  FFMA R21, R67, UR39, R21 ;  /* 0x0000002743157c23 */ /* 0x010fe20008000015 */
[----:B------:R-:W-:Y:S01]  /*22ff0*/  ISETP.LT.OR P4, PT, R29, 0x39, !P0 ;  /* 0x000000391d00780c */ /* 0x000fe20004781670 */
[----:B------:R-:W2:Y:S03]  /*23000*/  LDL.LU R67, [R1+0x2a4] ;  /* 0x0002a40001437983 */ /* 0x000ea60000300800 */
[----:B------:R-:W-:-:S05]  /*23010*/  F2FP.SATFINITE.E4M3.F32.PACK_AB_MERGE_C R21, RZ, R21, RZ ;  /* 0x00000015ff15723e */ /* 0x000fca00048070ff */
[----:B------:R0:W-:Y:S04]  /*23020*/  @!P2 STG.E.U8 desc[UR46][R50.64+0x39], R21 ;  /* 0x000039153200a986 */ /* 0x0001e8000c10112e */
[----:B------:R-:W1:Y:S01]  /*23030*/  @!P4 LDC.64 R22, c[0x0][0x5c0] ;  /* 0x00017000ff16cb82 */ /* 0x000e620000000a00 */
[----:B0-----:R-:W-:-:S06]  /*23040*/  PRMT R21, RZ, 0x7610, R21 ;  /* 0x00007610ff157816 */ /* 0x001fcc0000000015 */
[----:B------:R-:W3:Y:S01]  /*23050*/  @!P1 LDG.E.U8 R21, desc[UR46][R8.64+0x20] ;  /* 0x0000202e08159981 */ /* 0x000ee2000c1e1100 */
[----:B------:R-:W-:-:S04]  /*23060*/  LOP3.LUT R0, R0, 0xffffff7f, RZ, 0xc0, !PT ;  /* 0xffffff7f00007812 */ /* 0x000fc800078ec0ff */
[----:B------:R-:W-:Y:S02]  /*23070*/  @P4 LOP3.LUT R0, R0, 0x80, RZ, 0xfc, !PT ;  /* 0x0000008000004812 */ /* 0x000fe400078efcff */
[----:B-1----:R-:W-:-:S04]  /*23080*/  @!P4 IADD3 R54, P5, P6, R24, UR10, R22 ;  /* 0x0000000a1836cc10 */ /* 0x002fc8000febe016 */
[----:B------:R-:W-:Y:S02]  /*23090*/  @!P4 IADD3.X R55, R30, UR9, R23, P5, P6 ;  /* 0x000000091e37cc10 */ /* 0x000fe4000afec417 */
[----:B------:R-:W-:Y:S02]  /*230a0*/  LOP3.LUT P4, RZ, R31, 0x1, RZ, 0xc0, !PT ;  /* 0x000000011fff7812 */ /* 0x000fe4000788c0ff */
[----:B------:R-:W-:-:S13]  /*230b0*/  ISETP.LT.OR P0, PT, R29, 0x3a, !P0 ;  /* 0x0000003a1d00780c */ /* 0x000fda0004701670 */
[----:B------:R-:W0:Y:S01]  /*230c0*/  @!P0 LDC.64 R22, c[0x0][0x5c0] ;  /* 0x00017000ff168b82 */ /* 0x000e220000000a00 */
[----:B------:R-:W-:Y:S02]  /*230d0*/  ISETP.LT.OR P2, PT, R29, 0x41, !P3 ;  /* 0x000000411d00780c */ /* 0x000fe40005f41670 */
[----:B---3--:R-:W-:-:S04]  /*230e0*/  LOP3.LUT R21, R21, 0xff, RZ, 0xc0, !PT ;  /* 0x000000ff15157812 */ /* 0x008fc800078ec0ff */
[----:B------:R-:W-:-:S05]  /*230f0*/  F2FP.F16.E4M3.UNPACK_B R21, R21 ;  /* 0x00000015ff15723e */ /* 0x000fca00020006ff */
[----:B------:R-:W-:-:S05]  /*23100*/  HADD2.F32 R21, -RZ, R21.H0_H0 ;  /* 0x20000015ff157230 */ /* 0x000fca0000004100 */
[----:B------:R-:W-:-:S04]  /*23110*/  FMUL R21, R21, UR38 ;  /* 0x0000002615157c20 */ /* 0x000fc80008400000 */
[----:B------:R-:W-:Y:S01]  /*23120*/  FFMA R21, R66, UR39, R21 ;  /* 0x0000002742157c23 */ /* 0x000fe20008000015 */
[----:B0-----:R-:W-:Y:S02]  /*23130*/  @!P0 IADD3 R50, P5, P6, R24, UR10, R22 ;  /* 0x0000000a18328c10 */ /* 0x001fe4000febe016 */
[----:B------:R-:W-:Y:S01]  /*23140*/  LOP3.LUT R3, R3, 0xf7ffffff, RZ, 0xc0, !PT ;  /* 0xf7ffffff03037812 */ /* 0x000fe200078ec0ff */
[----:B------:R-:W-:Y:S01]  /*23150*/  IMAD.U32 R31, RZ, RZ, UR7 ;  /* 0x00000007ff1f7e24 */ /* 0x000fe2000f8e00ff */
[----:B------:R-:W-:Y:S01]  /*23160*/  F2FP.SATFINITE.E4M3.F32.PACK_AB_MERGE_C R21, RZ, R21, RZ ;  /* 0x00000015ff15723e */ /* 0x000fe200048070ff */
[----:B------:R-:W3:Y:S04]  /*23170*/  LDL.LU R66, [R1+0x2a8] ;  /* 0x0002a80001427983 */ /* 0x000ee80000300800 */
[----:B------:R0:W-:Y:S01]  /*23180*/  @!P1 STG.E.U8 desc[UR46][R46.64+0x20], R21 ;  /* 0x000020152e009986 */ /* 0x0001e2000c10112e */
[----:B------:R-:W-:-:S02]  /*23190*/  @!P0 IADD3.X R51, R30, UR9, R23, P5, P6 ;  /* 0x000000091e338c10 */ /* 0x000fc4000afec417 */
[----:B------:R-:W1:Y:S01]  /*231a0*/  @!P2 LDC.64 R22, c[0x0][0x5c0] ;  /* 0x00017000ff16ab82 */ /* 0x000e620000000a00 */
[----:B------:R-:W-:Y:S01]  /*231b0*/  @P0 LOP3.LUT R3, R3, 0x8000000, RZ, 0xfc, !PT ;  /* 0x0800000003030812 */ /* 0x000fe200078efcff */
[----:B------:R-:W4:Y:S01]  /*231c0*/  LDL.LU R73, [R1+0x2ac] ;  /* 0x0002ac0001497983 */ /* 0x000f220000300800 */
[----:B0-----:R-:W-:-:S03]  /*231d0*/  PRMT R21, RZ, 0x7610, R21 ;  /* 0x00007610ff157816 */ /* 0x001fc60000000015 */
[----:B------:R-:W4:Y:S04]  /*231e0*/  LDL.LU R72, [R1+0x2b0] ;  /* 0x0002b00001487983 */ /* 0x000f280000300800 */
[----:B------:R-:W2:Y:S01]  /*231f0*/  @!P4 LDG.E.U8 R21, desc[UR46][R8.64+0x21] ;  /* 0x0000212e0815c981 */ /* 0x000ea2000c1e1100 */
[----:B------:R-:W-:Y:S02]  /*23200*/  ISETP.LT.OR P0, PT, R29, 0x42, !P3 ;  /* 0x000000421d00780c */ /* 0x000fe40005f01670 */
[----:B-1----:R-:W-:-:S04]  /*23210*/  @!P2 IADD3 R70, P5, P6, R24, UR8, R22 ;  /* 0x000000081846ac10 */ /* 0x002fc8000febe016 */
[----:B------:R-:W-:-:S07]  /*23220*/  @!P2 IADD3.X R71, R30, UR7, R23, P5, P6 ;  /* 0x000000071e47ac10 */ /* 0x000fce000afec417 */
[----:B------:R-:W0:Y:S02]  /*23230*/  @!P0 LDC.64 R22, c[0x0][0x5c0] ;  /* 0x00017000ff168b82 */ /* 0x000e240000000a00 */
[----:B0-----:R-:W-:-:S04]  /*23240*/  @!P0 IADD3 R68, P5, P6, R24, UR8, R22 ;  /* 0x0000000818448c10 */ /* 0x001fc8000febe016 */
[----:B------:R-:W-:Y:S02]  /*23250*/  @!P0 IADD3.X R69, R30, UR7, R23, P5, P6 ;  /* 0x000000071e458c10 */ /* 0x000fe4000afec417 */
[----:B------:R-:W-:-:S04]  /*23260*/  ISETP.GE.AND P0, PT, R28, 0x89, PT ;  /* 0x000000891c00780c */ /* 0x000fc80003f06270 */
[----:B------:R-:W-:-:S13]  /*23270*/  ISETP.LT.OR P5, PT, R29, 0x21, !P0 ;  /* 0x000000211d00780c */ /* 0x000fda00047a1670 */
[----:B------:R-:W0:Y:S01]  /*23280*/  @!P5 LDC.64 R22, c[0x0][0x5c0] ;  /* 0x00017000ff16db82 */ /* 0x000e220000000a00 */
[----:B--2---:R-:W-:-:S04]  /*23290*/  LOP3.LUT R21, R21, 0xff, RZ, 0xc0, !PT ;  /* 0x000000ff15157812 */ /* 0x004fc800078ec0ff */
[----:B------:R-:W-:-:S05]  /*232a0*/  F2FP.F16.E4M3.UNPACK_B R21, R21 ;  /* 0x00000015ff15723e */ /* 0x000fca00020006ff */
[----:B------:R-:W-:-:S05]  /*232b0*/  HADD2.F32 R21, -RZ, R21.H0_H0 ;  /* 0x20000015ff157230 */ /* 0x000fca0000004100 */
[----:B------:R-:W-:-:S04]  /*232c0*/  FMUL R21, R21, UR38 ;  /* 0x0000002615157c20 */ /* 0x000fc80008400000 */
[----:B------:R-:W-:-:S05]  /*232d0*/  FFMA R21, R67, UR39, R21 ;  /* 0x0000002743157c23 */ /* 0x000fca0008000015 */
[----:B------:R-:W-:-:S05]  /*232e0*/  F2FP.SATFINITE.E4M3.F32.PACK_AB_MERGE_C R21, RZ, R21, RZ ;  /* 0x00000015ff15723e */ /* 0x000fca00048070ff */
[----:B------:R1:W-:Y:S02]  /*232f0*/  @!P4 STG.E.U8 desc[UR46][R42.64+0x21], R21 ;  /* 0x000021152a00c986 */ /* 0x0003e4000c10112e */
[----:B-1----:R-:W-:-:S05]  /*23300*/  IMAD.U32 R21, RZ, RZ, UR8 ;  /* 0x00000008ff157e24 */ /* 0x002fca000f8e00ff */
[----:B------:R-:W-:-:S04]  /*23310*/  @!P5 IADD3 R21, P4, P6, R21, UR6, R24 ;  /* 0x000000061515dc10 */ /* 0x000fc8000fe9e018 */
[----:B------:R-:W-:Y:S02]  /*23320*/  @!P5 IADD3.X R31, R31, UR5, R30, P4, P6 ;  /* 0x000000051f1fdc10 */ /* 0x000fe4000a7ec41e */
[----:B0-----:R-:W-:Y:S02]  /*23330*/  @!P5 IADD3 R22, P4, R21, R22, RZ ;  /* 0x000000161516d210 */ /* 0x001fe40007f9e0ff */
[----:B------:R-:W-:-:S06]  /*23340*/  PRMT R21, RZ, 0x7610, R21 ;  /* 0x00007610ff157816 */ /* 0x000fcc0000000015 */
[----:B------:R-:W2:Y:S01]  /*23350*/  @!P5 LDG.E.U8 R21, desc[UR46][R10.64+0x20] ;  /* 0x0000202e0a15d981 */ /* 0x000ea2000c1e1100 */
[----:B------:R-:W-:Y:S01]  /*23360*/  @!P5 IMAD.X R23, R31, 0x1, R23, P4 ;  /* 0x000000011f17d824 */ /* 0x000fe200020e0617 */
[----:B------:R-:W-:Y:S02]  /*23370*/  ISETP.LT.OR P4, PT, R29, 0x22, !P0 ;  /* 0x000000221d00780c */ /* 0x000fe40004781670 */
[----:B------:R-:W-:Y:S02]  /*23380*/  LOP3.LUT P2, RZ, R0, 0x200, RZ, 0xc0, !PT ;  /* 0x0000020000ff7812 */ /* 0x000fe4000784c0ff */
[----:B------:R-:W-:-:S09]  /*23390*/  LOP3.LUT R3, R3, 0x7fffffff, RZ, 0xc0, !PT ;  /* 0x7fffffff03037812 */ /* 0x000fd200078ec0ff */
[----:B------:R-:W0:Y:S01]  /*233a0*/  @!P4 LDC.64 R32, c[0x0][0x5c0] ;  /* 0x00017000ff20cb82 */ /* 0x000e220000000a00 */
[----:B--2---:R-:W-:-:S04]  /*233b0*/  LOP3.LUT R21, R21, 0xff, RZ, 0xc0, !PT ;  /* 0x000000ff15157812 */ /* 0x004fc800078ec0ff */
[----:B------:R-:W-:-:S05]  /*233c0*/  F2FP.F16.E4M3.UNPACK_B R21, R21 ;  /* 0x00000015ff15723e */ /* 0x000fca00020006ff */
[----:B------:R-:W-:-:S05]  /*233d0*/  HADD2.F32 R21, -RZ, R21.H0_H0 ;  /* 0x20000015ff157230 */ /* 0x000fca0000004100 */
[----:B------:R-:W-:-:S04]  /*233e0*/  FMUL R21, R21, UR38 ;  /* 0x0000002615157c20 */ /* 0x000fc80008400000 */
[----:B---3--:R-:W-:-:S05]  /*233f0*/  FFMA R21, R66, UR39, R21 ;  /* 0x0000002742157c23 */ /* 0x008fca0008000015 */
[----:B------:R-:W-:-:S05]  /*23400*/  F2FP.SATFINITE.E4M3.F32.PACK_AB_MERGE_C R21, RZ, R21, RZ ;  /* 0x00000015ff15723e */ /* 0x000fca00048070ff */
[----:B------:R1:W-:Y:S02]  /*23410*/  @!P5 STG.E.U8 desc[UR46][R22.64+0x20], R21 ;  /* 0x000020151600d986 */ /* 0x0003e4000c10112e */
[----:B-1----:R-:W-:-:S06]  /*23420*/  PRMT R21, RZ, 0x7610, R21 ;  /* 0x00007610ff157816 */ /* 0x002fcc0000000015 */
[----:B------:R-:W2:Y:S01]  /*23430*/  @!P4 LDG.E.U8 R21, desc[UR46][R10.64+0x21] ;  /* 0x0000212e0a15c981 */ /* 0x000ea2000c1e1100 */
[----:B------:R-:W-:Y:S02]  /*23440*/  @P2 LOP3.LUT R3, R3, 0x80000000, RZ, 0xfc, !PT ;  /* 0x8000000003032812 */ /* 0x000fe400078efcff */
[----:B------:R-:W-:-:S13]  /*23450*/  ISETP.LT.OR P2, PT, R29, 0x49, !P3 ;  /* 0x000000491d00780c */ /* 0x000fda0005f41670 */
[----:B------:R-:W1:Y:S01]  /*23460*/  @!P2 LDC.64 R22, c[0x0][0x5c0] ;  /* 0x00017000ff16ab82 */ /* 0x000e620000000a00 */
[----:B------:R-:W-:Y:S02]  /*23470*/  IMAD.U32 R31, RZ, RZ, UR8 ;  /* 0x00000008ff1f7e24 */ /* 0x000fe4000f8e00ff */
[----:B------:R-:W-:-:S03]  /*23480*/  IMAD.U32 R42, RZ, RZ, UR7 ;  /* 0x00000007ff2a7e24 */ /* 0x000fc6000f8e00ff */
[----:B------:R-:W-:-:S04]  /*23490*/  @!P4 IADD3 R31, P1, P6, R31, UR6, R24 ;  /* 0x000000061f1fcc10 */ /* 0x000fc8000fe3e018 */
[----:B------:R-:W-:Y:S02]  /*234a0*/  @!P4 IADD3.X R42, R42, UR5, R30, P1, P6 ;  /* 0x000000052a2acc10 */ /* 0x000fe40008fec41e */
[----:B0-----:R-:W-:-:S05]  /*234b0*/  @!P4 IADD3 R32, P1, R31, R32, RZ ;  /* 0x000000201f20c210 */ /* 0x001fca0007f3e0ff */
[----:B------:R-:W-:Y:S01]  /*234c0*/  @!P4 IMAD.X R33, R42, 0x1, R33, P1 ;  /* 0x000000012a21c824 */ /* 0x000fe200008e0621 */
[----:B-1----:R-:W-:-:S04]  /*234d0*/  @!P2 IADD3 R66, P5, P6, R24, UR8, R22 ;  /* 0x000000081842ac10 */ /* 0x002fc8000febe016 */
[----:B------:R-:W-:Y:S02]  /*234e0*/  @!P2 IADD3.X R67, R30, UR7, R23, P5, P6 ;  /* 0x000000071e43ac10 */ /* 0x000fe4000afec417 */
[----:B------:R-:W-:Y:S02]  /*234f0*/  LOP3.LUT P2, RZ, R3, 0x80000000, RZ, 0xc0, !PT ;  /* 0x8000000003ff7812 */ /* 0x000fe4000784c0ff */
[----:B--2---:R-:W-:-:S04]  /*23500*/  LOP3.LUT R21, R21, 0xff, RZ, 0xc0, !PT ;  /* 0x000000ff15157812 */ /* 0x004fc800078ec0ff */
[----:B------:R-:W-:-:S05]  /*23510*/  F2FP.F16.E4M3.UNPACK_B R21, R21 ;  /* 0x00000015ff15723e */ /* 0x000fca00020006ff */
[----:B------:R-:W-:-:S05]  /*23520*/  HADD2.F32 R21, -RZ, R21.H0_H0 ;  /* 0x20000015ff157230 */ /* 0x000fca0000004100 */
[----:B------:R-:W-:-:S04]  /*23530*/  FMUL R21, R21, UR38 ;  /* 0x0000002615157c20 */ /* 0x000fc80008400000 */
[----:B----4-:R-:W-:Y:S01]  /*23540*/  FFMA R21, R73, UR39, R21 ;  /* 0x0000002749157c23 */ /* 0x010fe20008000015 */
[----:B------:R-:W-:Y:S01]  /*23550*/  LOP3.LUT P1, RZ, R0, 0x100, RZ, 0xc0, !PT ;  /* 0x0000010000ff7812 */ /* 0x000fe2000782c0ff */
[----:B------:R-:W2:Y:S03]  /*23560*/  LDL.LU R73, [R1+0x2b4] ;  /* 0x0002b40001497983 */ /* 0x000ea60000300800 */
[----:B------:R-:W-:-:S05]  /*23570*/  F2FP.SATFINITE.E4M3.F32.PACK_AB_MERGE_C R21, RZ, R21, RZ ;  /* 0x00000015ff15723e */ /* 0x000fca00048070ff */
[----:B------:R0:W-:Y:S02]  /*23580*/  @!P4 STG.E.U8 desc[UR46][R32.64+0x21], R21 ;  /* 0x000021152000c986 */ /* 0x0001e4000c10112e */
[----:B0-----:R-:W-:-:S06]  /*23590*/  PRMT R21, RZ, 0x7610, R21 ;  /* 0x00007610ff157816 */ /* 0x001fcc0000000015 */
[----:B------:R-:W3:Y:S01]  /*235a0*/  @!P2 LDG.E.U8 R21, desc[UR46][R8.64+0x28] ;  /* 0x0000282e0815a981 */ /* 0x000ee2000c1e1100 */
[----:B------:R-:W-:-:S13]  /*235b0*/  ISETP.LT.OR P6, PT, R29, 0x4a, !P3 ;  /* 0x0000004a1d00780c */ /* 0x000fda0005fc1670 */
[----:B------:R-:W0:Y:S02]  /*235c0*/  @!P6 LDC.64 R22, c[0x0][0x5c0] ;  /* 0x00017000ff16eb82 */ /* 0x000e240000000a00 */
[----:B0-----:R-:W-:Y:S02]  /*235d0*/  @!P6 IADD3 R74, P4, P5, R24, UR8, R22 ;  /* 0x00000008184aec10 */ /* 0x001fe4000fd9e016 */
[----:B---3--:R-:W-:-:S04]  /*235e0*/  LOP3.LUT R21, R21, 0xff, RZ, 0xc0, !PT ;  /* 0x000000ff15157812 */ /* 0x008fc800078ec0ff */
[----:B------:R-:W-:-:S05]  /*235f0*/  F2FP.F16.E4M3.UNPACK_B R21, R21 ;  /* 0x00000015ff15723e */ /* 0x000fca00020006ff */
[----:B------:R-:W-:-:S05]  /*23600*/  HADD2.F32 R21, -RZ, R21.H0_H0 ;  /* 0x20000015ff157230 */ /* 0x000fca0000004100 */
[----:B------:R-:W-:-:S04]  /*23610*/  FMUL R21, R21, UR38 ;  /* 0x0000002615157c20 */ /* 0x000fc80008400000 */
[----:B------:R-:W-:Y:S01]  /*23620*/  FFMA R21, R72, UR39, R21 ;  /* 0x0000002748157c23 */ /* 0x000fe20008000015 */
[----:B------:R-:W-:Y:S01]  /*23630*/  @!P6 IADD3.X R75, R30, UR7, R23, P4, P5 ;  /* 0x000000071e4bec10 */ /* 0x000fe2000a7ea417 */
[----:B------:R-:W-:Y:S01]  /*23640*/  IMAD.U32 R31, RZ, RZ, UR7 ;  /* 0x00000007ff1f7e24 */ /* 0x000fe2000f8e00ff */
[----:B------:R-:W-:Y:S01]  /*23650*/  LOP3.LUT R0, R0, 0xffdfffff, RZ, 0xc0, !PT ;  /* 0xffdfffff00007812 */ /* 0x000fe200078ec0ff */
[----:B------:R-:W3:Y:S01]  /*23660*/  LDL.LU R72, [R1+0x2b8] ;  /* 0x0002b80001487983 */ /* 0x000ee20000300800 */
[----:B------:R-:W-:Y:S02]  /*23670*/  F2FP.SATFINITE.E4M3.F32.PACK_AB_MERGE_C R21, RZ, R21, RZ ;  /* 0x00000015ff15723e */ /* 0x000fe400048070ff */
[----:B------:R-:W-:Y:S01]  /*23680*/  ISETP.LT.OR P6, PT, R29, 0x51, !P3 ;  /* 0x000000511d00780c */ /* 0x000fe20005fc1670 */
[----:B------:R-:W4:Y:S04]  /*23690*/  LDL.LU R78, [R1+0x2bc] ;  /* 0x0002bc00014e7983 */ /* 0x000f280000300800 */
[----:B------:R0:W-:Y:S04]  /*236a0*/  @!P2 STG.E.U8 desc[UR46][R52.64+0x28], R21 ;  /* 0x000028153400a986 */ /* 0x0001e8000c10112e */
[----:B------:R-:W4:Y:S04]  /*236b0*/  LDL.LU R79, [R1+0x2c0] ;  /* 0x0002c000014f7983 */ /* 0x000f280000300800 */
[----:B------:R-:W1:Y:S01]  /*236c0*/  @!P6 LDC.64 R22, c[0x0][0x5c0] ;  /* 0x00017000ff16eb82 */ /* 0x000e620000000a00 */
[----:B0-----:R-:W-:-:S06]  /*236d0*/  PRMT R21, RZ, 0x7610, R21 ;  /* 0x00007610ff157816 */ /* 0x001fcc0000000015 */
[----:B------:R-:W2:Y:S01]  /*236e0*/  @!P1 LDG.E.U8 R21, desc[UR46][R8.64+0x29] ;  /* 0x0000292e08159981 */ /* 0x000ea2000c1e1100 */
[----:B------:R-:W-:Y:S02]  /*236f0*/  ISETP.LT.OR P2, PT, R29, 0x52, !P3 ;  /* 0x000000521d00780c */ /* 0x000fe40005f41670 */
[----:B-1----:R-:W-:-:S04]  /*23700*/  @!P6 IADD3 R76, P4, P5, R24, UR8, R22 ;  /* 0x00000008184cec10 */ /* 0x002fc8000fd9e016 */
[----:B------:R-:W-:-:S07]  /*23710*/  @!P6 IADD3.X R77, R30, UR7, R23, P4, P5 ;  /* 0x000000071e4dec10 */ /* 0x000fce000a7ea417 */
[----:B------:R-:W0:Y:S02]  /*23720*/  @!P2 LDC.64 R22, c[0x0][0x5c0] ;  /* 0x00017000ff16ab82 */ /* 0x000e240000000a00 */
[----:B0-----:R-:W-:-:S04]  /*23730*/  @!P2 IADD3 R52, P4, P5, R24, UR8, R22 ;  /* 0x000000081834ac10 */ /* 0x001fc8000fd9e016 */
[----:B------:R-:W-:Y:S02]  /*23740*/  @!P2 IADD3.X R53, R30, UR7, R23, P4, P5 ;  /* 0x000000071e35ac10 */ /* 0x000fe4000a7ea417 */
[----:B------:R-:W-:-:S13]  /*23750*/  ISETP.LT.OR P5, PT, R29, 0x29, !P0 ;  /* 0x000000291d00780c */ /* 0x000fda00047a1670 */
[----:B------:R-:W0:Y:S01]  /*23760*/  @!P5 LDC.64 R22, c[0x0][0x5c0] ;  /* 0x00017000ff16db82 */ /* 0x000e220000000a00 */
[----:B------:R-:W-:Y:S02]  /*23770*/  @P6 LOP3.LUT R0, R0, 0x200000, RZ, 0xfc, !PT ;  /* 0x0020000000006812 */ /* 0x000fe400078efcff */
        /* <DEDUP_REMOVED lines=15> */
[----:B--2---:R-:W-:-:S11]  /*23870*/  LOP3.LUT R21, R21, 0xff, RZ, 0xc0, !PT ;  /* 0x000000ff15157812 */ /* 0x004fd600078ec0ff */
[----:B------:R-:W0:Y:S01]  /*23880*/  @!P4 LDC.64 R32, c[0x0][0x5c0] ;  /* 0x00017000ff20cb82 */ /* 0x000e220000000a00 */
        /* <DEDUP_REMOVED lines=8> */
[----:B------:R-:W-:-:S04]  /*23910*/  LOP3.LUT R0, R0, 0xfffffdff, RZ, 0xc0, !PT ;  /* 0xfffffdff00007812 */ /* 0x000fc800078ec0ff */
[----:B------:R-:W-:Y:S02]  /*23920*/  @P2 LOP3.LUT R0, R0, 0x200, RZ, 0xfc, !PT ;  /* 0x0000020000002812 */ /* 0x000fe400078efcff */
[----:B------:R-:W-:-:S13]  /*23930*/  ISETP.LT.OR P2, PT, R29, 0x59, !P3 ;  /* 0x000000591d00780c */ /* 0x000fda0005f41670 */
[----:B------:R-:W1:Y:S01]  /*23940*/  @!P2 LDC.64 R22, c[0x0][0x5c0] ;  /* 0x00017000ff16ab82 */ /* 0x000e620000000a00 */
[----:B------:R-:W-:Y:S02]  /*23950*/  IMAD.U32 R31, RZ, RZ, UR8 ;  /* 0x00000008ff1f7e24 */ /* 0x000fe4000f8e00ff */
[----:B------:R-:W-:-:S03]  /*23960*/  IMAD.U32 R38, RZ, RZ, UR7 ;  /* 0x00000007ff267e24 */ /* 0x000fc6000f8e00ff */
[----:B------:R-:W-:Y:S02]  /*23970*/  @!P4 IADD3 R31, P1, P6, R31, UR6, R24 ;  /* 0x000000061f1fcc10 */ /* 0x000fe4000fe3e018 */
[----:B------:R-:W-:Y:S02]  /*23980*/  LOP3.LUT R0, R0, 0xffefffff, RZ, 0xc0, !PT ;  /* 0xffefffff00007812 */ /* 0x000fe400078ec0ff */
[----:B------:R-:W-:Y:S02]  /*23990*/  @!P4 IADD3.X R38, R38, UR5, R30, P1, P6 ;  /* 0x000000052626cc10 */ /* 0x000fe40008fec41e */
[----:B------:R-:W-:Y:S02]  /*239a0*/  @P2 LOP3.LUT R0, R0, 0x100000, RZ, 0xfc, !PT ;  /* 0x0010000000002812 */ /* 0x000fe400078efcff */
[----:B0-----:R-:W-:Y:S02]  /*239b0*/  @!P4 IADD3 R32, P1, R31, R32, RZ ;  /* 0x000000201f20c210 */ /* 0x001fe40007f3e0ff */
[----:B-1----:R-:W-:-:S04]  /*239c0*/  @!P2 IADD3 R72, P5, P6, R24, UR8, R22 ;  /* 0x000000081848ac10 */ /* 0x002fc8000febe016 */
[----:B------:R-:W-:Y:S02]  /*239d0*/  @!P2 IADD3.X R73, R30, UR7, R23, P5, P6 ;  /* 0x000000071e49ac10 */ /* 0x000fe4000afec417 */
[----:B------:R-:W-:Y:S01]  /*239e0*/  LOP3.LUT P2, RZ, R3, 0x40000000, RZ, 0xc0, !PT ;  /* 0x4000000003ff7812 */ /* 0x000fe2000784c0ff */
[----:B------:R-:W-:-:S03]  /*239f0*/  @!P4 IMAD.X R33, R38, 0x1, R33, P1 ;  /* 0x000000012621c824 */ /* 0x000fc600008e0621 */
[----:B------:R-:W-:Y:S02]  /*23a00*/  ISETP.LT.OR P6, PT, R29, 0x31, !P2 ;  /* 0x000000311d00780c */ /* 0x000fe400057c1670 */
        /* <DEDUP_REMOVED lines=12> */
[----:B------:R-:W-:Y:S02]  /*23ad0*/  LOP3.LUT R3, R3, 0xefffffff, RZ, 0xc0, !PT ;  /* 0xefffffff03037812 */ /* 0x000fe400078ec0ff */
[----:B------:R-:W-:Y:S02]  /*23ae0*/  LOP3.LUT R0, R0, 0xfffffffe, RZ, 0xc0, !PT ;  /* 0xfffffffe00007812 */ /* 0x000fe400078ec0ff */
[----:B------:R-:W-:Y:S02]  /*23af0*/  @P3 LOP3.LUT R3, R3, 0x10000000, RZ, 0xfc, !PT ;  /* 0x1000000003033812 */ /* 0x000fe400078efcff */
[----:B-1----:R-:W-:Y:S02]  /*23b00*/  @!P1 IADD3 R46, P4, P5, R24, UR8, R22 ;  /* 0x00000008182e9c10 */ /* 0x002fe4000fd9e016 */
[----:B------:R-:W-:Y:S02]  /*23b10*/  @P1 LOP3.LUT R0, R0, 0x1, RZ, 0xfc, !PT ;  /* 0x0000000100001812 */ /* 0x000fe400078efcff */
[----:B------:R-:W-:-:S02]  /*23b20*/  @!P1 IADD3.X R47, R30, UR7, R23, P4, P5 ;  /* 0x000000071e2f9c10 */ /* 0x000fc4000a7ea417 */
[----:B------:R-:W-:Y:S02]  /*23b30*/  LOP3.LUT P1, RZ, R3, 0x20000000, RZ, 0xc0, !PT ;  /* 0x2000000003ff7812 */ /* 0x000fe4000782c0ff */
[----:B------:R-:W-:-:S13]  /*23b40*/  ISETP.LT.OR P3, PT, R29, 0x41, !P2 ;  /* 0x000000411d00780c */ /* 0x000fda0005761670 */
[----:B------:R-:W0:Y:S01]  /*23b50*/  @!P3 LDC.64 R22, c[0x0][0x5c0] ;  /* 0x00017000ff16bb82 */ /* 0x000e220000000a00 */
[----:B---3--:R-:W-:-:S04]  /*23b60*/  LOP3.LUT R21, R21, 0xff, RZ, 0xc0, !PT ;  /* 0x000000ff15157812 */ /* 0x008fc800078ec0ff */
[----:B------:R-:W-:-:S05]  /*23b70*/  F2FP.F16.E4M3.UNPACK_B R21, R21 ;  /* 0x00000015ff15723e */ /* 0x000fca00020006ff */
[----:B------:R-:W-:-:S05]  /*23b80*/  HADD2.F32 R21, -RZ, R21.H0_H0 ;  /* 0x20000015ff157230 */ /* 0x000fca0000004100 */
[----:B------:R-:W-:-:S04]  /*23b90*/  FMUL R21, R21, UR38 ;  /* 0x0000002615157c20 */ /* 0x000fc80008400000 */
[----:B------:R-:W-:Y:S01]  /*23ba0*/  FFMA R21, R79, UR39, R21 ;  /* 0x000000274f157c23 */ /* 0x000fe20008000015 */
[----:B------:R-:W-:Y:S01]  /*23bb0*/  LOP3.LUT R0, R0, 0xfff7ffff, RZ, 0xc0, !PT ;  /* 0xfff7ffff00007812 */ /* 0x000fe200078ec0ff */
[----:B------:R-:W-:Y:S01]  /*23bc0*/  IMAD.U32 R31, RZ, RZ, UR7 ;  /* 0x00000007ff1f7e24 */ /* 0x000fe2000f8e00ff */
[----:B0-----:R-:W-:Y:S01]  /*23bd0*/  @!P3 IADD3 R42, P4, P5, R24, UR6, R22 ;  /* 0x00000006182abc10 */ /* 0x001fe2000fd9e016 */
[----:B------:R-:W3:Y:S01]  /*23be0*/  LDL.LU R79, [R1+0x2c8] ;  /* 0x0002c800014f7983 */ /* 0x000ee20000300800 */
[----:B------:R-:W-:-:S05]  /*23bf0*/  F2FP.SATFINITE.E4M3.F32.PACK_AB_MERGE_C R21, RZ, R21, RZ ;  /* 0x00000015ff15723e */ /* 0x000fca00048070ff */
[----:B------:R0:W-:Y:S02]  /*23c00*/  @!P6 STG.E.U8 desc[UR46][R48.64+0x30], R21 ;  /* 0x000030153000e986 */ /* 0x0001e4000c10112e */
[----:B0-----:R-:W-:-:S06]  /*23c10*/  PRMT R21, RZ, 0x7610, R21 ;  /* 0x00007610ff157816 */ /* 0x001fcc0000000015 */
[----:B------:R-:W4:Y:S01]  /*23c20*/  @!P1 LDG.E.U8 R21, desc[UR46][R8.64+0x31] ;  /* 0x0000312e08159981 */ /* 0x000f22000c1e1100 */
[----:B------:R-:W-:Y:S02]  /*23c30*/  @P3 LOP3.LUT R0, R0, 0x80000, RZ, 0xfc, !PT ;  /* 0x0008000000003812 */ /* 0x000fe400078efcff */
[----:B------:R-:W-:Y:S02]  /*23c40*/  @!P3 IADD3.X R43, R30, UR5, R23, P4, P5 ;  /* 0x000000051e2bbc10 */ /* 0x000fe4000a7ea417 */
        /* <DEDUP_REMOVED lines=10> */
[----:B--2---:R-:W-:Y:S02]  /*23cf0*/  FFMA R21, R78, UR39, R21 ;  /* 0x000000274e157c23 */ /* 0x004fe40008000015 */
[----:B------:R-:W2:Y:S03]  /*23d00*/  LDL.LU R78, [R1+0x2cc] ;  /* 0x0002cc00014e7983 */ /* 0x000ea60000300800 */
[----:B------:R-:W-:Y:S01]  /*23d10*/  F2FP.SATFINITE.E4M3.F32.PACK_AB_MERGE_C R21, RZ, R21, RZ ;  /* 0x00000015ff15723e */ /* 0x000fe200048070ff */
[----:B------:R-:W4:Y:S04]  /*23d20*/  LDL.LU R82, [R1+0x2d0] ;  /* 0x0002d00001527983 */ /* 0x000f280000300800 */
[----:B------:R1:W-:Y:S01]  /*23d30*/  @!P1 STG.E.U8 desc[UR46][R34.64+0x31], R21 ;  /* 0x0000311522009986 */ /* 0x0003e2000c10112e */
[----:B------:R-:W-:-:S03]  /*23d40*/  LOP3.LUT R0, R0, 0xfffffeff, RZ, 0xc0, !PT ;  /* 0xfffffeff00007812 */ /* 0x000fc600078ec0ff */
[----:B------:R-:W4:Y:S01]  /*23d50*/  LDL.LU R90, [R1+0x2d4] ;  /* 0x0002d400015a7983 */ /* 0x000f220000300800 */
[----:B-1----:R-:W-:Y:S01]  /*23d60*/  IMAD.U32 R21, RZ, RZ, UR8 ;  /* 0x00000008ff157e24 */ /* 0x002fe2000f8e00ff */
[----:B------:R-:W-:Y:S01]  /*23d70*/  @P3 LOP3.LUT R0, R0, 0x100, RZ, 0xfc, !PT ;  /* 0x0000010000003812 */ /* 0x000fe200078efcff */
[----:B------:R-:W-:Y:S01]  /*23d80*/  IMAD.U32 R34, RZ, RZ, UR7 ;  /* 0x00000007ff227e24 */ /* 0x000fe2000f8e00ff */
[----:B------:R-:W4:Y:S02]  /*23d90*/  LDL.LU R91, [R1+0x2d8] ;  /* 0x0002d800015b7983 */ /* 0x000f240000300800 */
[----:B------:R-:W-:-:S04]  /*23da0*/  @!P4 IADD3 R21, P1, P5, R21, UR6, R24 ;  /* 0x000000061515cc10 */ /* 0x000fc8000fd3e018 */
[----:B------:R-:W-:Y:S02]  /*23db0*/  @!P4 IADD3.X R31, R31, UR5, R30, P1, P5 ;  /* 0x000000051f1fcc10 */ /* 0x000fe40008fea41e */
[----:B0-----:R-:W-:Y:S02]  /*23dc0*/  @!P4 IADD3 R22, P1, R21, R22, RZ ;  /* 0x000000161516c210 */ /* 0x001fe40007f3e0ff */
[----:B------:R-:W-:-:S06]  /*23dd0*/  PRMT R21, RZ, 0x7610, R21 ;  /* 0x00007610ff157816 */ /* 0x000fcc0000000015 */
[----:B------:R-:W3:Y:S01]  /*23de0*/  @!P4 LDG.E.U8 R21, desc[UR46][R10.64+0x30] ;  /* 0x0000302e0a15c981 */ /* 0x000ee2000c1e1100 */
[----:B------:R-:W-:Y:S01]  /*23df0*/  @!P4 IMAD.X R23, R31, 0x1, R23, P1 ;  /* 0x000000011f17c824 */ /* 0x000fe200008e0617 */
[C---:B------:R-:W-:Y:S02]  /*23e00*/  ISETP.LT.OR P1, PT, R29.reuse, 0x32, !P0 ;  /* 0x000000321d00780c */ /* 0x040fe40004721670 */
[----:B------:R-:W-:-:S11]  /*23e10*/  ISETP.LT.OR P3, PT, R29, 0x49, !P2 ;  /* 0x000000491d00780c */ /* 0x000fd60005761670 */
[----:B------:R-:W0:Y:S01]  /*23e20*/  @!P1 LDC.64 R32, c[0x0][0x5c0] ;  /* 0x00017000ff209b82 */ /* 0x000e220000000a00 */
[----:B---3--:R-:W-:-:S04]  /*23e30*/  LOP3.LUT R21, R21, 0xff, RZ, 0xc0, !PT ;  /* 0x000000ff15157812 */ /* 0x008fc800078ec0ff */
[----:B------:R-:W-:-:S05]  /*23e40*/  F2FP.F16.E4M3.UNPACK_B R21, R21 ;  /* 0x00000015ff15723e */ /* 0x000fca00020006ff */
[----:B------:R-:W-:-:S05]  /*23e50*/  HADD2.F32 R21, -RZ, R21.H0_H0 ;  /* 0x20000015ff157230 */ /* 0x000fca0000004100 */
[----:B------:R-:W-:-:S04]  /*23e60*/  FMUL R21, R21, UR38 ;  /* 0x0000002615157c20 */ /* 0x000fc80008400000 */
[----:B------:R-:W-:-:S05]  /*23e70*/  FFMA R21, R79, UR39, R21 ;  /* 0x000000274f157c23 */ /* 0x000fca0008000015 */
[----:B------:R-:W-:-:S05]  /*23e80*/  F2FP.SATFINITE.E4M3.F32.PACK_AB_MERGE_C R21, RZ, R21, RZ ;  /* 0x00000015ff15723e */ /* 0x000fca00048070ff */
[----:B------:R1:W-:Y:S02]  /*23e90*/  @!P4 STG.E.U8 desc[UR46][R22.64+0x30], R21 ;  /* 0x000030151600c986 */ /* 0x0003e4000c10112e */
[----:B-1----:R-:W-:Y:S01]  /*23ea0*/  PRMT R21, RZ, 0x7610, R21 ;  /* 0x00007610ff157816 */ /* 0x002fe20000000015 */
[----:B------:R-:W1:Y:S05]  /*23eb0*/  @!P3 LDC.64 R22, c[0x0][0x5c0] ;  /* 0x00017000ff16bb82 */ /* 0x000e6a0000000a00 */
[----:B------:R-:W3:Y:S01]  /*23ec0*/  @!P1 LDG.E.U8 R21, desc[UR46][R10.64+0x31] ;  /* 0x0000312e0a159981 */ /* 0x000ee2000c1e1100 */
[----:B------:R-:W-:-:S05]  /*23ed0*/  IMAD.U32 R31, RZ, RZ, UR8 ;  /* 0x00000008ff1f7e24 */ /* 0x000fca000f8e00ff */
[----:B------:R-:W-:Y:S02]  /*23ee0*/  @!P1 IADD3 R31, P5, P6, R31, UR6, R24 ;  /* 0x000000061f1f9c10 */ /* 0x000fe4000febe018 */
[----:B------:R-:W-:Y:S02]  /*23ef0*/  LOP3.LUT R0, R0, 0xffbfffff, RZ, 0xc0, !PT ;  /* 0xffbfffff00007812 */ /* 0x000fe400078ec0ff */
[----:B------:R-:W-:Y:S02]  /*23f00*/  @!P1 IADD3.X R34, R34, UR5, R30, P5, P6 ;  /* 0x0000000522229c10 */ /* 0x000fe4000afec41e */
[----:B0-----:R-:W-:Y:S02]  /*23f10*/  @!P1 IADD3 R32, P4, R31, R32, RZ ;  /* 0x000000201f209210 */ /* 0x001fe40007f9e0ff */
[----:B------:R-:W-:Y:S02]  /*23f20*/  @P3 LOP3.LUT R0, R0, 0x400000, RZ, 0xfc, !PT ;  /* 0x0040000000003812 */ /* 0x000fe400078efcff */
[----:B-1----:R-:W-:Y:S01]  /*23f30*/  @!P3 IADD3 R80, P5, P6, R24, UR6, R22 ;  /* 0x000000061850bc10 */ /* 0x002fe2000febe016 */
[----:B------:R-:W-:-:S03]  /*23f40*/  @!P1 IMAD.X R33, R34, 0x1, R33, P4 ;  /* 0x0000000122219824 */ /* 0x000fc600020e0621 */
[----:B------:R-:W-:Y:S02]  /*23f50*/  @!P3 IADD3.X R81, R30, UR5, R23, P5, P6 ;  /* 0x000000051e51bc10 */ /* 0x000fe4000afec417 */
[----:B------:R-:W-:Y:S02]  /*23f60*/  ISETP.LT.OR P3, PT, R29, 0x39, !P2 ;  /* 0x000000391d00780c */ /* 0x000fe40005761670 */
[----:B---3--:R-:W-:-:S04]  /*23f70*/  LOP3.LUT R21, R21, 0xff, RZ, 0xc0, !PT ;  /* 0x000000ff15157812 */ /* 0x008fc800078ec0ff */
[----:B------:R-:W-:-:S05]  /*23f80*/  F2FP.F16.E4M3.UNPACK_B R21, R21 ;  /* 0x00000015ff15723e */ /* 0x000fca00020006ff */
[----:B------:R-:W-:-:S05]  /*23f90*/  HADD2.F32 R21, -RZ, R21.H0_H0 ;  /* 0x20000015ff157230 */ /* 0x000fca0000004100 */
[----:B------:R-:W-:-:S04]  /*23fa0*/  FMUL R21, R21, UR38 ;  /* 0x0000002615157c20 */ /* 0x000fc80008400000 */
[----:B--2---:R-:W-:-:S05]  /*23fb0*/  FFMA R21, R78, UR39, R21 ;  /* 0x000000274e157c23 */ /* 0x004fca0008000015 */
[----:B------:R-:W-:-:S05]  /*23fc0*/  F2FP.SATFINITE.E4M3.F32.PACK_AB_MERGE_C R21, RZ, R21, RZ ;  /* 0x00000015ff15723e */ /* 0x000fca00048070ff */
[----:B------:R0:W-:Y:S02]  /*23fd0*/  @!P1 STG.E.U8 desc[UR46][R32.64+0x31], R21 ;  /* 0x0000311520009986 */ /* 0x0001e4000c10112e */
[----:B0-----:R-:W-:-:S06]  /*23fe0*/  PRMT R21, RZ, 0x7610, R21 ;  /* 0x00007610ff157816 */ /* 0x001fcc0000000015 */
[----:B------:R-:W2:Y:S01]  /*23ff0*/  @!P3 LDG.E.U8 R21, desc[UR46][R8.64+0x38] ;  /* 0x0000382e0815b981 */ /* 0x000ea2000c1e1100 */
[----:B------:R-:W-:-:S13]  /*24000*/  ISETP.LT.OR P6, PT, R29, 0x4a, !P2 ;  /* 0x0000004a1d00780c */ /* 0x000fda00057c1670 */
[----:B------:R-:W0:Y:S01]  /*24010*/  @!P6 LDC.64 R22, c[0x0][0x5c0] ;  /* 0x00017000ff16eb82 */ /* 0x000e220000000a00 */
[----:B------:R-:W-:Y:S02]  /*24020*/  ISETP.LT.OR P5, PT, R29, 0x51, !P2 ;  /* 0x000000511d00780c */ /* 0x000fe400057a1670 */
[----:B--2---:R-:W-:-:S04]  /*24030*/  LOP3.LUT R21, R21, 0xff, RZ, 0xc0, !PT ;  /* 0x000000ff15157812 */ /* 0x004fc800078ec0ff */
[----:B------:R-:W-:-:S05]  /*24040*/  F2FP.F16.E4M3.UNPACK_B R21, R21 ;  /* 0x00000015ff15723e */ /* 0x000fca00020006ff */
[----:B------:R-:W-:-:S05]  /*24050*/  HADD2.F32 R21, -RZ, R21.H0_H0 ;  /* 0x20000015ff157230 */ /* 0x000fca0000004100 */
[----:B------:R-:W-:-:S04]  /*24060*/  FMUL R21, R21, UR38 ;  /* 0x0000002615157c20 */ /* 0x000fc80008400000 */
[----:B----4-:R-:W-:-:S05]  /*24070*/  FFMA R21, R82, UR39, R21 ;  /* 0x0000002752157c23 */ /* 0x010fca0008000015 */
[----:B------:R-:W-:-:S05]  /*24080*/  F2FP.SATFINITE.E4M3.F32.PACK_AB_MERGE_C R21, RZ, R21, RZ ;  /* 0x00000015ff15723e */ /* 0x000fca00048070ff */
[----:B------:R1:W-:Y:S01]  /*24090*/  @!P3 STG.E.U8 desc[UR46][R40.64+0x38], R21 ;  /* 0x000038152800b986 */ /* 0x0003e2000c10112e */
[----:B------:R-:W-:Y:S02]  /*240a0*/  ISETP.LT.OR P3, PT, R29, 0x3a, !P2 ;  /* 0x0000003a1d00780c */ /* 0x000fe40005761670 */
[----:B-1----:R-:W-:-:S11]  /*240b0*/  PRMT R21, RZ, 0x7610, R21 ;  /* 0x00007610ff157816 */ /* 0x002fd60000000015 */
[----:B------:R-:W2:Y:S01]  /*240c0*/  @!P3 LDG.E.U8 R21, desc[UR46][R8.64+0x39] ;  /* 0x0000392e0815b981 */ /* 0x000ea2000c1e1100 */
[----:B0-----:R-:W-:-:S04]  /*240d0*/  @!P6 IADD3 R78, P1, P4, R24, UR6, R22 ;  /* 0x00000006184eec10 */ /* 0x001fc8000fc3e016 */
[----:B------:R-:W-:Y:S02]  /*240e0*/  @!P6 IADD3.X R79, R30, UR5, R23, P1, P4 ;  /* 0x000000051e4fec10 */ /* 0x000fe40008fe8417 */
[----:B------:R-:W0:Y:S01]  /*240f0*/  @!P5 LDC.64 R22, c[0x0][0x5c0] ;  /* 0x00017000ff16db82 */ /* 0x000e220000000a00 */
[----:B------:R-:W-:-:S04]  /*24100*/  LOP3.LUT R0, R0, 0xfffffbff, RZ, 0xc0, !PT ;  /* 0xfffffbff00007812 */ /* 0x000fc800078ec0ff */
[----:B------:R-:W-:-:S04]  /*24110*/  @P6 LOP3.LUT R0, R0, 0x400, RZ, 0xfc, !PT ;  /* 0x0000040000006812 */ /* 0x000fc800078efcff */
        /* <DEDUP_REMOVED lines=8> */
[----:B------:R-:W-:-:S13]  /*241a0*/  ISETP.LT.OR P4, PT, R29, 0x39, !P0 ;  /* 0x000000391d00780c */ /* 0x000fda0004781670 */
[----:B------:R-:W0:Y:S01]  /*241b0*/  @!P4 LDC.64 R22, c[0x0][0x5c0] ;  /* 0x00017000ff16cb82 */ /* 0x000e220000000a00 */
[----:B------:R-:W-:Y:S01]  /*241c0*/  LOP3.LUT R0, R0, 0xffffefff, RZ, 0xc0, !PT ;  /* 0xffffefff00007812 */ /* 0x000fe200078ec0ff */
[----:B------:R-:W-:-:S03]  /*241d0*/  IMAD.U32 R31, RZ, RZ, UR7 ;  /* 0x00000007ff1f7e24 */ /* 0x000fc6000f8e00ff */
[----:B------:R-:W-:Y:S02]  /*241e0*/  @P5 LOP3.LUT R0, R0, 0x1000, RZ, 0xfc, !PT ;  /* 0x0000100000005812 */ /* 0x000fe400078efcff */
[----:B--2---:R-:W-:-:S04]  /*241f0*/  LOP3.LUT R21, R21, 0xff, RZ, 0xc0, !PT ;  /* 0x000000ff15157812 */ /* 0x004fc800078ec0ff */
[----:B------:R-:W-:-:S05]  /*24200*/  F2FP.F16.E4M3.UNPACK_B R21, R21 ;  /* 0x00000015ff15723e */ /* 0x000fca00020006ff */
[----:B------:R-:W-:-:S05]  /*24210*/  HADD2.F32 R21, -RZ, R21.H0_H0 ;  /* 0x20000015ff157230 */ /* 0x000fca0000004100 */
[----:B------:R-:W-:-:S04]  /*24220*/  FMUL R21, R21, UR38 ;  /* 0x0000002615157c20 */ /* 0x000fc80008400000 */
[----:B------:R-:W-:Y:S02]  /*24230*/  FFMA R21, R90, UR39, R21 ;  /* 0x000000275a157c23 */ /* 0x000fe40008000015 */
[----:B------:R-:W2:Y:S03]  /*24240*/  LDL.LU R90, [R1+0x2dc] ;  /* 0x0002dc00015a7983 */ /* 0x000ea60000300800 */
[----:B------:R-:W-:Y:S01]  /*24250*/  F2FP.SATFINITE.E4M3.F32.PACK_AB_MERGE_C R21, RZ, R21, RZ ;  /* 0x00000015ff15723e */ /* 0x000fe200048070ff */
[----:B------:R-:W-:Y:S01]  /*24260*/  IMAD.U32 R34, RZ, RZ, UR7 ;  /* 0x00000007ff227e24 */ /* 0x000fe2000f8e00ff */
[----:B------:R-:W3:Y:S04]  /*24270*/  LDL.LU R94, [R1+0x2e0] ;  /* 0x0002e000015e7983 */ /* 0x000ee80000300800 */
[----:B------:R1:W-:Y:S04]  /*24280*/  @!P3 STG.E.U8 desc[UR46][R36.64+0x39], R21 ;  /* 0x000039152400b986 */ /* 0x0003e8000c10112e */
[----:B------:R-:W4:Y:S01]  /*24290*/  LDL.LU R98, [R1+0x2e4] ;  /* 0x0002e40001627983 */ /* 0x000f220000300800 */
[----:B-1----:R-:W-:Y:S01]  /*242a0*/  IMAD.U32 R21, RZ, RZ, UR8 ;  /* 0x00000008ff157e24 */ /* 0x002fe2000f8e00ff */
[----:B------:R-:W-:-:S02]  /*242b0*/  LOP3.LUT P3, RZ, R0, 0x4, RZ, 0xc0, !PT ;  /* 0x0000000400ff7812 */ /* 0x000fc4000786c0ff */
[----:B------:R-:W4:Y:S02]  /*242c0*/  LDL.LU R99, [R1+0x2e8] ;  /* 0x0002e80001637983 */ /* 0x000f240000300800 */
        /* <DEDUP_REMOVED lines=12> */
[----:B------:R-:W-:-:S05]  /*24390*/  FFMA R21, R91, UR39, R21 ;  /* 0x000000275b157c23 */ /* 0x000fca0008000015 */
[----:B------:R-:W-:-:S05]  /*243a0*/  F2FP.SATFINITE.E4M3.F32.PACK_AB_MERGE_C R21, RZ, R21, RZ ;  /* 0x00000015ff15723e */ /* 0x000fca00048070ff */
[----:B------:R1:W-:Y:S02]  /*243b0*/  @!P4 STG.E.U8 desc[UR46][R22.64+0x38], R21 ;  /* 0x000038151600c986 */ /* 0x0003e4000c10112e */
[----:B-1----:R-:W-:-:S06]  /*243c0*/  PRMT R21, RZ, 0x7610, R21 ;  /* 0x00007610ff157816 */ /* 0x002fcc0000000015 */
[----:B------:R-:W2:Y:S01]  /*243d0*/  @!P1 LDG.E.U8 R21, desc[UR46][R10.64+0x39] ;  /* 0x0000392e0a159981 */ /* 0x000ea2000c1e1100 */
[----:B------:R-:W-:-:S13]  /*243e0*/  ISETP.LT.OR P0, PT, R29, 0x59, !P2 ;  /* 0x000000591d00780c */ /* 0x000fda0005701670 */
[----:B------:R-:W1:Y:S01]  /*243f0*/  @!P0 LDC.64 R22, c[0x0][0x5c0] ;  /* 0x00017000ff168b82 */ /* 0x000e620000000a00 */
[----:B------:R-:W-:-:S05]  /*24400*/  IMAD.U32 R31, RZ, RZ, UR8 ;  /* 0x00000008ff1f7e24 */ /* 0x000fca000f8e00ff */
        /* <DEDUP_REMOVED lines=16> */
[----:B------:R-:W-:-:S04]  /*24510*/  LOP3.LUT R2, R2, 0xffffffef, RZ, 0xc0, !PT ;  /* 0xffffffef02027812 */ /* 0x000fc800078ec0ff */
[----:B------:R-:W-:Y:S02]  /*24520*/  @P0 LOP3.LUT R2, R2, 0x10, RZ, 0xfc, !PT ;  /* 0x0000001002020812 */ /* 0x000fe400078efcff */
[----:B------:R-:W-:-:S13]  /*24530*/  ISETP.LT.OR P0, PT, R29, 0x5a, !P2 ;  /* 0x0000005a1d00780c */ /* 0x000fda0005701670 */
[----:B------:R-:W0:Y:S01]  /*24540*/  @!P0 LDC.64 R22, c[0x0][0x5c0] ;  /* 0x00017000ff168b82 */ /* 0x000e220000000a00 */
[----:B------:R-:W-:Y:S02]  /*24550*/  LOP3.LUT R2, R2, 0xfffffffb, RZ, 0xc0, !PT ;  /* 0xfffffffb02027812 */ /* 0x000fe400078ec0ff */
[----:B------:R-:W-:Y:S02]  /*24560*/  LOP3.LUT R3, R3, 0xfdffffff, RZ, 0xc0, !PT ;  /* 0xfdffffff03037812 */ /* 0x000fe400078ec0ff */
[----:B------:R-:W-:Y:S02]  /*24570*/  @P0 LOP3.LUT R2, R2, 0x4, RZ, 0xfc, !PT ;  /* 0x0000000402020812 */ /* 0x000fe400078efcff */
[----:B------:R-:W-:Y:S02]  /*24580*/  @P2 LOP3.LUT R3, R3, 0x2000000, RZ, 0xfc, !PT ;  /* 0x0200000003032812 */ /* 0x000fe400078efcff */
[----:B0-----:R-:W-:-:S04]  /*24590*/  @!P0 IADD3 R90, P1, P4, R24, UR6, R22 ;  /* 0x00000006185a8c10 */ /* 0x001fc8000fc3e016 */
[----:B------:R-:W-:Y:S02]  /*245a0*/  @!P0 IADD3.X R91, R30, UR5, R23, P1, P4 ;  /* 0x000000051e5b8c10 */ /* 0x000fe40008fe8417 */
[----:B------:R-:W-:Y:S02]  /*245b0*/  ISETP.GE.AND P0, PT, R28, 0x101, PT ;  /* 0x000001011c00780c */ /* 0x000fe40003f06270 */
[----:B--2---:R-:W-:-:S04]  /*245c0*/  LOP3.LUT R21, R21, 0xff, RZ, 0xc0, !PT ;  /* 0x000000ff15157812 */ /* 0x004fc800078ec0ff */
[----:B------:R-:W-:-:S05]  /*245d0*/  F2FP.F16.E4M3.UNPACK_B R21, R21 ;  /* 0x00000015ff15723e */ /* 0x000fca00020006ff */
[----:B------:R-:W-:-:S05]  /*245e0*/  HADD2.F32 R21, -RZ, R21.H0_H0 ;  /* 0x20000015ff157230 */ /* 0x000fca0000004100 */
[----:B------:R-:W-:-:S04]  /*245f0*/  FMUL R21, R21, UR38 ;  /* 0x0000002615157c20 */ /* 0x000fc80008400000 */
[----:B---3--:R-:W-:-:S05]  /*24600*/  FFMA R21, R94, UR39, R21 ;  /* 0x000000275e157c23 */ /* 0x008fca0008000015 */
[----:B------:R-:W-:-:S05]  /*24610*/  F2FP.SATFINITE.E4M3.F32.PACK_AB_MERGE_C R21, RZ, R21, RZ ;  /* 0x00000015ff15723e */ /* 0x000fca00048070ff */
[----:B------:R0:W-:Y:S02]  /*24620*/  @!P6 STG.E.U8 desc[UR46][R58.64+0x20], R21 ;  /* 0x000020153a00e986 */ /* 0x0001e4000c10112e */
[----:B0-----:R-:W-:-:S06]  /*24630*/  PRMT R21, RZ, 0x7610, R21 ;  /* 0x00007610ff157816 */ /* 0x001fcc0000000015 */
[----:B------:R-:W2:Y:S01]  /*24640*/  @!P3 LDG.E.U8 R21, desc[UR46][R12.64+0x21] ;  /* 0x0000212e0c15b981 */ /* 0x000ea2000c1e1100 */
        /* <DEDUP_REMOVED lines=12> */
[----:B------:R-:W-:-:S04]  /*24710*/  ISETP.GE.AND P2, PT, R28, 0x109, PT ;  /* 0x000001091c00780c */ /* 0x000fc80003f46270 */
[----:B------:R-:W-:-:S13]  /*24720*/  ISETP.LT.OR P4, PT, R29, 0x21, !P2 ;  /* 0x000000211d00780c */ /* 0x000fda0005781670 */
[----:B------:R-:W0:Y:S01]  /*24730*/  @!P4 LDC.64 R22, c[0x0][0x5c0] ;  /* 0x00017000ff16cb82 */ /* 0x000e220000000a00 */
[----:B------:R-:W-:Y:S01]  /*24740*/  IMAD.U32 R31, RZ, RZ, UR7 ;  /* 0x00000007ff1f7e24 */ /* 0x000fe2000f8e00ff */
[----:B--2---:R-:W-:-:S04]  /*24750*/  LOP3.LUT R21, R21, 0xff, RZ, 0xc0, !PT ;  /* 0x000000ff15157812 */ /* 0x004fc800078ec0ff */
[----:B------:R-:W-:-:S05]  /*24760*/  F2FP.F16.E4M3.UNPACK_B R21, R21 ;  /* 0x00000015ff15723e */ /* 0x000fca00020006ff */
[----:B------:R-:W-:-:S05]  /*24770*/  HADD2.F32 R21, -RZ, R21.H0_H0 ;  /* 0x20000015ff157230 */ /* 0x000fca0000004100 */
[----:B------:R-:W-:-:S04]  /*24780*/  FMUL R21, R21, UR38 ;  /* 0x0000002615157c20 */ /* 0x000fc80008400000 */
[----:B----4-:R-:W-:Y:S02]  /*24790*/  FFMA R21, R98, UR39, R21 ;  /* 0x0000002762157c23 */ /* 0x010fe40008000015 */
[----:B------:R-:W2:Y:S03]  /*247a0*/  LDL.LU R98, [R1+0x2ec] ;  /* 0x0002ec0001627983 */ /* 0x000ea60000300800 */
[----:B------:R-:W-:Y:S01]  /*247b0*/  F2FP.SATFINITE.E4M3.F32.PACK_AB_MERGE_C R21, RZ, R21, RZ ;  /* 0x00000015ff15723e */ /* 0x000fe200048070ff */
[----:B------:R-:W-:Y:S01]  /*247c0*/  IMAD.U32 R34, RZ, RZ, UR7 ;  /* 0x00000007ff227e24 */ /* 0x000fe2000f8e00ff */
[----:B------:R-:W3:Y:S04]  /*247d0*/  LDL.LU R102, [R1+0x2f0] ;  /* 0x0002f00001667983 */ /* 0x000ee80000300800 */
[----:B------:R1:W-:Y:S04]  /*247e0*/  @!P3 STG.E.U8 desc[UR46][R56.64+0x21], R21 ;  /* 0x000021153800b986 */ /* 0x0003e8000c10112e */
[----:B------:R-:W4:Y:S01]  /*247f0*/  LDL.LU R107, [R1+0x2f4] ;  /* 0x0002f400016b7983 */ /* 0x000f220000300800 */
[----:B-1----:R-:W-:Y:S01]  /*24800*/  IMAD.U32 R21, RZ, RZ, UR8 ;  /* 0x00000008ff157e24 */ /* 0x002fe2000f8e00ff */
[----:B------:R-:W-:-:S02]  /*24810*/  ISETP.LT.OR P3, PT, R29, 0x49, !P0 ;  /* 0x000000491d00780c */ /* 0x000fc40004761670 */
[----:B------:R-:W4:Y:S02]  /*24820*/  LDL.LU R106, [R1+0x2f8] ;  /* 0x0002f800016a7983 */ /* 0x000f240000300800 */
[----:B------:R-:W-:Y:S02]  /*24830*/  @!P4 IADD3 R21, P1, P5, R21, UR10, R24 ;  /* 0x0000000a1515cc10 */ /* 0x000fe4000fd3e018 */
[----:B------:R-:W4:Y:S02]  /*24840*/  LDL.LU R116, [R1+0x2fc] ;  /* 0x0002fc0001747983 */ /* 0x000f240000300800 */
[----:B------:R-:W-:Y:S02]  /*24850*/  @!P4 IADD3.X R31, R31, UR9, R30, P1, P5 ;  /* 0x000000091f1fcc10 */ /* 0x000fe40008fea41e */
[----:B------:R-:W4:Y:S01]  /*24860*/  LDL.LU R122, [R1+0x300] ;  /* 0x00030000017a7983 */ /* 0x000f220000300800 */
[----:B0-----:R-:W-:Y:S02]  /*24870*/  @!P4 IADD3 R22, P1, R21, R22, RZ ;  /* 0x000000161516c210 */ /* 0x001fe40007f3e0ff */
[----:B------:R-:W-:Y:S01]  /*24880*/  PRMT R21, RZ, 0x7610, R21 ;  /* 0x00007610ff157816 */ /* 0x000fe20000000015 */
[----:B------:R-:W4:Y:S05]  /*24890*/  LDL.LU R123, [R1+0x304] ;  /* 0x00030400017b7983 */ /* 0x000f2a0000300800 */
[----:B------:R-:W2:Y:S01]  /*248a0*/  @!P4 LDG.E.U8 R21, desc[UR46][R14.64+0x20] ;  /* 0x0000202e0e15c981 */ /* 0x000ea2000c1e1100 */
[----:B------:R-:W-:Y:S01]  /*248b0*/  @!P4 IMAD.X R23, R31, 0x1, R23, P1 ;  /* 0x000000011f17c824 */ /* 0x000fe200008e0617 */
        /* <DEDUP_REMOVED lines=11> */
[----:B------:R-:W2:Y:S01]  /*24970*/  @!P1 LDG.E.U8 R21, desc[UR46][R14.64+0x21] ;  /* 0x0000212e0e159981 */ /* 0x000ea2000c1e1100 */
[----:B------:R-:W-:-:S05]  /*24980*/  IMAD.U32 R31, RZ, RZ, UR8 ;  /* 0x00000008ff1f7e24 */ /* 0x000fca000f8e00ff */
[----:B------:R-:W-:-:S04]  /*24990*/  @!P1 IADD3 R31, P5, P6, R31, UR10, R24 ;  /* 0x0000000a1f1f9c10 */ /* 0x000fc8000febe018 */
[----:B------:R-:W-:Y:S02]  /*249a0*/  @!P1 IADD3.X R34, R34, UR9, R30, P5, P6 ;  /* 0x0000000922229c10 */ /* 0x000fe4000afec41e */
[----:B0-----:R-:W-:Y:S02]  /*249b0*/  @!P1 IADD3 R32, P4, R31, R32, RZ ;  /* 0x000000201f209210 */ /* 0x001fe40007f9e0ff */
[----:B-1----:R-:W-:-:S03]  /*249c0*/  @!P3 IADD3 R100, P5, P6, R24, UR10, R22 ;  /* 0x0000000a1864bc10 */ /* 0x002fc6000febe016 */
[----:B------:R-:W-:Y:S01]  /*249d0*/  @!P1 IMAD.X R33, R34, 0x1, R33, P4 ;  /* 0x0000000122219824 */ /* 0x000fe200020e0621 */
        /* <DEDUP_REMOVED lines=11> */
[----:B------:R-:W-:Y:S02]  /*24a90*/  LOP3.LUT P6, RZ, R0, 0x8, RZ, 0xc0, !PT ;  /* 0x0000000800ff7812 */ /* 0x000fe400078cc0ff */
[----:B------:R-:W-:-:S04]  /*24aa0*/  LOP3.LUT R2, R2, 0xffff7fff, RZ, 0xc0, !PT ;  /* 0xffff7fff02027812 */ /* 0x000fc800078ec0ff */
[----:B------:R-:W-:Y:S02]  /*24ab0*/  @P3 LOP3.LUT R2, R2, 0x8000, RZ, 0xfc, !PT ;  /* 0x0000800002023812 */ /* 0x000fe400078efcff */
[----:B------:R-:W-:-:S13]  /*24ac0*/  ISETP.LT.OR P3, PT, R29, 0x4a, !P0 ;  /* 0x0000004a1d00780c */ /* 0x000fda0004761670 */
[----:B------:R-:W0:Y:S01]  /*24ad0*/  @!P3 LDC.64 R22, c[0x0][0x5c0] ;  /* 0x00017000ff16bb82 */ /* 0x000e220000000a00 */
[----:B------:R-:W-:-:S04]  /*24ae0*/  LOP3.LUT R2, R2, 0xffffdfff, RZ, 0xc0, !PT ;  /* 0xffffdfff02027812 */ /* 0x000fc800078ec0ff */
[----:B------:R-:W-:Y:S02]  /*24af0*/  @P3 LOP3.LUT R2, R2, 0x2000, RZ, 0xfc, !PT ;  /* 0x0000200002023812 */ /* 0x000fe400078efcff */
        /* <DEDUP_REMOVED lines=9> */
[----:B0-----:R-:W-:-:S04]  /*24b90*/  @!P3 IADD3 R98, P1, P4, R24, UR10, R22 ;  /* 0x0000000a1862bc10 */ /* 0x001fc8000fc3e016 */
        /* <DEDUP_REMOVED lines=9> */
[----:B------:R-:W-:Y:S02]  /*24c30*/  ISETP.LT.OR P4, PT, R29, 0x29, !P2 ;  /* 0x000000291d00780c */ /* 0x000fe40005781670 */
[----:B------:R-:W-:-:S11]  /*24c40*/  LOP3.LUT R2, R2, 0xefffffff, RZ, 0xc0, !PT ;  /* 0xefffffff02027812 */ /* 0x000fd600078ec0ff */
[----:B------:R-:W0:Y:S01]  /*24c50*/  @!P4 LDC.64 R22, c[0x0][0x5c0] ;  /* 0x00017000ff16cb82 */ /* 0x000e220000000a00 */
[----:B------:R-:W-:-:S04]  /*24c60*/  @P3 LOP3.LUT R2, R2, 0x10000000, RZ, 0xfc, !PT ;  /* 0x1000000002023812 */ /* 0x000fc800078efcff */
[----:B------:R-:W-:Y:S01]  /*24c70*/  LOP3.LUT R2, R2, 0xf7ffffff, RZ, 0xc0, !PT ;  /* 0xf7ffffff02027812 */ /* 0x000fe200078ec0ff */
[----:B------:R-:W-:-:S03]  /*24c80*/  IMAD.U32 R31, RZ, RZ, UR7 ;  /* 0x00000007ff1f7e24 */ /* 0x000fc6000f8e00ff */
[----:B------:R-:W-:Y:S02]  /*24c90*/  @P5 LOP3.LUT R2, R2, 0x8000000, RZ, 0xfc, !PT ;  /* 0x0800000002025812 */ /* 0x000fe400078efcff */
[----:B--2---:R-:W-:-:S04]  /*24ca0*/  LOP3.LUT R21, R21, 0xff, RZ, 0xc0, !PT ;  /* 0x000000ff15157812 */ /* 0x004fc800078ec0ff */
[----:B------:R-:W-:-:S05]  /*24cb0*/  F2FP.F16.E4M3.UNPACK_B R21, R21 ;  /* 0x00000015ff15723e */ /* 0x000fca00020006ff */
[----:B------:R-:W-:-:S05]  /*24cc0*/  HADD2.F32 R21, -RZ, R21.H0_H0 ;  /* 0x20000015ff157230 */ /* 0x000fca0000004100 */
[----:B------:R-:W-:-:S04]  /*24cd0*/  FMUL R21, R21, UR38 ;  /* 0x0000002615157c20 */ /* 0x000fc80008400000 */
[----:B----4-:R-:W-:-:S05]  /*24ce0*/  FFMA R21, R107, UR39, R21 ;  /* 0x000000276b157c23 */ /* 0x010fca0008000015 */
        /* <DEDUP_REMOVED lines=9> */
[C---:B------:R-:W-:Y:S02]  /*24d80*/  ISETP.LT.OR P1, PT, R29.reuse, 0x2a, !P2 ;  /* 0x0000002a1d00780c */ /* 0x040fe40005721670 */
[----:B------:R-:W-:-:S11]  /*24d90*/  ISETP.LT.OR P0, PT, R29, 0x59, !P0 ;  /* 0x000000591d00780c */ /* 0x000fd60004701670 */
        /* <DEDUP_REMOVED lines=11> */
[----:B------:R-:W-:Y:S02]  /*24e50*/  IMAD.U32 R31, RZ, RZ, UR8 ;  /* 0x00000008ff1f7e24 */ /* 0x000fe4000f8e00ff */
[----:B------:R-:W-:-:S03]  /*24e60*/  IMAD.U32 R34, RZ, RZ, UR7 ;  /* 0x00000007ff227e24 */ /* 0x000fc6000f8e00ff */
        /* <DEDUP_REMOVED lines=18> */
[----:B------:R-:W-:Y:S02]  /*24f90*/  LOP3.LUT P0, RZ, R0, 0x4000, RZ, 0xc0, !PT ;  /* 0x0000400000ff7812 */ /* 0x000fe4000780c0ff */
[----:B------:R-:W-:-:S04]  /*24fa0*/  ISETP.GE.AND P5, PT, R28, 0x101, PT ;  /* 0x000001011c00780c */ /* 0x000fc80003fa6270 */
[----:B------:R-:W-:-:S13]  /*24fb0*/  ISETP.LT.OR P5, PT, R29, 0x5a, !P5 ;  /* 0x0000005a1d00780c */ /* 0x000fda0006fa1670 */
[----:B------:R-:W0:Y:S01]  /*24fc0*/  @!P5 LDC.64 R22, c[0x0][0x5c0] ;  /* 0x00017000ff16db82 */ /* 0x000e220000000a00 */
[----:B------:R-:W-:Y:S02]  /*24fd0*/  LOP3.LUT R20, R20, 0xffffffdf, RZ, 0xc0, !PT ;  /* 0xffffffdf14147812 */ /* 0x000fe400078ec0ff */
[----:B------:R-:W-:Y:S02]  /*24fe0*/  LOP3.LUT P3, RZ, R3, 0x10000000, RZ, 0xc0, !PT ;  /* 0x1000000003ff7812 */ /* 0x000fe4000786c0ff */
[----:B------:R-:W-:Y:S02]  /*24ff0*/  @P5 LOP3.LUT R20, R20, 0x20, RZ, 0xfc, !PT ;  /* 0x0000002014145812 */ /* 0x000fe400078efcff */
[----:B0-----:R-:W-:Y:S02]  /*25000*/  @!P5 IADD3 R116, P1, P4, R24, UR10, R22 ;  /* 0x0000000a1874dc10 */ /* 0x001fe4000fc3e016 */
[----:B--2---:R-:W-:-:S04]  /*25010*/  LOP3.LUT R21, R21, 0xff, RZ, 0xc0, !PT ;  /* 0x000000ff15157812 */ /* 0x004fc800078ec0ff */
[----:B------:R-:W-:-:S05]  /*25020*/  F2FP.F16.E4M3.UNPACK_B R21, R21 ;  /* 0x00000015ff15723e */ /* 0x000fca00020006ff */
[----:B------:R-:W-:-:S05]  /*25030*/  HADD2.F32 R21, -RZ, R21.H0_H0 ;  /* 0x20000015ff157230 */ /* 0x000fca0000004100 */
[----:B------:R-:W-:-:S04]  /*25040*/  FMUL R21, R21, UR38 ;  /* 0x0000002615157c20 */ /* 0x000fc80008400000 */
[----:B------:R-:W-:Y:S01]  /*25050*/  FFMA R21, R122, UR39, R21 ;  /* 0x000000277a157c23 */ /* 0x000fe20008000015 */
[----:B------:R-:W-:Y:S01]  /*25060*/  @!P5 IADD3.X R117, R30, UR9, R23, P1, P4 ;  /* 0x000000091e75dc10 */ /* 0x000fe20008fe8417 */
[----:B------:R-:W-:Y:S01]  /*25070*/  IMAD.U32 R31, RZ, RZ, UR7 ;  /* 0x00000007ff1f7e24 */ /* 0x000fe2000f8e00ff */
[----:B------:R-:W-:Y:S01]  /*25080*/  LOP3.LUT R3, R3, 0xffffffdf, RZ, 0xc0, !PT ;  /* 0xffffffdf03037812 */ /* 0x000fe200078ec0ff */
[----:B------:R-:W2:Y:S01]  /*25090*/  LDL.LU R122, [R1+0x308] ;  /* 0x00030800017a7983 */ /* 0x000ea20000300800 */
[----:B------:R-:W-:-:S05]  /*250a0*/  F2FP.SATFINITE.E4M3.F32.PACK_AB_MERGE_C R21, RZ, R21, RZ ;  /* 0x00000015ff15723e */ /* 0x000fca00048070ff */
[----:B------:R0:W-:Y:S02]  /*250b0*/  @!P6 STG.E.U8 desc[UR46][R64.64+0x30], R21 ;  /* 0x000030154000e986 */ /* 0x0001e4000c10112e */
[----:B0-----:R-:W-:-:S06]  /*250c0*/  PRMT R21, RZ, 0x7610, R21 ;  /* 0x00007610ff157816 */ /* 0x001fcc0000000015 */
[----:B------:R-:W3:Y:S01]  /*250d0*/  @!P0 LDG.E.U8 R21, desc[UR46][R12.64+0x31] ;  /* 0x0000312e0c158981 */ /* 0x000ee2000c1e1100 */
[----:B------:R-:W-:-:S13]  /*250e0*/  ISETP.LT.OR P5, PT, R29, 0x61, !P3 ;  /* 0x000000611d00780c */ /* 0x000fda0005fa1670 */
[----:B------:R-:W0:Y:S01]  /*250f0*/  @!P5 LDC.64 R22, c[0x0][0x5c0] ;  /* 0x00017000ff16db82 */ /* 0x000e220000000a00 */
        /* <DEDUP_REMOVED lines=9> */
[----:B------:R-:W-:-:S04]  /*25190*/  LOP3.LUT R3, R3, 0xffffffef, RZ, 0xc0, !PT ;  /* 0xffffffef03037812 */ /* 0x000fc800078ec0ff */
[----:B------:R-:W-:Y:S02]  /*251a0*/  @P5 LOP3.LUT R3, R3, 0x10, RZ, 0xfc, !PT ;  /* 0x0000001003035812 */ /* 0x000fe400078efcff */
[----:B---3--:R-:W-:-:S04]  /*251b0*/  LOP3.LUT R21, R21, 0xff, RZ, 0xc0, !PT ;  /* 0x000000ff15157812 */ /* 0x008fc800078ec0ff */
[----:B------:R-:W-:-:S05]  /*251c0*/  F2FP.F16.E4M3.UNPACK_B R21, R21 ;  /* 0x00000015ff15723e */ /* 0x000fca00020006ff */
[----:B------:R-:W-:-:S05]  /*251d0*/  HADD2.F32 R21, -RZ, R21.H0_H0 ;  /* 0x20000015ff157230 */ /* 0x000fca0000004100 */
[----:B------:R-:W-:-:S04]  /*251e0*/  FMUL R21, R21, UR38 ;  /* 0x0000002615157c20 */ /* 0x000fc80008400000 */
[----:B------:R-:W-:Y:S02]  /*251f0*/  FFMA R21, R123, UR39, R21 ;  /* 0x000000277b157c23 */ /* 0x000fe40008000015 */
[----:B------:R-:W3:Y:S03]  /*25200*/  LDL.LU R123, [R1+0x30c] ;  /* 0x00030c00017b7983 */ /* 0x000ee60000300800 */
[----:B------:R-:W-:-:S05]  /*25210*/  F2FP.SATFINITE.E4M3.F32.PACK_AB_MERGE_C R21, RZ, R21, RZ ;  /* 0x00000015ff15723e */ /* 0x000fca00048070ff */
[----:B------:R1:W-:Y:S02]  /*25220*/  @!P0 STG.E.U8 desc[UR46][R62.64+0x31], R21 ;  /* 0x000031153e008986 */ /* 0x0003e4000c10112e */
[----:B-1----:R-:W-:-:S05]  /*25230*/  IMAD.U32 R21, RZ, RZ, UR8 ;  /* 0x00000008ff157e24 */ /* 0x002fca000f8e00ff */
[----:B------:R-:W-:-:S04]  /*25240*/  @!P4 IADD3 R21, P1, P5, R21, UR10, R24 ;  /* 0x0000000a1515cc10 */ /* 0x000fc8000fd3e018 */
[----:B------:R-:W-:Y:S02]  /*25250*/  @!P4 IADD3.X R31, R31, UR9, R30, P1, P5 ;  /* 0x000000091f1fcc10 */ /* 0x000fe40008fea41e */
[----:B0-----:R-:W-:Y:S02]  /*25260*/  @!P4 IADD3 R22, P1, R21, R22, RZ ;  /* 0x000000161516c210 */ /* 0x001fe40007f3e0ff */
[----:B------:R-:W-:-:S06]  /*25270*/  PRMT R21, RZ, 0x7610, R21 ;  /* 0x00007610ff157816 */ /* 0x000fcc0000000015 */
[----:B------:R-:W4:Y:S01]  /*25280*/  @!P4 LDG.E.U8 R21, desc[UR46][R14.64+0x30] ;  /* 0x0000302e0e15c981 */ /* 0x000f22000c1e1100 */
[----:B------:R-:W-:Y:S01]  /*25290*/  @!P4 IMAD.X R23, R31, 0x1, R23, P1 ;  /* 0x000000011f17c824 */ /* 0x000fe200008e0617 */
[C---:B------:R-:W-:Y:S02]  /*252a0*/  ISETP.LT.OR P1, PT, R29.reuse, 0x32, !P2 ;  /* 0x000000321d00780c */ /* 0x040fe40005721670 */
[----:B------:R-:W-:-:S11]  /*252b0*/  ISETP.LT.OR P0, PT, R29, 0x69, !P3 ;  /* 0x000000691d00780c */ /* 0x000fd60005f01670 */
[----:B------:R-:W0:Y:S01]  /*252c0*/  @!P1 LDC.64 R32, c[0x0][0x5c0] ;  /* 0x00017000ff209b82 */ /* 0x000e220000000a00 */
[----:B----4-:R-:W-:-:S04]  /*252d0*/  LOP3.LUT R21, R21, 0xff, RZ, 0xc0, !PT ;  /* 0x000000ff15157812 */ /* 0x010fc800078ec0ff */
[----:B------:R-:W-:-:S05]  /*252e0*/  F2FP.F16.E4M3.UNPACK_B R21, R21 ;  /* 0x00000015ff15723e */ /* 0x000fca00020006ff */
[----:B------:R-:W-:-:S05]  /*252f0*/  HADD2.F32 R21, -RZ, R21.H0_H0 ;  /* 0x20000015ff157230 */ /* 0x000fca0000004100 */
[----:B------:R-:W-:-:S04]  /*25300*/  FMUL R21, R21, UR38 ;  /* 0x0000002615157c20 */ /* 0x000fc80008400000 */
[----:B--2---:R-:W-:Y:S01]  /*25310*/  FFMA R21, R122, UR39, R21 ;  /* 0x000000277a157c23 */ /* 0x004fe20008000015 */
[----:B------:R-:W-:Y:S01]  /*25320*/  IMAD.U32 R31, RZ, RZ, UR8 ;  /* 0x00000008ff1f7e24 */ /* 0x000fe2000f8e00ff */
[----:B------:R-:W2:Y:S03]  /*25330*/  LDL.LU R122, [R1+0x310] ;  /* 0x00031000017a7983 */ /* 0x000ea60000300800 */
[----:B------:R-:W-:-:S05]  /*25340*/  F2FP.SATFINITE.E4M3.F32.PACK_AB_MERGE_C R21, RZ, R21, RZ ;  /* 0x00000015ff15723e */ /* 0x000fca00048070ff */
[----:B------:R1:W-:Y:S02]  /*25350*/  @!P4 STG.E.U8 desc[UR46][R22.64+0x30], R21 ;  /* 0x000030151600c986 */ /* 0x0003e4000c10112e */
[----:B-1----:R-:W-:Y:S01]  /*25360*/  PRMT R21, RZ, 0x7610, R21 ;  /* 0x00007610ff157816 */ /* 0x002fe20000000015 */
[----:B------:R-:W1:Y:S05]  /*25370*/  @!P0 LDC.64 R22, c[0x0][0x5c0] ;  /* 0x00017000ff168b82 */ /* 0x000e6a0000000a00 */
[----:B------:R-:W4:Y:S01]  /*25380*/  @!P1 LDG.E.U8 R21, desc[UR46][R14.64+0x31] ;  /* 0x0000312e0e159981 */ /* 0x000f22000c1e1100 */
[----:B------:R-:W-:Y:S01]  /*25390*/  IMAD.U32 R34, RZ, RZ, UR7 ;  /* 0x00000007ff227e24 */ /* 0x000fe2000f8e00ff */
[----:B------:R-:W-:-:S04]  /*253a0*/  @!P1 IADD3 R31, P5, P6, R31, UR10, R24 ;  /* 0x0000000a1f1f9c10 */ /* 0x000fc8000febe018 */
[----:B------:R-:W-:Y:S02]  /*253b0*/  @!P1 IADD3.X R34, R34, UR9, R30, P5, P6 ;  /* 0x0000000922229c10 */ /* 0x000fe4000afec41e */
[----:B0-----:R-:W-:-:S05]  /*253c0*/  @!P1 IADD3 R32, P4, R31, R32, RZ ;  /* 0x000000201f209210 */ /* 0x001fca0007f9e0ff */
[----:B------:R-:W-:Y:S01]  /*253d0*/  @!P1 IMAD.X R33, R34, 0x1, R33, P4 ;  /* 0x0000000122219824 */ /* 0x000fe200020e0621 */
[----:B-1----:R-:W-:-:S04]  /*253e0*/  @!P0 IADD3 R154, P5, P6, R24, UR8, R22 ;  /* 0x00000008189a8c10 */ /* 0x002fc8000febe016 */
[----:B------:R-:W-:Y:S02]  /*253f0*/  @!P0 IADD3.X R155, R30, UR7, R23, P5, P6 ;  /* 0x000000071e9b8c10 */ /* 0x000fe4000afec417 */
[----:B------:R-:W-:Y:S02]  /*25400*/  LOP3.LUT P6, RZ, R0, 0x80, RZ, 0xc0, !PT ;  /* 0x0000008000ff7812 */ /* 0x000fe400078cc0ff */
        /* <DEDUP_REMOVED lines=8> */
[----:B------:R0:W-:Y:S02]  /*25490*/  @!P1 STG.E.U8 desc[UR46][R32.64+0x31], R21 ;  /* 0x0000311520009986 */ /* 0x0001e4000c10112e */
[----:B0-----:R-:W-:-:S06]  /*254a0*/  PRMT R21, RZ, 0x7610, R21 ;  /* 0x00007610ff157816 */ /* 0x001fcc0000000015 */
[----:B------:R-:W4:Y:S01]  /*254b0*/  @!P6 LDG.E.U8 R21, desc[UR46][R12.64+0x38] ;  /* 0x0000382e0c15e981 */ /* 0x000f22000c1e1100 */
[----:B------:R-:W-:-:S04]  /*254c0*/  @P0 LOP3.LUT R3, R3, 0x8, RZ, 0xfc, !PT ;  /* 0x0000000803030812 */ /* 0x000fc800078efcff */
[----:B------:R-:W-:Y:S02]  /*254d0*/  LOP3.LUT P0, RZ, R3, 0x8000000, RZ, 0xc0, !PT ;  /* 0x0800000003ff7812 */ /* 0x000fe4000780c0ff */
[----:B------:R-:W-:-:S13]  /*254e0*/  ISETP.LT.OR P5, PT, R29, 0x6a, !P3 ;  /* 0x0000006a1d00780c */ /* 0x000fda0005fa1670 */
[----:B------:R-:W0:Y:S01]  /*254f0*/  @!P5 LDC.64 R22, c[0x0][0x5c0] ;  /* 0x00017000ff16db82 */ /* 0x000e220000000a00 */
[----:B------:R-:W-:-:S04]  /*25500*/  LOP3.LUT R3, R3, 0xfffffffd, RZ, 0xc0, !PT ;  /* 0xfffffffd03037812 */ /* 0x000fc800078ec0ff */
[----:B------:R-:W-:Y:S02]  /*25510*/  @P5 LOP3.LUT R3, R3, 0x2, RZ, 0xfc, !PT ;  /* 0x0000000203035812 */ /* 0x000fe400078efcff */
[----:B0-----:R-:W-:-:S04]  /*25520*/  @!P5 IADD3 R146, P1, P4, R24, UR8, R22 ;  /* 0x000000081892dc10 */ /* 0x001fc8000fc3e016 */
[----:B------:R-:W-:Y:S02]  /*25530*/  @!P5 IADD3.X R147, R30, UR7, R23, P1, P4 ;  /* 0x000000071e93dc10 */ /* 0x000fe40008fe8417 */
[----:B----4-:R-:W-:-:S04]  /*25540*/  LOP3.LUT R21, R21, 0xff, RZ, 0xc0, !PT ;  /* 0x000000ff15157812 */ /* 0x010fc800078ec0ff */
[----:B------:R-:W-:-:S05]  /*25550*/  F2FP.F16.E4M3.UNPACK_B R21, R21 ;  /* 0x00000015ff15723e */ /* 0x000fca00020006ff */
[----:B------:R-:W-:-:S05]  /*25560*/  HADD2.F32 R21, -RZ, R21.H0_H0 ;  /* 0x20000015ff157230 */ /* 0x000fca0000004100 */
[----:B------:R-:W-:-:S04]  /*25570*/  FMUL R21, R21, UR38 ;  /* 0x0000002615157c20 */ /* 0x000fc80008400000 */
[----:B--2---:R-:W-:Y:S01]  /*25580*/  FFMA R21, R122, UR39, R21 ;  /* 0x000000277a157c23 */ /* 0x004fe20008000015 */
[----:B------:R-:W-:Y:S02]  /*25590*/  ISETP.LT.OR P5, PT, R29, 0x71, !P3 ;  /* 0x000000711d00780c */ /* 0x000fe40005fa1670 */
[----:B------:R-:W-:Y:S01]  /*255a0*/  LOP3.LUT R20, R20, 0x7fffffff, RZ, 0xc0, !PT ;  /* 0x7fffffff14147812 */ /* 0x000fe200078ec0ff */
[----:B------:R-:W-:Y:S01]  /*255b0*/  IMAD.U32 R31, RZ, RZ, UR7 ;  /* 0x00000007ff1f7e24 */ /* 0x000fe2000f8e00ff */
[----:B------:R-:W-:Y:S01]  /*255c0*/  F2FP.SATFINITE.E4M3.F32.PACK_AB_MERGE_C R21, RZ, R21, RZ ;  /* 0x00000015ff15723e */ /* 0x000fe200048070ff */
[----:B------:R-:W2:Y:S04]  /*255d0*/  LDL.LU R122, [R1+0x318] ;  /* 0x00031800017a7983 */ /* 0x000ea80000300800 */
[----:B------:R0:W-:Y:S04]  /*255e0*/  @!P6 STG.E.U8 desc[UR46][R54.64+0x38], R21 ;  /* 0x000038153600e986 */ /* 0x0001e8000c10112e */
[----:B------:R-:W1:Y:S01]  /*255f0*/  @!P5 LDC.64 R22, c[0x0][0x5c0] ;  /* 0x00017000ff16db82 */ /* 0x000e620000000a00 */
[----:B0-----:R-:W-:-:S06]  /*25600*/  PRMT R21, RZ, 0x7610, R21 ;  /* 0x00007610ff157816 */ /* 0x001fcc0000000015 */
[----:B------:R-:W4:Y:S01]  /*25610*/  @!P0 LDG.E.U8 R21, desc[UR46][R12.64+0x39] ;  /* 0x0000392e0c158981 */ /* 0x000f22000c1e1100 */
[----:B------:R-:W-:-:S04]  /*25620*/  LOP3.LUT R3, R3, 0xfffffffb, RZ, 0xc0, !PT ;  /* 0xfffffffb03037812 */ /* 0x000fc800078ec0ff */
[----:B------:R-:W-:Y:S02]  /*25630*/  @P5 LOP3.LUT R3, R3, 0x4, RZ, 0xfc, !PT ;  /* 0x0000000403035812 */ /* 0x000fe400078efcff */
[----:B-1----:R-:W-:-:S04]  /*25640*/  @!P5 IADD3 R158, P1, P4, R24, UR8, R22 ;  /* 0x00000008189edc10 */ /* 0x002fc8000fc3e016 */
[----:B------:R-:W-:Y:S02]  /*25650*/  @!P5 IADD3.X R159, R30, UR7, R23, P1, P4 ;  /* 0x000000071e9fdc10 */ /* 0x000fe40008fe8417 */
[----:B------:R-:W-:-:S13]  /*25660*/  ISETP.LT.OR P5, PT, R29, 0x72, !P3 ;  /* 0x000000721d00780c */ /* 0x000fda0005fa1670 */
[----:B------:R-:W0:Y:S02]  /*25670*/  @!P5 LDC.64 R22, c[0x0][0x5c0] ;  /* 0x00017000ff16db82 */ /* 0x000e240000000a00 */
[----:B0-----:R-:W-:-:S04]  /*25680*/  @!P5 IADD3 R160, P1, P4, R24, UR8, R22 ;  /* 0x0000000818a0dc10 */ /* 0x001fc8000fc3e016 */
[----:B------:R-:W-:Y:S02]  /*25690*/  @!P5 IADD3.X R161, R30, UR7, R23, P1, P4 ;  /* 0x000000071ea1dc10 */ /* 0x000fe40008fe8417 */
[----:B------:R-:W-:-:S13]  /*256a0*/  ISETP.LT.OR P1, PT, R29, 0x39, !P2 ;  /* 0x000000391d00780c */ /* 0x000fda0005721670 */
[----:B------:R-:W0:Y:S01]  /*256b0*/  @!P1 LDC.64 R22, c[0x0][0x5c0] ;  /* 0x00017000ff169b82 */ /* 0x000e220000000a00 */
[----:B------:R-:W-:Y:S02]  /*256c0*/  @P5 LOP3.LUT R20, R20, 0x80000000, RZ, 0xfc, !PT ;  /* 0x8000000014145812 */ /* 0x000fe400078efcff */
        /* <DEDUP_REMOVED lines=21> */
[----:B------:R-:W-:Y:S02]  /*25820*/  IMAD.U32 R31, RZ, RZ, UR8 ;  /* 0x00000008ff1f7e24 */ /* 0x000fe4000f8e00ff */
[----:B------:R-:W-:Y:S01]  /*25830*/  IMAD.U32 R32, RZ, RZ, UR7 ;  /* 0x00000007ff207e24 */ /* 0x000fe2000f8e00ff */
[----:B------:R-:W-:Y:S01]  /*25840*/  LOP3.LUT P0, RZ, R3, 0x4000000, RZ, 0xc0, !PT ;  /* 0x0400000003ff7812 */ /* 0x000fe2000780c0ff */
[----:B------:R-:W2:Y:S01]  /*25850*/  LDL.LU R122, [R1+0x320] ;  /* 0x00032000017a7983 */ /* 0x000ea20000300800 */
[----:B------:R-:W-:-:S05]  /*25860*/  F2FP.SATFINITE.E4M3.F32.PACK_AB_MERGE_C R21, RZ, R21, RZ ;  /* 0x00000015ff15723e */ /* 0x000fca00048070ff */
[----:B------:R0:W-:Y:S02]  /*25870*/  @!P1 STG.E.U8 desc[UR46][R22.64+0x38], R21 ;  /* 0x0000381516009986 */ /* 0x0001e4000c10112e */
[----:B0-----:R-:W-:Y:S01]  /*25880*/  PRMT R21, RZ, 0x7610, R21 ;  /* 0x00007610ff157816 */ /* 0x001fe20000000015 */
[----:B------:R-:W0:Y:S05]  /*25890*/  @!P4 LDC.64 R22, c[0x0][0x5c0] ;  /* 0x00017000ff16cb82 */ /* 0x000e2a0000000a00 */
[----:B------:R-:W4:Y:S01]  /*258a0*/  @!P4 LDG.E.U8 R21, desc[UR46][R14.64+0x39] ;  /* 0x0000392e0e15c981 */ /* 0x000f22000c1e1100 */
[----:B------:R-:W-:-:S04]  /*258b0*/  @!P4 IADD3 R31, P5, P6, R31, UR10, R24 ;  /* 0x0000000a1f1fcc10 */ /* 0x000fc8000febe018 */
[----:B------:R-:W-:Y:S02]  /*258c0*/  @!P4 IADD3.X R32, R32, UR9, R30, P5, P6 ;  /* 0x000000092020cc10 */ /* 0x000fe4000afec41e */
[----:B0-----:R-:W-:-:S05]  /*258d0*/  @!P4 IADD3 R22, P1, R31, R22, RZ ;  /* 0x000000161f16c210 */ /* 0x001fca0007f3e0ff */
[----:B------:R-:W-:Y:S01]  /*258e0*/  @!P4 IMAD.X R23, R32, 0x1, R23, P1 ;  /* 0x000000012017c824 */ /* 0x000fe200008e0617 */
[----:B------:R-:W-:-:S13]  /*258f0*/  ISETP.LT.OR P1, PT, R29, 0x21, !P0 ;  /* 0x000000211d00780c */ /* 0x000fda0004721670 */
[----:B------:R-:W0:Y:S01]  /*25900*/  @!P1 LDC.64 R32, c[0x0][0x5c0] ;  /* 0x00017000ff209b82 */ /* 0x000e220000000a00 */
        /* <DEDUP_REMOVED lines=9> */
[----:B-1----:R-:W-:Y:S02]  /*259a0*/  @!P1 IMAD.MOV.U32 R22, RZ, RZ, R24 ;  /* 0x000000ffff169224 */ /* 0x002fe400078e0018 */
[----:B------:R-:W-:Y:S02]  /*259b0*/  @!P1 IMAD.MOV.U32 R23, RZ, RZ, R30 ;  /* 0x000000ffff179224 */ /* 0x000fe400078e001e */
[----:B------:R-:W-:-:S04]  /*259c0*/  @!P1 IMAD.WIDE.U32 R22, R4, 0x180, R22 ;  /* 0x0000018004169825 */ /* 0x000fc800078e0016 */
[----:B------:R-:W-:Y:S01]  /*259d0*/  @!P1 IMAD R21, R5, 0x180, RZ ;  /* 0x0000018005159824 */ /* 0x000fe200078e02ff */
[----:B0-----:R-:W-:-:S04]  /*259e0*/  @!P1 IADD3 R32, P4, R22, R32, RZ ;  /* 0x0000002016209210 */ /* 0x001fc80007f9e0ff */
        /* <DEDUP_REMOVED lines=17> */
[----:B0-----:R-:W-:Y:S02]  /*25b00*/  @!P1 IMAD.MOV.U32 R32, RZ, RZ, R24 ;  /* 0x000000ffff209224 */ /* 0x001fe400078e0018 */
[----:B------:R-:W-:Y:S02]  /*25b10*/  @!P1 IMAD.MOV.U32 R33, RZ, RZ, R30 ;  /* 0x000000ffff219224 */ /* 0x000fe400078e001e */
[----:B------:R-:W-:-:S04]  /*25b20*/  @!P1 IMAD.WIDE.U32 R32, R4, 0x180, R32 ;  /* 0x0000018004209825 */ /* 0x000fc800078e0020 */
[----:B------:R-:W-:Y:S01]  /*25b30*/  @!P1 IMAD R21, R5, 0x180, RZ ;  /* 0x0000018005159824 */ /* 0x000fe200078e02ff */
[----:B-1----:R-:W-:-:S04]  /*25b40*/  @!P1 IADD3 R32, P4, R32, R22, RZ ;  /* 0x0000001620209210 */ /* 0x002fc80007f9e0ff */
[--C-:B------:R-:W-:Y:S02]  /*25b50*/  @!P1 IADD3.X R33, R23, R33, R21.reuse, P4, !PT ;  /* 0x0000002117219210 */ /* 0x100fe400027fe415 */
[----:B------:R-:W-:-:S06]  /*25b60*/  PRMT R21, RZ, 0x7610, R21 ;  /* 0x00007610ff157816 */ /* 0x000fcc0000000015 */
[----:B------:R-:W4:Y:S01]  /*25b70*/  @!P1 LDG.E.U8 R21, desc[UR46][R16.64+0x21] ;  /* 0x0000212e10159981 */ /* 0x000f22000c1e1100 */
[----:B------:R-:W-:Y:S02]  /*25b80*/  LOP3.LUT R3, R3, 0xffbfffff, RZ, 0xc0, !PT ;  /* 0xffbfffff03037812 */ /* 0x000fe400078ec0ff */
[----:B------:R-:W-:Y:S02]  /*25b90*/  @P2 LOP3.LUT R20, R20, 0x40000, RZ, 0xfc, !PT ;  /* 0x0004000014142812 */ /* 0x000fe400078efcff */
[----:B------:R-:W-:Y:S02]  /*25ba0*/  ISETP.LT.OR P2, PT, R29, 0x7a, !P3 ;  /* 0x0000007a1d00780c */ /* 0x000fe40005f41670 */
[----:B------:R-:W-:Y:S02]  /*25bb0*/  @P3 LOP3.LUT R3, R3, 0x400000, RZ, 0xfc, !PT ;  /* 0x0040000003033812 */ /* 0x000fe400078efcff */
[C---:B------:R-:W-:Y:S02]  /*25bc0*/  LOP3.LUT P3, RZ, R2.reuse, 0x20, RZ, 0xc0, !PT ;  /* 0x0000002002ff7812 */ /* 0x040fe4000786c0ff */
[----:B------:R-:W-:-:S07]  /*25bd0*/  LOP3.LUT P6, RZ, R2, 0x1, RZ, 0xc0, !PT ;  /* 0x0000000102ff7812 */ /* 0x000fce00078cc0ff */
[----:B------:R-:W0:Y:S01]  /*25be0*/  @!P2 LDC.64 R22, c[0x0][0x5c0] ;  /* 0x00017000ff16ab82 */ /* 0x000e220000000a00 */
        /* <DEDUP_REMOVED lines=8> */
[----:B-1----:R-:W-:-:S06]  /*25c70*/  PRMT R21, RZ, 0x7610, R21 ;  /* 0x00007610ff157816 */ /* 0x002fcc0000000015 */
[----:B------:R-:W4:Y:S01]  /*25c80*/  @!P3 LDG.E.U8 R21, desc[UR46][R18.64+0x20] ;  /* 0x0000202e1215b981 */ /* 0x000f22000c1e1100 */
[----:B------:R-:W-:Y:S02]  /*25c90*/  LOP3.LUT R20, R20, 0xfffdffff, RZ, 0xc0, !PT ;  /* 0xfffdffff14147812 */ /* 0x000fe400078ec0ff */
[----:B0-----:R-:W-:Y:S02]  /*25ca0*/  @!P2 IADD3 R144, P4, P5, R24, UR8, R22 ;  /* 0x000000081890ac10 */ /* 0x001fe4000fd9e016 */
[----:B------:R-:W-:Y:S02]  /*25cb0*/  @P2 LOP3.LUT R20, R20, 0x20000, RZ, 0xfc, !PT ;  /* 0x0002000014142812 */ /* 0x000fe400078efcff */
[----:B------:R-:W-:Y:S02]  /*25cc0*/  @!P2 IADD3.X R145, R30, UR7, R23, P4, P5 ;  /* 0x000000071e91ac10 */ /* 0x000fe4000a7ea417 */
[----:B------:R-:W-:-:S04]  /*25cd0*/  LOP3.LUT P2, RZ, R3, 0x2000000, RZ, 0xc0, !PT ;  /* 0x0200000003ff7812 */ /* 0x000fc8000784c0ff */
        /* <DEDUP_REMOVED lines=13> */
[----:B0-----:R-:W-:Y:S02]  /*25db0*/  @!P5 IADD3 R140, P1, P4, R24, UR6, R22 ;  /* 0x00000006188cdc10 */ /* 0x001fe4000fc3e016 */
        /* <DEDUP_REMOVED lines=49> */
[----:B------:R-:W-:Y:S02]  /*260d0*/  @P3 LOP3.LUT R20, R20, 0x800, RZ, 0xfc, !PT ;  /* 0x0000080014143812 */ /* 0x000fe400078efcff */
[----:B------:R-:W-:Y:S02]  /*260e0*/  LOP3.LUT P3, RZ, R2, 0x8, RZ, 0xc0, !PT ;  /* 0x0000000802ff7812 */ /* 0x000fe4000786c0ff */
[----:B------:R-:W-:-:S11]  /*260f0*/  LOP3.LUT R3, R3, 0xfeffffff, RZ, 0xc0, !PT ;  /* 0xfeffffff03037812 */ /* 0x000fd600078ec0ff */
        /* <DEDUP_REMOVED lines=21> */
[----:B------:R-:W-:Y:S02]  /*26250*/  LOP3.LUT R20, R20, 0xfffffdff, RZ, 0xc0, !PT ;  /* 0xfffffdff14147812 */ /* 0x000fe400078ec0ff */
        /* <DEDUP_REMOVED lines=58> */
[----:B------:R-:W-:Y:S01]  /*26600*/  PRMT R21, RZ, 0x7610, R21 ;  /* 0x00007610ff157816 */ /* 0x000fe20000000015 */
[----:B------:R-:W0:Y:S05]  /*26610*/  @!P6 LDC.64 R22, c[0x0][0x5c0] ;  /* 0x00017000ff16eb82 */ /* 0x000e2a0000000a00 */
[----:B------:R-:W4:Y:S01]  /*26620*/  @!P1 LDG.E.U8 R21, desc[UR46][R16.64+0x31] ;  /* 0x0000312e10159981 */ /* 0x000f22000c1e1100 */
[----:B0-----:R-:W-:-:S04]  /*26630*/  @!P6 IADD3 R130, P4, P5, R24, UR6, R22 ;  /* 0x000000061882ec10 */ /* 0x001fc8000fd9e016 */
[----:B------:R-:W-:Y:S02]  /*26640*/  @!P6 IADD3.X R131, R30, UR5, R23, P4, P5 ;  /* 0x000000051e83ec10 */ /* 0x000fe4000a7ea417 */
[----:B------:R-:W-:Y:S02]  /*26650*/  LOP3.LUT P5, RZ, R2, 0x2, RZ, 0xc0, !PT ;  /* 0x0000000202ff7812 */ /* 0x000fe400078ac0ff */
[----:B------:R-:W-:-:S04]  /*26660*/  LOP3.LUT R20, R20, 0xffffff7f, RZ, 0xc0, !PT ;  /* 0xffffff7f14147812 */ /* 0x000fc800078ec0ff */
[----:B------:R-:W-:Y:S02]  /*26670*/  @P3 LOP3.LUT R20, R20, 0x80, RZ, 0xfc, !PT ;  /* 0x0000008014143812 */ /* 0x000fe400078efcff */
[----:B------:R-:W-:Y:S02]  /*26680*/  LOP3.LUT P3, RZ, R0, 0x2000000, RZ, 0xc0, !PT ;  /* 0x0200000000ff7812 */ /* 0x000fe4000786c0ff */
[----:B------:R-:W-:Y:S02]  /*26690*/  LOP3.LUT R20, R20, 0xffffffef, RZ, 0xc0, !PT ;  /* 0xffffffef14147812 */ /* 0x000fe400078ec0ff */
        /* <DEDUP_REMOVED lines=11> */
[----:B------:R-:W-:Y:S02]  /*26750*/  @P6 LOP3.LUT R20, R20, 0x10, RZ, 0xfc, !PT ;  /* 0x0000001014146812 */ /* 0x000fe400078efcff */
[----:B------:R-:W-:Y:S02]  /*26760*/  ISETP.GE.AND P6, PT, R28, 0x101, PT ;  /* 0x000001011c00780c */ /* 0x000fe40003fc6270 */
[----:B------:R-:W-:Y:S02]  /*26770*/  @P3 LOP3.LUT R3, R3, 0x800000, RZ, 0xfc, !PT ;  /* 0x0080000003033812 */ /* 0x000fe400078efcff */
        /* <DEDUP_REMOVED lines=17> */
[----:B--2---:R-:W-:Y:S01]  /*26890*/  FFMA R21, R122, UR39, R21 ;  /* 0x000000277a157c23 */ /* 0x004fe20008000015 */
[----:B------:R-:W-:Y:S01]  /*268a0*/  ISETP.LT.OR P1, PT, R29, 0x39, !P0 ;  /* 0x000000391d00780c */ /* 0x000fe20004721670 */
[----:B------:R-:W2:Y:S03]  /*268b0*/  LDL.LU R122, [R1+0x350] ;  /* 0x00035000017a7983 */ /* 0x000ea60000300800 */
[----:B------:R-:W-:Y:S01]  /*268c0*/  F2FP.SATFINITE.E4M3.F32.PACK_AB_MERGE_C R21, RZ, R21, RZ ;  /* 0x00000015ff15723e */ /* 0x000fe200048070ff */
[----:B------:R-:W4:Y:S04]  /*268d0*/  LDL.LU R163, [R1+0x354] ;  /* 0x0003540001a37983 */ /* 0x000f280000300800 */
[----:B------:R0:W-:Y:S04]  /*268e0*/  @!P5 STG.E.U8 desc[UR46][R114.64+0x30], R21 ;  /* 0x000030157200d986 */ /* 0x0001e8000c10112e */
[----:B------:R-:W1:Y:S01]  /*268f0*/  @!P1 LDC.64 R32, c[0x0][0x5c0] ;  /* 0x00017000ff209b82 */ /* 0x000e620000000a00 */
[----:B------:R-:W-:Y:S01]  /*26900*/  @!P1 IMAD.MOV.U32 R22, RZ, RZ, R24 ;  /* 0x000000ffff169224 */ /* 0x000fe200078e0018 */
[----:B------:R-:W-:Y:S01]  /*26910*/  LOP3.LUT R2, R2, 0xdfffffff, RZ, 0xc0, !PT ;  /* 0xdfffffff02027812 */ /* 0x000fe200078ec0ff */
[----:B------:R-:W-:Y:S01]  /*26920*/  @!P1 IMAD.MOV.U32 R23, RZ, RZ, R30 ;  /* 0x000000ffff179224 */ /* 0x000fe200078e001e */
[----:B------:R-:W4:Y:S01]  /*26930*/  LDL.LU R162, [R1+0x358] ;  /* 0x0003580001a27983 */ /* 0x000f220000300800 */
[----:B0-----:R-:W-:-:S06]  /*26940*/  PRMT R21, RZ, 0x7610, R21 ;  /* 0x00007610ff157816 */ /* 0x001fcc0000000015 */
[----:B------:R-:W3:Y:S01]  /*26950*/  @!P3 LDG.E.U8 R21, desc[UR46][R18.64+0x31] ;  /* 0x0000312e1215b981 */ /* 0x000ee2000c1e1100 */
[----:B------:R-:W-:-:S03]  /*26960*/  @!P1 IMAD.WIDE.U32 R22, R4, 0x180, R22 ;  /* 0x0000018004169825 */ /* 0x000fc600078e0016 */
[----:B-1----:R-:W-:Y:S02]  /*26970*/  @!P1 IADD3 R32, P4, R22, R32, RZ ;  /* 0x0000002016209210 */ /* 0x002fe40007f9e0ff */
[----:B---3--:R-:W-:-:S04]  /*26980*/  LOP3.LUT R21, R21, 0xff, RZ, 0xc0, !PT ;  /* 0x000000ff15157812 */ /* 0x008fc800078ec0ff */
[----:B------:R-:W-:-:S05]  /*26990*/  F2FP.F16.E4M3.UNPACK_B R21, R21 ;  /* 0x00000015ff15723e */ /* 0x000fca00020006ff */
[----:B------:R-:W-:-:S05]  /*269a0*/  HADD2.F32 R21, -RZ, R21.H0_H0 ;  /* 0x20000015ff157230 */ /* 0x000fca0000004100 */
[----:B------:R-:W-:-:S04]  /*269b0*/  FMUL R21, R21, UR38 ;  /* 0x0000002615157c20 */ /* 0x000fc80008400000 */
[----:B------:R-:W-:-:S05]  /*269c0*/  FFMA R21, R123, UR39, R21 ;  /* 0x000000277b157c23 */ /* 0x000fca0008000015 */
[----:B------:R-:W-:-:S05]  /*269d0*/  F2FP.SATFINITE.E4M3.F32.PACK_AB_MERGE_C R21, RZ, R21, RZ ;  /* 0x00000015ff15723e */ /* 0x000fca00048070ff */
[----:B------:R0:W-:Y:S02]  /*269e0*/  @!P3 STG.E.U8 desc[UR46][R88.64+0x31], R21 ;  /* 0x000031155800b986 */ /* 0x0001e4000c10112e */
[----:B0-----:R-:W-:-:S05]  /*269f0*/  @!P1 IMAD R21, R5, 0x180, RZ ;  /* 0x0000018005159824 */ /* 0x001fca00078e02ff */
[--C-:B------:R-:W-:Y:S02]  /*26a00*/  @!P1 IADD3.X R33, R33, R23, R21.reuse, P4, !PT ;  /* 0x0000001721219210 */ /* 0x100fe400027fe415 */
[----:B------:R-:W-:-:S06]  /*26a10*/  PRMT R21, RZ, 0x7610, R21 ;  /* 0x00007610ff157816 */ /* 0x000fcc0000000015 */
[----:B------:R-:W3:Y:S01]  /*26a20*/  @!P1 LDG.E.U8 R21, desc[UR46][R16.64+0x38] ;  /* 0x0000382e10159981 */ /* 0x000ee2000c1e1100 */
[----:B------:R-:W-:-:S13]  /*26a30*/  ISETP.LT.OR P3, PT, R29, 0x69, !P6 ;  /* 0x000000691d00780c */ /* 0x000fda0007761670 */
[----:B------:R-:W0:Y:S02]  /*26a40*/  @!P3 LDC.64 R22, c[0x0][0x5c0] ;  /* 0x00017000ff16bb82 */ /* 0x000e240000000a00 */
[----:B0-----:R-:W-:-:S04]  /*26a50*/  @!P3 IADD3 R124, P4, P5, R24, UR10, R22 ;  /* 0x0000000a187cbc10 */ /* 0x001fc8000fd9e016 */
[----:B------:R-:W-:Y:S02]  /*26a60*/  @!P3 IADD3.X R125, R30, UR9, R23, P4, P5 ;  /* 0x000000091e7dbc10 */ /* 0x000fe4000a7ea417 */
[----:B---3--:R-:W-:-:S04]  /*26a70*/  LOP3.LUT R21, R21, 0xff, RZ, 0xc0, !PT ;  /* 0x000000ff15157812 */ /* 0x008fc800078ec0ff */
[----:B------:R-:W-:-:S05]  /*26a80*/  F2FP.F16.E4M3.UNPACK_B R21, R21 ;  /* 0x00000015ff15723e */ /* 0x000fca00020006ff */
[----:B------:R-:W-:-:S05]  /*26a90*/  HADD2.F32 R21, -RZ, R21.H0_H0 ;  /* 0x20000015ff157230 */ /* 0x000fca0000004100 */
[----:B------:R-:W-:-:S04]  /*26aa0*/  FMUL R21, R21, UR38 ;  /* 0x0000002615157c20 */ /* 0x000fc80008400000 */
[----:B--2---:R-:W-:-:S05]  /*26ab0*/  FFMA R21, R122, UR39, R21 ;  /* 0x000000277a157c23 */ /* 0x004fca0008000015 */
        /* <DEDUP_REMOVED lines=11> */
[----:B------:R-:W2:Y:S01]  /*26b70*/  @!P1 LDG.E.U8 R21, desc[UR46][R16.64+0x39] ;  /* 0x0000392e10159981 */ /* 0x000ea2000c1e1100 */
[----:B------:R-:W-:Y:S02]  /*26b80*/  @P3 LOP3.LUT R2, R2, 0x20000000, RZ, 0xfc, !PT ;  /* 0x2000000002023812 */ /* 0x000fe400078efcff */
[----:B------:R-:W-:-:S13]  /*26b90*/  ISETP.LT.OR P3, PT, R29, 0x6a, !P6 ;  /* 0x0000006a1d00780c */ /* 0x000fda0007761670 */
[----:B------:R-:W0:Y:S02]  /*26ba0*/  @!P3 LDC.64 R22, c[0x0][0x5c0] ;  /* 0x00017000ff16bb82 */ /* 0x000e240000000a00 */
[----:B0-----:R-:W-:-:S04]  /*26bb0*/  @!P3 IADD3 R122, P4, P5, R24, UR10, R22 ;  /* 0x0000000a187abc10 */ /* 0x001fc8000fd9e016 */
[----:B------:R-:W-:Y:S02]  /*26bc0*/  @!P3 IADD3.X R123, R30, UR9, R23, P4, P5 ;  /* 0x000000091e7bbc10 */ /* 0x000fe4000a7ea417 */
[----:B------:R-:W-:Y:S02]  /*26bd0*/  LOP3.LUT P5, RZ, R0, 0x80000000, RZ, 0xc0, !PT ;  /* 0x8000000000ff7812 */ /* 0x000fe400078ac0ff */
[----:B--2---:R-:W-:-:S04]  /*26be0*/  LOP3.LUT R21, R21, 0xff, RZ, 0xc0, !PT ;  /* 0x000000ff15157812 */ /* 0x004fc800078ec0ff */
[----:B------:R-:W-:-:S05]  /*26bf0*/  F2FP.F16.E4M3.UNPACK_B R21, R21 ;  /* 0x00000015ff15723e */ /* 0x000fca00020006ff */
[----:B------:R-:W-:-:S05]  /*26c00*/  HADD2.F32 R21, -RZ, R21.H0_H0 ;  /* 0x20000015ff157230 */ /* 0x000fca0000004100 */
[----:B------:R-:W-:-:S04]  /*26c10*/  FMUL R21, R21, UR38 ;  /* 0x0000002615157c20 */ /* 0x000fc80008400000 */
[----:B----4-:R-:W-:Y:S01]  /*26c20*/  FFMA R21, R163, UR39, R21 ;  /* 0x00000027a3157c23 */ /* 0x010fe20008000015 */
[----:B------:R-:W-:Y:S01]  /*26c30*/  LOP3.LUT R3, R3, 0xfffff7ff, RZ, 0xc0, !PT ;  /* 0xfffff7ff03037812 */ /* 0x000fe200078ec0ff */
[----:B------:R-:W2:Y:S03]  /*26c40*/  LDL.LU R163, [R1+0x35c] ;  /* 0x00035c0001a37983 */ /* 0x000ea60000300800 */
[----:B------:R-:W-:-:S05]  /*26c50*/  F2FP.SATFINITE.E4M3.F32.PACK_AB_MERGE_C R21, RZ, R21, RZ ;  /* 0x00000015ff15723e */ /* 0x000fca00048070ff */
[----:B------:R0:W-:Y:S02]  /*26c60*/  @!P1 STG.E.U8 desc[UR46][R32.64+0x39], R21 ;  /* 0x0000391520009986 */ /* 0x0001e4000c10112e */
[----:B0-----:R-:W-:-:S06]  /*26c70*/  PRMT R21, RZ, 0x7610, R21 ;  /* 0x00007610ff157816 */ /* 0x001fcc0000000015 */
[----:B------:R-:W3:Y:S01]  /*26c80*/  @!P5 LDG.E.U8 R21, desc[UR46][R18.64+0x38] ;  /* 0x0000382e1215d981 */ /* 0x000ee2000c1e1100 */
[----:B------:R-:W-:Y:S02]  /*26c90*/  @P0 LOP3.LUT R3, R3, 0x800, RZ, 0xfc, !PT ;  /* 0x0000080003030812 */ /* 0x000fe400078efcff */
[----:B------:R-:W-:Y:S02]  /*26ca0*/  LOP3.LUT P0, RZ, R0, 0x800000, RZ, 0xc0, !PT ;  /* 0x0080000000ff7812 */ /* 0x000fe4000780c0ff */
[----:B------:R-:W-:-:S04]  /*26cb0*/  LOP3.LUT R2, R2, 0xff7fffff, RZ, 0xc0, !PT ;  /* 0xff7fffff02027812 */ /* 0x000fc800078ec0ff */
[----:B------:R-:W-:Y:S02]  /*26cc0*/  @P3 LOP3.LUT R2, R2, 0x800000, RZ, 0xfc, !PT ;  /* 0x0080000002023812 */ /* 0x000fe400078efcff */
        /* <DEDUP_REMOVED lines=8> */
[----:B------:R-:W3:Y:S03]  /*26d50*/  LDL.LU R162, [R1+0x360] ;  /* 0x0003600001a27983 */ /* 0x000ee60000300800 */
        /* <DEDUP_REMOVED lines=8> */
[----:B------:R-:W0:Y:S01]  /*26de0*/  @!P3 LDC.64 R22, c[0x0][0x5c0] ;  /* 0x00017000ff16bb82 */ /* 0x000e220000000a00 */
[----:B------:R-:W-:Y:S02]  /*26df0*/  ISETP.LT.OR P5, PT, R29, 0x79, !P6 ;  /* 0x000000791d00780c */ /* 0x000fe400077a1670 */
[----:B0-----:R-:W-:-:S04]  /*26e00*/  @!P3 IADD3 R108, P1, P4, R24, UR10, R22 ;  /* 0x0000000a186cbc10 */ /* 0x001fc8000fc3e016 */
[----:B------:R-:W-:-:S07]  /*26e10*/  @!P3 IADD3.X R109, R30, UR9, R23, P1, P4 ;  /* 0x000000091e6dbc10 */ /* 0x000fce0008fe8417 */
[----:B------:R-:W0:Y:S01]  /*26e20*/  @!P5 LDC.64 R22, c[0x0][0x5c0] ;  /* 0x00017000ff16db82 */ /* 0x000e220000000a00 */
[----:B------:R-:W-:-:S04]  /*26e30*/  LOP3.LUT R2, R2, 0xffefffff, RZ, 0xc0, !PT ;  /* 0xffefffff02027812 */ /* 0x000fc800078ec0ff */
[----:B------:R-:W-:Y:S02]  /*26e40*/  @P3 LOP3.LUT R2, R2, 0x100000, RZ, 0xfc, !PT ;  /* 0x0010000002023812 */ /* 0x000fe400078efcff */
[----:B0-----:R-:W-:-:S04]  /*26e50*/  @!P5 IADD3 R110, P1, P4, R24, UR10, R22 ;  /* 0x0000000a186edc10 */ /* 0x001fc8000fc3e016 */
[----:B------:R-:W-:Y:S02]  /*26e60*/  @!P5 IADD3.X R111, R30, UR9, R23, P1, P4 ;  /* 0x000000091e6fdc10 */ /* 0x000fe40008fe8417 */
[----:B------:R-:W-:-:S04]  /*26e70*/  LOP3.LUT R2, R2, 0xfff7ffff, RZ, 0xc0, !PT ;  /* 0xfff7ffff02027812 */ /* 0x000fc800078ec0ff */
[----:B------:R-:W-:-:S04]  /*26e80*/  @P5 LOP3.LUT R2, R2, 0x80000, RZ, 0xfc, !PT ;  /* 0x0008000002025812 */ /* 0x000fc800078efcff */
[----:B------:R-:W-:Y:S02]  /*26e90*/  LOP3.LUT R2, R2, 0xfffbffff, RZ, 0xc0, !PT ;  /* 0xfffbffff02027812 */ /* 0x000fe400078ec0ff */
        /* <DEDUP_REMOVED lines=8> */
[----:B------:R-:W-:-:S13]  /*26f20*/  ISETP.LT.OR P0, PT, R29, 0x7a, !P6 ;  /* 0x0000007a1d00780c */ /* 0x000fda0007701670 */
[----:B------:R-:W1:Y:S01]  /*26f30*/  @!P0 LDC.64 R22, c[0x0][0x5c0] ;  /* 0x00017000ff168b82 */ /* 0x000e620000000a00 */
[----:B------:R-:W-:Y:S02]  /*26f40*/  @P0 LOP3.LUT R2, R2, 0x40000, RZ, 0xfc, !PT ;  /* 0x0004000002020812 */ /* 0x000fe400078efcff */
[----:B0-----:R-:W-:Y:S02]  /*26f50*/  PRMT R21, RZ, 0x7610, R21 ;  /* 0x00007610ff157816 */ /* 0x001fe40000000015 */
[----:B-1----:R-:W-:-:S04]  /*26f60*/  @!P0 IADD3 R88, P1, P4, R24, UR10, R22 ;  /* 0x0000000a18588c10 */ /* 0x002fc8000fc3e016 */
[----:B------:R-:W-:Y:S02]  /*26f70*/  @!P0 IADD3.X R89, R30, UR9, R23, P1, P4 ;  /* 0x000000091e598c10 */ /* 0x000fe40008fe8417 */
[----:B------:R-:W-:-:S04]  /*26f80*/  ISETP.GE.AND P0, PT, R28, 0x1, PT ;  /* 0x000000011c00780c */ /* 0x000fc80003f06270 */
        /* <DEDUP_REMOVED lines=13> */
[----:B------:R0:W-:Y:S01]  /*27060*/  @!P1 STG.E.U8 desc[UR46][R22.64+0x40], R21 ;  /* 0x0000401516009986 */ /* 0x0001e2000c10112e */
[----:B------:R-:W-:Y:S02]  /*27070*/  ISETP.LT.OR P1, PT, R29, 0x42, !P0 ;  /* 0x000000421d00780c */ /* 0x000fe40004721670 */
[----:B0-----:R-:W-:-:S11]  /*27080*/  PRMT R21, RZ, 0x7610, R21 ;  /* 0x00007610ff157816 */ /* 0x001fd60000000015 */
[----:B------:R-:W0:Y:S01]  /*27090*/  @!P1 LDC.64 R22, c[0x0][0x5c0] ;  /* 0x00017000ff169b82 */ /* 0x000e220000000a00 */
[----:B------:R-:W4:Y:S01]  /*270a0*/  @!P1 LDG.E.U8 R21, desc[UR46][R26.64+0x41] ;  /* 0x0000412e1a159981 */ /* 0x000f22000c1e1100 */
[----:B------:R-:W-:Y:S02]  /*270b0*/  ISETP.LT.OR P5, PT, R29, 0x41, !P3 ;  /* 0x000000411d00780c */ /* 0x000fe40005fa1670 */
[----:B0-----:R-:W-:-:S05]  /*270c0*/  @!P1 IADD3 R22, P4, R24, R22, RZ ;  /* 0x0000001618169210 */ /* 0x001fca0007f9e0ff */
[----:B------:R-:W-:Y:S01]  /*270d0*/  @!P1 IMAD.X R23, R30, 0x1, R23, P4 ;  /* 0x000000011e179824 */ /* 0x000fe200020e0617 */
[----:B----4-:R-:W-:-:S04]  /*270e0*/  LOP3.LUT R21, R21, 0xff, RZ, 0xc0, !PT ;  /* 0x000000ff15157812 */ /* 0x010fc800078ec0ff */
[----:B------:R-:W-:-:S05]  /*270f0*/  F2FP.F16.E4M3.UNPACK_B R21, R21 ;  /* 0x00000015ff15723e */ /* 0x000fca00020006ff */
[----:B------:R-:W-:-:S05]  /*27100*/  HADD2.F32 R21, -RZ, R21.H0_H0 ;  /* 0x20000015ff157230 */ /* 0x000fca0000004100 */
[----:B------:R-:W-:-:S04]  /*27110*/  FMUL R21, R21, UR38 ;  /* 0x0000002615157c20 */ /* 0x000fc80008400000 */
[----:B--2---:R-:W-:Y:S02]  /*27120*/  FFMA R21, R163, UR39, R21 ;  /* 0x00000027a3157c23 */ /* 0x004fe40008000015 */
[----:B------:R-:W2:Y:S03]  /*27130*/  LDL.LU R163, [R1+0x36c] ;  /* 0x00036c0001a37983 */ /* 0x000ea60000300800 */
[----:B------:R-:W-:-:S05]  /*27140*/  F2FP.SATFINITE.E4M3.F32.PACK_AB_MERGE_C R21, RZ, R21, RZ ;  /* 0x00000015ff15723e */ /* 0x000fca00048070ff */
[----:B------:R0:W-:Y:S02]  /*27150*/  @!P1 STG.E.U8 desc[UR46][R22.64+0x41], R21 ;  /* 0x0000411516009986 */ /* 0x0001e4000c10112e */
[----:B0-----:R-:W-:-:S06]  /*27160*/  PRMT R21, RZ, 0x7610, R21 ;  /* 0x00007610ff157816 */ /* 0x001fcc0000000015 */
[----:B------:R-:W4:Y:S01]  /*27170*/  @!P5 LDG.E.U8 R21, desc[UR46][R6.64+0x40] ;  /* 0x0000402e0615d981 */ /* 0x000f22000c1e1100 */
[----:B------:R-:W-:-:S04]  /*27180*/  LOP3.LUT R3, R3, 0xffdfffff, RZ, 0xc0, !PT ;  /* 0xffdfffff03037812 */ /* 0x000fc800078ec0ff */
[----:B------:R-:W-:Y:S02]  /*27190*/  @P6 LOP3.LUT R3, R3, 0x200000, RZ, 0xfc, !PT ;  /* 0x0020000003036812 */ /* 0x000fe400078efcff */
[----:B------:R-:W-:-:S13]  /*271a0*/  ISETP.LT.OR P6, PT, R29, 0x81, !P3 ;  /* 0x000000811d00780c */ /* 0x000fda0005fc1670 */
[----:B------:R-:W0:Y:S01]  /*271b0*/  @!P6 LDC.64 R22, c[0x0][0x5c0] ;  /* 0x00017000ff16eb82 */ /* 0x000e220000000a00 */
        /* <DEDUP_REMOVED lines=9> */
[----:B------:R-:W-:Y:S02]  /*27250*/  ISETP.LT.OR P5, PT, R29, 0x42, !P3 ;  /* 0x000000421d00780c */ /* 0x000fe40005fa1670 */
[----:B-1----:R-:W-:-:S11]  /*27260*/  PRMT R21, RZ, 0x7610, R21 ;  /* 0x00007610ff157816 */ /* 0x002fd60000000015 */
[----:B------:R-:W4:Y:S01]  /*27270*/  @!P5 LDG.E.U8 R21, desc[UR46][R6.64+0x41] ;  /* 0x0000412e0615d981 */ /* 0x000f22000c1e1100 */
        /* <DEDUP_REMOVED lines=41> */
[----:B0-----:R-:W-:-:S11]  /*27510*/  PRMT R21, RZ, 0x7610, R21 ;  /* 0x00007610ff157816 */ /* 0x001fd60000000015 */
[----:B------:R-:W0:Y:S01]  /*27520*/  @!P1 LDC.64 R22, c[0x0][0x5c0] ;  /* 0x00017000ff169b82 */ /* 0x000e220000000a00 */
[----:B------:R-:W4:Y:S01]  /*27530*/  @!P1 LDG.E.U8 R21, desc[UR46][R26.64+0x49] ;  /* 0x0000492e1a159981 */ /* 0x000f22000c1e1100 */
[----:B------:R-:W-:Y:S02]  /*27540*/  @P5 LOP3.LUT R2, R2, 0x40000000, RZ, 0xfc, !PT ;  /* 0x4000000002025812 */ /* 0x000fe400078efcff */
        /* <DEDUP_REMOVED lines=53> */
[----:B0-----:R-:W-:Y:S01]  /*278a0*/  @!P1 IADD3 R22, P3, R24, R22, RZ ;  /* 0x0000001618169210 */ /* 0x001fe20007f7e0ff */
[----:B------:R-:W2:Y:S03]  /*278b0*/  LDL.LU R163, [R1+0x384] ;  /* 0x0003840001a37983 */ /* 0x000ea60000300800 */
[----:B------:R-:W-:-:S05]  /*278c0*/  F2FP.SATFINITE.E4M3.F32.PACK_AB_MERGE_C R21, RZ, R21, RZ ;  /* 0x00000015ff15723e */ /* 0x000fca00048070ff */
[----:B------:R0:W-:Y:S02]  /*278d0*/  @!P5 STG.E.U8 desc[UR46][R74.64+0x49], R21 ;  /* 0x000049154a00d986 */ /* 0x0001e4000c10112e */
[----:B0-----:R-:W-:-:S06]  /*278e0*/  PRMT R21, RZ, 0x7610, R21 ;  /* 0x00007610ff157816 */ /* 0x001fcc0000000015 */
[----:B------:R-:W4:Y:S01]  /*278f0*/  @!P1 LDG.E.U8 R21, desc[UR46][R26.64+0x50] ;  /* 0x0000502e1a159981 */ /* 0x000f22000c1e1100 */
        /* <DEDUP_REMOVED lines=15> */
[----:B------:R-:W-:Y:S02]  /*279f0*/  LOP3.LUT P6, RZ, R0, 0x200000, RZ, 0xc0, !PT ;  /* 0x0020000000ff7812 */ /* 0x000fe400078cc0ff */
        /* <DEDUP_REMOVED lines=88> */
[----:B------:R-:W-:Y:S02]  /*27f80*/  LOP3.LUT P4, RZ, R0, 0x1, RZ, 0xc0, !PT ;  /* 0x0000000100ff7812 */ /* 0x000fe4000788c0ff */
        /* <DEDUP_REMOVED lines=25> */
[----:B------:R0:W-:Y:S04]  /*28120*/  @!P4 STG.E.U8 desc[UR46][R46.64+0x59], R21 ;  /* 0x000059152e00c986 */ /* 0x0001e8000c10112e */
[----:B------:R-:W1:Y:S01]  /*28130*/  @!P6 LDC.64 R22, c[0x0][0x5c0] ;  /* 0x00017000ff16eb82 */ /* 0x000e620000000a00 */
[----:B0-----:R-:W-:-:S06]  /*28140*/  PRMT R21, RZ, 0x7610, R21 ;  /* 0x00007610ff157816 */ /* 0x001fcc0000000015 */
[----:B------:R-:W4:Y:S01]  /*28150*/  @!P0 LDG.E.U8 R21, desc[UR46][R8.64+0x40] ;  /* 0x0000402e08158981 */ /* 0x000f22000c1e1100 */
[----:B------:R-:W-:Y:S02]  /*28160*/  ISETP.LT.OR P5, PT, R29, 0x99, !P2 ;  /* 0x000000991d00780c */ /* 0x000fe400057a1670 */
[----:B-1----:R-:W-:-:S04]  /*28170*/  @!P6 IADD3 R52, P1, P3, R24, UR6, R22 ;  /* 0x000000061834ec10 */ /* 0x002fc8000fb3e016 */
[----:B------:R-:W-:-:S07]  /*28180*/  @!P6 IADD3.X R53, R30, UR5, R23, P1, P3 ;  /* 0x000000051e35ec10 */ /* 0x000fce0008fe6417 */
[----:B------:R-:W0:Y:S01]  /*28190*/  @!P5 LDC.64 R22, c[0x0][0x5c0] ;  /* 0x00017000ff16db82 */ /* 0x000e220000000a00 */
[----:B------:R-:W-:-:S04]  /*281a0*/  LOP3.LUT R2, R2, 0xfffffdff, RZ, 0xc0, !PT ;  /* 0xfffffdff02027812 */ /* 0x000fc800078ec0ff */
[----:B------:R-:W-:-:S04]  /*281b0*/  @P6 LOP3.LUT R2, R2, 0x200, RZ, 0xfc, !PT ;  /* 0x0000020002026812 */ /* 0x000fc800078efcff */
[----:B------:R-:W-:-:S04]  /*281c0*/  LOP3.LUT R2, R2, 0xfffffeff, RZ, 0xc0, !PT ;  /* 0xfffffeff02027812 */ /* 0x000fc800078ec0ff */
[----:B------:R-:W-:Y:S02]  /*281d0*/  @P5 LOP3.LUT R2, R2, 0x100, RZ, 0xfc, !PT ;  /* 0x0000010002025812 */ /* 0x000fe400078efcff */
[----:B0-----:R-:W-:-:S04]  /*281e0*/  @!P5 IADD3 R50, P1, P3, R24, UR6, R22 ;  /* 0x000000061832dc10 */ /* 0x001fc8000fb3e016 */
[----:B------:R-:W-:Y:S02]  /*281f0*/  @!P5 IADD3.X R51, R30, UR5, R23, P1, P3 ;  /* 0x000000051e33dc10 */ /* 0x000fe40008fe6417 */
[----:B------:R-:W-:Y:S02]  /*28200*/  LOP3.LUT P5, RZ, R0, 0x100, RZ, 0xc0, !PT ;  /* 0x0000010000ff7812 */ /* 0x000fe400078ac0ff */
        /* <DEDUP_REMOVED lines=15> */
[----:B------:R-:W-:Y:S02]  /*28300*/  LOP3.LUT P6, RZ, R3, 0x200000, RZ, 0xc0, !PT ;  /* 0x0020000003ff7812 */ /* 0x000fe400078cc0ff */
[----:B------:R-:W-:Y:S02]  /*28310*/  @P3 LOP3.LUT R2, R2, 0x80, RZ, 0xfc, !PT ;  /* 0x0000008002023812 */ /* 0x000fe400078efcff */
[----:B------:R-:W-:Y:S02]  /*28320*/  @!P3 IADD3.X R49, R30, UR5, R23, P1, P2 ;  /* 0x000000051e31bc10 */ /* 0x000fe40008fe4417 */
        /* <DEDUP_REMOVED lines=8> */
[----:B------:R-:W-:-:S04]  /*283b0*/  LOP3.LUT R2, R2, 0xffffffdf, RZ, 0xc0, !PT ;  /* 0xffffffdf02027812 */ /* 0x000fc800078ec0ff */
[----:B------:R-:W-:Y:S02]  /*283c0*/  @P0 LOP3.LUT R2, R2, 0x20, RZ, 0xfc, !PT ;  /* 0x0000002002020812 */ /* 0x000fe400078efcff */
[----:B0-----:R-:W-:-:S04]  /*283d0*/  @!P0 IADD3 R44, P1, P2, R24, UR10, R22 ;  /* 0x0000000a182c8c10 */ /* 0x001fc8000fa3e016 */
[----:B------:R-:W-:Y:S02]  /*283e0*/  @!P0 IADD3.X R45, R30, UR9, R23, P1, P2 ;  /* 0x000000091e2d8c10 */ /* 0x000fe40008fe4417 */
[----:B------:R-:W-:-:S04]  /*283f0*/  ISETP.GE.AND P0, PT, R28, 0x89, PT ;  /* 0x000000891c00780c */ /* 0x000fc80003f06270 */
[----:B------:R-:W-:-:S13]  /*28400*/  ISETP.LT.OR P2, PT, R29, 0x41, !P0 ;  /* 0x000000411d00780c */ /* 0x000fda0004741670 */
[----:B------:R-:W0:Y:S01]  /*28410*/  @!P2 LDC.64 R22, c[0x0][0x5c0] ;  /* 0x00017000ff16ab82 */ /* 0x000e220000000a00 */
[----:B------:R-:W-:Y:S02]  /*28420*/  @!P2 IADD3 R31, P1, P3, R31, UR6, R24 ;  /* 0x000000061f1fac10 */ /* 0x000fe4000fb3e018 */
        /* <DEDUP_REMOVED lines=8> */
[----:B-1----:R-:W-:-:S05]  /*284b0*/  IMAD.U32 R21, RZ, RZ, UR7 ;  /* 0x00000007ff157e24 */ /* 0x002fca000f8e00ff */
[----:B------:R-:W-:Y:S02]  /*284c0*/  @!P2 IADD3.X R21, R21, UR5, R30, P1, P3 ;  /* 0x000000051515ac10 */ /* 0x000fe40008fe641e */
[----:B0-----:R-:W-:-:S05]  /*284d0*/  @!P2 IADD3 R22, P1, R31, R22, RZ ;  /* 0x000000161f16a210 */ /* 0x001fca0007f3e0ff */
[----:B------:R-:W-:Y:S01]  /*284e0*/  @!P2 IMAD.X R23, R21, 0x1, R23, P1 ;  /* 0x000000011517a824 */ /* 0x000fe200008e0617 */
[----:B------:R-:W-:-:S06]  /*284f0*/  PRMT R21, RZ, 0x7610, R21 ;  /* 0x00007610ff157816 */ /* 0x000fcc0000000015 */
[----:B------:R-:W4:Y:S01]  /*28500*/  @!P2 LDG.E.U8 R21, desc[UR46][R10.64+0x40] ;  /* 0x0000402e0a15a981 */ /* 0x000f22000c1e1100 */
        /* <DEDUP_REMOVED lines=12> */
[----:B0-----:R-:W0:Y:S01]  /*285d0*/  @!P1 LDC.64 R32, c[0x0][0x5c0] ;  /* 0x00017000ff209b82 */ /* 0x001e220000000a00 */
[----:B------:R-:W-:-:S05]  /*285e0*/  IMAD.U32 R21, RZ, RZ, UR7 ;  /* 0x00000007ff157e24 */ /* 0x000fca000f8e00ff */
[----:B------:R-:W-:Y:S02]  /*285f0*/  @!P1 IADD3.X R21, R21, UR5, R30, P3, P4 ;  /* 0x0000000515159c10 */ /* 0x000fe40009fe841e */
[----:B------:R-:W1:Y:S01]  /*28600*/  @!P5 LDC.64 R22, c[0x0][0x5c0] ;  /* 0x00017000ff16db82 */ /* 0x000e620000000a00 */
[----:B0-----:R-:W-:-:S05]  /*28610*/  @!P1 IADD3 R32, P2, R31, R32, RZ ;  /* 0x000000201f209210 */ /* 0x001fca0007f5e0ff */
[----:B------:R-:W-:Y:S01]  /*28620*/  @!P1 IMAD.X R33, R21, 0x1, R33, P2 ;  /* 0x0000000115219824 */ /* 0x000fe200010e0621 */
[----:B------:R-:W-:-:S06]  /*28630*/  PRMT R21, RZ, 0x7610, R21 ;  /* 0x00007610ff157816 */ /* 0x000fcc0000000015 */
[----:B------:R-:W4:Y:S01]  /*28640*/  @!P1 LDG.E.U8 R21, desc[UR46][R10.64+0x41] ;  /* 0x0000412e0a159981 */ /* 0x000f22000c1e1100 */
        /* <DEDUP_REMOVED lines=71> */
[----:B------:R-:W-:Y:S01]  /*28ac0*/  LOP3.LUT P5, RZ, R0, 0x1000000, RZ, 0xc0, !PT ;  /* 0x0100000000ff7812 */ /* 0x000fe200078ac0ff */
[----:B------:R-:W3:Y:S02]  /*28ad0*/  LDL.LU R162, [R1+0x3c0] ;  /* 0x0003c00001a27983 */ /* 0x000ee40000300800 */
[----:B------:R-:W-:-:S05]  /*28ae0*/  F2FP.SATFINITE.E4M3.F32.PACK_AB_MERGE_C R32, RZ, R32, RZ ;  /* 0x00000020ff20723e */ /* 0x000fca00048070ff */
[----:B------:R0:W-:Y:S02]  /*28af0*/  @!P2 STG.E.U8 desc[UR46][R22.64+0x48], R32 ;  /* 0x000048201600a986 */ /* 0x0001e4000c10112e */
[----:B0-----:R-:W0:Y:S01]  /*28b00*/  @!P1 LDC.64 R32, c[0x0][0x5c0] ;  /* 0x00017000ff209b82 */ /* 0x001e220000000a00 */
[----:B------:R-:W-:Y:S02]  /*28b10*/  @!P1 IADD3.X R21, R21, UR5, R30, P3, P4 ;  /* 0x0000000515159c10 */ /* 0x000fe40009fe841e */
[----:B0-----:R-:W-:-:S05]  /*28b20*/  @!P1 IADD3 R32, P2, R31, R32, RZ ;  /* 0x000000201f209210 */ /* 0x001fca0007f5e0ff */
[----:B------:R-:W-:Y:S01]  /*28b30*/  @!P1 IMAD.X R33, R21, 0x1, R33, P2 ;  /* 0x0000000115219824 */ /* 0x000fe200010e0621 */
[----:B------:R-:W-:-:S06]  /*28b40*/  PRMT R21, RZ, 0x7610, R21 ;  /* 0x00007610ff157816 */ /* 0x000fcc0000000015 */
[----:B------:R-:W4:Y:S02]  /*28b50*/  @!P1 LDG.E.U8 R21, desc[UR46][R10.64+0x49] ;  /* 0x0000492e0a159981 */ /* 0x000f24000c1e1100 */
        /* <DEDUP_REMOVED lines=22> */
[----:B------:R-:W-:Y:S01]  /*28cc0*/  ISETP.LT.OR P3, PT, R29, 0x51, !P0 ;  /* 0x000000511d00780c */ /* 0x000fe20004761670 */
[----:B------:R-:W-:Y:S01]  /*28cd0*/  IMAD.U32 R33, RZ, RZ, UR8 ;  /* 0x00000008ff217e24 */ /* 0x000fe2000f8e00ff */
[----:B------:R-:W3:Y:S02]  /*28ce0*/  LDL.LU R162, [R1+0x3c8] ;  /* 0x0003c80001a27983 */ /* 0x000ee40000300800 */
[----:B------:R-:W-:-:S05]  /*28cf0*/  F2FP.SATFINITE.E4M3.F32.PACK_AB_MERGE_C R22, RZ, R22, RZ ;  /* 0x00000016ff16723e */ /* 0x000fca00048070ff */
[----:B------:R0:W-:Y:S02]  /*28d00*/  @!P5 STG.E.U8 desc[UR46][R82.64+0x50], R22 ;  /* 0x000050165200d986 */ /* 0x0001e4000c10112e */
[----:B0-----:R-:W-:-:S06]  /*28d10*/  PRMT R22, RZ, 0x7610, R22 ;  /* 0x00007610ff167816 */ /* 0x001fcc0000000016 */
[----:B------:R-:W4:Y:S01]  /*28d20*/  @!P6 LDG.E.U8 R22, desc[UR46][R8.64+0x51] ;  /* 0x0000512e0816e981 */ /* 0x000f22000c1e1100 */
[----:B------:R-:W-:Y:S01]  /*28d30*/  IMAD.U32 R31, RZ, RZ, UR7 ;  /* 0x00000007ff1f7e24 */ /* 0x000fe2000f8e00ff */
[----:B------:R-:W-:-:S04]  /*28d40*/  @!P3 IADD3 R33, P1, P2, R33, UR6, R24 ;  /* 0x000000062121bc10 */ /* 0x000fc8000fa3e018 */
[----:B------:R-:W-:Y:S02]  /*28d50*/  @!P3 IADD3.X R31, R31, UR5, R30, P1, P2 ;  /* 0x000000051f1fbc10 */ /* 0x000fe40008fe441e */
[----:B------:R-:W-:Y:S01]  /*28d60*/  ISETP.LT.OR P1, PT, R29, 0x52, !P0 ;  /* 0x000000521d00780c */ /* 0x000fe20004721670 */
[----:B------:R-:W-:Y:S02]  /*28d70*/  IMAD.U32 R21, RZ, RZ, UR8 ;  /* 0x00000008ff157e24 */ /* 0x000fe4000f8e00ff */
[----:B------:R-:W-:-:S10]  /*28d80*/  IMAD.U32 R32, RZ, RZ, UR7 ;  /* 0x00000007ff207e24 */ /* 0x000fd4000f8e00ff */
        /* <DEDUP_REMOVED lines=9> */
[----:B------:R-:W-:Y:S01]  /*28e20*/  IMAD.U32 R74, RZ, RZ, UR7 ;  /* 0x00000007ff4a7e24 */ /* 0x000fe2000f8e00ff */
        /* <DEDUP_REMOVED lines=8> */
[----:B0-----:R-:W0:Y:S01]  /*28eb0*/  @!P3 LDC.64 R22, c[0x0][0x5c0] ;  /* 0x00017000ff16bb82 */ /* 0x001e220000000a00 */
[----:B------:R-:W-:-:S04]  /*28ec0*/  @!P5 IADD3 R72, P4, P6, R72, UR6, R24 ;  /* 0x000000064848dc10 */ /* 0x000fc8000fe9e018 */
        /* <DEDUP_REMOVED lines=13> */
[----:B------:R-:W-:Y:S01]  /*28fa0*/  IMAD.U32 R82, RZ, RZ, UR7 ;  /* 0x00000007ff527e24 */ /* 0x000fe2000f8e00ff */
[----:B------:R-:W-:Y:S01]  /*28fb0*/  F2FP.SATFINITE.E4M3.F32.PACK_AB_MERGE_C R31, RZ, R31, RZ ;  /* 0x0000001fff1f723e */ /* 0x000fe200048070ff */
[----:B------:R-:W-:Y:S01]  /*28fc0*/  IMAD.U32 R83, RZ, RZ, UR8 ;  /* 0x00000008ff537e24 */ /* 0x000fe2000f8e00ff */
[----:B------:R-:W3:Y:S04]  /*28fd0*/  LDL.LU R162, [R1+0x3d0] ;  /* 0x0003d00001a27983 */ /* 0x000ee80000300800 */
[----:B------:R0:W-:Y:S02]  /*28fe0*/  @!P3 STG.E.U8 desc[UR46][R22.64+0x50], R31 ;  /* 0x0000501f1600b986 */ /* 0x0001e4000c10112e */
[----:B0-----:R-:W0:Y:S02]  /*28ff0*/  @!P1 LDC.64 R22, c[0x0][0x5c0] ;  /* 0x00017000ff169b82 */ /* 0x001e240000000a00 */
[----:B0-----:R-:W-:-:S02]  /*29000*/  @!P1 IADD3 R22, P3, R21, R22, RZ ;  /* 0x0000001615169210 */ /* 0x001fc40007f7e0ff */
[----:B------:R-:W-:-:S06]  /*29010*/  PRMT R21, RZ, 0x7610, R21 ;  /* 0x00007610ff157816 */ /* 0x000fcc0000000015 */
[----:B------:R-:W4:Y:S01]  /*29020*/  @!P1 LDG.E.U8 R21, desc[UR46][R10.64+0x51] ;  /* 0x0000512e0a159981 */ /* 0x000f22000c1e1100 */
[----:B------:R-:W-:Y:S02]  /*29030*/  @P2 LOP3.LUT R3, R3, 0x80000, RZ, 0xfc, !PT ;  /* 0x0008000003032812 */ /* 0x000fe400078efcff */
[----:B------:R-:W-:Y:S02]  /*29040*/  ISETP.GE.AND P2, PT, R28, 0x109, PT ;  /* 0x000001091c00780c */ /* 0x000fe40003f46270 */
[----:B------:R-:W-:-:S04]  /*29050*/  LOP3.LUT R3, R3, 0xffefffff, RZ, 0xc0, !PT ;  /* 0xffefffff03037812 */ /* 0x000fc800078ec0ff */
[----:B------:R-:W-:Y:S02]  /*29060*/  @P0 LOP3.LUT R3, R3, 0x100000, RZ, 0xfc, !PT ;  /* 0x0010000003030812 */ /* 0x000fe400078efcff */
[----:B------:R-:W-:-:S13]  /*29070*/  ISETP.LT.OR P0, PT, R29, 0x41, !P2 ;  /* 0x000000411d00780c */ /* 0x000fda0005701670 */
[----:B------:R-:W-:Y:S02]  /*29080*/  @!P0 IADD3 R80, P4, P6, R80, UR10, R24 ;  /* 0x0000000a50508c10 */ /* 0x000fe4000fe9e018 */
[----:B------:R-:W-:Y:S02]  /*29090*/  @P0 LOP3.LUT R0, R0, 0x8, RZ, 0xfc, !PT ;  /* 0x0000000800000812 */ /* 0x000fe400078efcff */
[----:B------:R-:W-:Y:S02]  /*290a0*/  @!P0 IADD3.X R82, R82, UR9, R30, P4, P6 ;  /* 0x0000000952528c10 */ /* 0x000fe4000a7ec41e */
[----:B------:R-:W-:Y:S01]  /*290b0*/  ISETP.LT.OR P0, PT, R29, 0x42, !P2 ;  /* 0x000000421d00780c */ /* 0x000fe20005701670 */
[----:B------:R-:W-:Y:S02]  /*290c0*/  IMAD.U32 R84, RZ, RZ, UR7 ;  /* 0x00000007ff547e24 */ /* 0x000fe4000f8e00ff */
[----:B------:R-:W-:-:S10]  /*290d0*/  @!P1 IMAD.X R23, R32, 0x1, R23, P3 ;  /* 0x0000000120179824 */ /* 0x000fd400018e0617 */
[----:B------:R-:W-:-:S04]  /*290e0*/  @!P0 IADD3 R83, P4, P6, R83, UR10, R24 ;  /* 0x0000000a53538c10 */ /* 0x000fc8000fe9e018 */
[----:B------:R-:W-:Y:S02]  /*290f0*/  @!P0 IADD3.X R84, R84, UR9, R30, P4, P6 ;  /* 0x0000000954548c10 */ /* 0x000fe4000a7ec41e */
[----:B------:R-:W-:Y:S02]  /*29100*/  LOP3.LUT P6, RZ, R2, 0x10, RZ, 0xc0, !PT ;  /* 0x0000001002ff7812 */ /* 0x000fe400078cc0ff */
        /* <DEDUP_REMOVED lines=9> */
[----:B------:R-:W-:Y:S01]  /*291a0*/  IMAD.U32 R32, RZ, RZ, UR8 ;  /* 0x00000008ff207e24 */ /* 0x000fe2000f8e00ff */
[----:B------:R-:W2:Y:S04]  /*291b0*/  LDL.LU R163, [R1+0x3d4] ;  /* 0x0003d40001a37983 */ /* 0x000ea80000300800 */
[----:B------:R0:W-:Y:S02]  /*291c0*/  @!P1 STG.E.U8 desc[UR46][R22.64+0x51], R21 ;  /* 0x0000511516009986 */ /* 0x0001e4000c10112e */
[----:B0-----:R-:W-:-:S06]  /*291d0*/  PRMT R22, RZ, 0x7610, R22 ;  /* 0x00007610ff167816 */ /* 0x001fcc0000000016 */
[----:B------:R-:W4:Y:S01]  /*291e0*/  @!P6 LDG.E.U8 R22, desc[UR46][R8.64+0x58] ;  /* 0x0000582e0816e981 */ /* 0x000f22000c1e1100 */
[----:B------:R-:W-:Y:S01]  /*291f0*/  IMAD.U32 R21, RZ, RZ, UR8 ;  /* 0x00000008ff157e24 */ /* 0x000fe2000f8e00ff */
[----:B------:R-:W-:Y:S02]  /*29200*/  @P0 LOP3.LUT R0, R0, 0x2, RZ, 0xfc, !PT ;  /* 0x0000000200000812 */ /* 0x000fe400078efcff */
[----:B------:R-:W-:Y:S02]  /*29210*/  LOP3.LUT P0, RZ, R3, 0x100000, RZ, 0xc0, !PT ;  /* 0x0010000003ff7812 */ /* 0x000fe4000780c0ff */
[----:B------:R-:W-:Y:S02]  /*29220*/  @!P4 IADD3 R21, P1, P3, R21, UR10, R24 ;  /* 0x0000000a1515cc10 */ /* 0x000fe4000fb3e018 */
[----:B------:R-:W-:Y:S02]  /*29230*/  LOP3.LUT R3, R3, 0xfffdffff, RZ, 0xc0, !PT ;  /* 0xfffdffff03037812 */ /* 0x000fe400078ec0ff */
[----:B------:R-:W-:-:S02]  /*29240*/  @!P4 IADD3.X R31, R31, UR9, R30, P1, P3 ;  /* 0x000000091f1fcc10 */ /* 0x000fc40008fe641e */
[----:B------:R-:W-:Y:S02]  /*29250*/  @P4 LOP3.LUT R3, R3, 0x20000, RZ, 0xfc, !PT ;  /* 0x0002000003034812 */ /* 0x000fe400078efcff */
[----:B------:R-:W-:-:S04]  /*29260*/  ISETP.GE.AND P4, PT, R28, 0x109, PT ;  /* 0x000001091c00780c */ /* 0x000fc80003f86270 */
[----:B------:R-:W-:Y:S01]  /*29270*/  ISETP.LT.OR P2, PT, R29, 0x4a, !P4 ;  /* 0x0000004a1d00780c */ /* 0x000fe20006741670 */
[----:B------:R-:W-:-:S12]  /*29280*/  IMAD.U32 R33, RZ, RZ, UR7 ;  /* 0x00000007ff217e24 */ /* 0x000fd8000f8e00ff */
        /* <DEDUP_REMOVED lines=15> */
[----:B------:R-:W-:-:S04]  /*29380*/  @!P3 IADD3 R78, P1, P6, R78, UR10, R24 ;  /* 0x0000000a4e4ebc10 */ /* 0x000fc8000fe3e018 */
[----:B------:R-:W-:Y:S02]  /*29390*/  @!P3 IADD3.X R81, R81, UR9, R30, P1, P6 ;  /* 0x000000095151bc10 */ /* 0x000fe40008fec41e */
[----:B------:R-:W-:Y:S02]  /*293a0*/  LOP3.LUT P6, RZ, R2, 0x4, RZ, 0xc0, !PT ;  /* 0x0000000402ff7812 */ /* 0x000fe400078cc0ff */
[----:B0-----:R-:W-:-:S11]  /*293b0*/  PRMT R22, RZ, 0x7610, R22 ;  /* 0x00007610ff167816 */ /* 0x001fd60000000016 */
[----:B------:R-:W4:Y:S01]  /*293c0*/  @!P6 LDG.E.U8 R22, desc[UR46][R8.64+0x59] ;  /* 0x0000592e0816e981 */ /* 0x000f22000c1e1100 */
[----:B------:R-:W-:Y:S02]  /*293d0*/  @P2 LOP3.LUT R0, R0, 0x10, RZ, 0xfc, !PT ;  /* 0x0000001000002812 */ /* 0x000fe400078efcff */
[C---:B------:R-:W-:Y:S02]  /*293e0*/  LOP3.LUT P2, RZ, R3.reuse, 0x80000, RZ, 0xc0, !PT ;  /* 0x0008000003ff7812 */ /* 0x040fe4000784c0ff */
[----:B------:R-:W-:-:S04]  /*293f0*/  LOP3.LUT R3, R3, 0xffff7fff, RZ, 0xc0, !PT ;  /* 0xffff7fff03037812 */ /* 0x000fc800078ec0ff */
[----:B------:R-:W-:Y:S02]  /*29400*/  @P3 LOP3.LUT R3, R3, 0x8000, RZ, 0xfc, !PT ;  /* 0x0000800003033812 */ /* 0x000fe400078efcff */
[----:B------:R-:W-:Y:S01]  /*29410*/  ISETP.LT.OR P3, PT, R29, 0x52, !P4 ;  /* 0x000000521d00780c */ /* 0x000fe20006761670 */
[----:B------:R-:W-:Y:S01]  /*29420*/  IMAD.U32 R79, RZ, RZ, UR7 ;  /* 0x00000007ff4f7e24 */ /* 0x000fe2000f8e00ff */
[----:B----4-:R-:W-:-:S04]  /*29430*/  LOP3.LUT R22, R22, 0xff, RZ, 0xc0, !PT ;  /* 0x000000ff16167812 */ /* 0x010fc800078ec0ff */
[----:B------:R-:W-:-:S05]  /*29440*/  F2FP.F16.E4M3.UNPACK_B R22, R22 ;  /* 0x00000016ff16723e */ /* 0x000fca00020006ff */
[----:B------:R-:W-:-:S05]  /*29450*/  HADD2.F32 R22, -RZ, R22.H0_H0 ;  /* 0x20000016ff167230 */ /* 0x000fca0000004100 */
[----:B------:R-:W-:-:S04]  /*29460*/  FMUL R22, R22, UR38 ;  /* 0x0000002616167c20 */ /* 0x000fc80008400000 */
[----:B--2---:R-:W-:-:S05]  /*29470*/  FFMA R22, R163, UR39, R22 ;  /* 0x00000027a3167c23 */ /* 0x004fca0008000016 */
[----:B------:R-:W-:-:S05]  /*29480*/  F2FP.SATFINITE.E4M3.F32.PACK_AB_MERGE_C R22, RZ, R22, RZ ;  /* 0x00000016ff16723e */ /* 0x000fca00048070ff */
[----:B------:R0:W-:Y:S02]  /*29490*/  @!P6 STG.E.U8 desc[UR46][R90.64+0x59], R22 ;  /* 0x000059165a00e986 */ /* 0x0001e4000c10112e */
[----:B0-----:R-:W0:Y:S01]  /*294a0*/  @!P2 LDC.64 R22, c[0x0][0x5c0] ;  /* 0x00017000ff16ab82 */ /* 0x001e220000000a00 */
[----:B------:R-:W-:-:S04]  /*294b0*/  @!P3 IADD3 R76, P1, P6, R76, UR10, R24 ;  /* 0x0000000a4c4cbc10 */ /* 0x000fc8000fe3e018 */
[----:B------:R-:W-:Y:S02]  /*294c0*/  @!P3 IADD3.X R79, R79, UR9, R30, P1, P6 ;  /* 0x000000094f4fbc10 */ /* 0x000fe40008fec41e */
[----:B0-----:R-:W-:Y:S02]  /*294d0*/  @!P2 IADD3 R22, P1, R73, R22, RZ ;  /* 0x000000164916a210 */ /* 0x001fe40007f3e0ff */
[----:B------:R-:W-:-:S06]  /*294e0*/  PRMT R73, RZ, 0x7610, R73 ;  /* 0x00007610ff497816 */ /* 0x000fcc0000000049 */
[----:B------:R-:W2:Y:S01]  /*294f0*/  @!P2 LDG.E.U8 R73, desc[UR46][R10.64+0x58] ;  /* 0x0000582e0a49a981 */ /* 0x000ea2000c1e1100 */
[----:B------:R-:W-:Y:S01]  /*29500*/  @!P2 IMAD.X R23, R75, 0x1, R23, P1 ;  /* 0x000000014b17a824 */ /* 0x000fe200008e0617 */
[----:B------:R-:W-:Y:S02]  /*29510*/  ISETP.LT.OR P1, PT, R29, 0x59, !P4 ;  /* 0x000000591d00780c */ /* 0x000fe40006721670 */
[----:B------:R-:W-:Y:S01]  /*29520*/  LOP3.LUT R0, R0, 0xffffffdf, RZ, 0xc0, !PT ;  /* 0xffffffdf00007812 */ /* 0x000fe200078ec0ff */
[----:B------:R-:W-:-:S03]  /*29530*/  IMAD.U32 R77, RZ, RZ, UR7 ;  /* 0x00000007ff4d7e24 */ /* 0x000fc6000f8e00ff */
[----:B------:R-:W-:Y:S02]  /*29540*/  @P3 LOP3.LUT R0, R0, 0x20, RZ, 0xfc, !PT ;  /* 0x0000002000003812 */ /* 0x000fe400078efcff */
[----:B--2---:R-:W-:-:S04]  /*29550*/  LOP3.LUT R73, R73, 0xff, RZ, 0xc0, !PT ;  /* 0x000000ff49497812 */ /* 0x004fc800078ec0ff */
[----:B------:R-:W-:-:S05]  /*29560*/  F2FP.F16.E4M3.UNPACK_B R73, R73 ;  /* 0x00000049ff49723e */ /* 0x000fca00020006ff */
[----:B------:R-:W-:-:S05]  /*29570*/  HADD2.F32 R73, -RZ, R73.H0_H0 ;  /* 0x20000049ff497230 */ /* 0x000fca0000004100 */
[----:B------:R-:W-:-:S04]  /*29580*/  FMUL R75, R73, UR38 ;  /* 0x00000026494b7c20 */ /* 0x000fc80008400000 */
[----:B---3--:R-:W-:Y:S01]  /*29590*/  FFMA R75, R162, UR39, R75 ;  /* 0x00000027a24b7c23 */ /* 0x008fe2000800004b */
[----:B------:R-:W-:Y:S01]  /*295a0*/  IMAD.U32 R73, RZ, RZ, UR8 ;  /* 0x00000008ff497e24 */ /* 0x000fe2000f8e00ff */
[----:B------:R-:W2:Y:S03]  /*295b0*/  LDL.LU R162, [R1+0x3dc] ;  /* 0x0003dc0001a27983 */ /* 0x000ea60000300800 */
[----:B------:R-:W-:Y:S01]  /*295c0*/  F2FP.SATFINITE.E4M3.F32.PACK_AB_MERGE_C R75, RZ, R75, RZ ;  /* 0x0000004bff4b723e */ /* 0x000fe200048070ff */
[----:B------:R-:W-:Y:S01]  /*295d0*/  IMAD.U32 R85, RZ, RZ, UR8 ;  /* 0x00000008ff557e24 */ /* 0x000fe2000f8e00ff */
[----:B------:R-:W-:Y:S01]  /*295e0*/  @!P1 IADD3 R73, P3, P6, R73, UR10, R24 ;  /* 0x0000000a49499c10 */ /* 0x000fe2000fe7e018 */
[----:B------:R-:W3:Y:S04]  /*295f0*/  LDL.LU R163, [R1+0x3e0] ;  /* 0x0003e00001a37983 */ /* 0x000ee80000300800 */
[----:B------:R0:W-:Y:S02]  /*29600*/  @!P2 STG.E.U8 desc[UR46][R22.64+0x58], R75 ;  /* 0x0000584b1600a986 */ /* 0x0001e4000c10112e */
[----:B0-----:R-:W0:Y:S01]  /*29610*/  @!P5 LDC.64 R22, c[0x0][0x5c0] ;  /* 0x00017000ff16db82 */ /* 0x001e220000000a00 */
[----:B------:R-:W-:-:S02]  /*29620*/  @!P1 IADD3.X R77, R77, UR9, R30, P3, P6 ;  /* 0x000000094d4d9c10 */ /* 0x000fc40009fec41e */
[----:B0-----:R-:W-:-:S05]  /*29630*/  @!P5 IADD3 R22, P3, R72, R22, RZ ;  /* 0x000000164816d210 */ /* 0x001fca0007f7e0ff */
[----:B------:R-:W-:Y:S01]  /*29640*/  @!P5 IMAD.X R23, R74, 0x1, R23, P3 ;  /* 0x000000014a17d824 */ /* 0x000fe200018e0617 */
[----:B------:R-:W-:-:S06]  /*29650*/  PRMT R74, RZ, 0x7610, R74 ;  /* 0x00007610ff4a7816 */ /* 0x000fcc000000004a */
[----:B------:R-:W4:Y:S01]  /*29660*/  @!P5 LDG.E.U8 R74, desc[UR46][R10.64+0x59] ;  /* 0x0000592e0a4ad981 */ /* 0x000f22000c1e1100 */
[----:B------:R-:W-:-:S04]  /*29670*/  LOP3.LUT R3, R3, 0xffffefff, RZ, 0xc0, !PT ;  /* 0xffffefff03037812 */ /* 0x000fc800078ec0ff */
[----:B------:R-:W-:Y:S02]  /*29680*/  @P1 LOP3.LUT R3, R3, 0x1000, RZ, 0xfc, !PT ;  /* 0x0000100003031812 */ /* 0x000fe400078efcff */
[----:B------:R-:W-:-:S04]  /*29690*/  ISETP.GE.AND P1, PT, R28, 0x109, PT ;  /* 0x000001091c00780c */ /* 0x000fc80003f26270 */
[----:B------:R-:W-:Y:S02]  /*296a0*/  ISETP.LT.OR P2, PT, R29, 0x5a, !P1 ;  /* 0x0000005a1d00780c */ /* 0x000fe40004f41670 */
[----:B------:R-:W-:Y:S01]  /*296b0*/  LOP3.LUT R3, R3, 0xfffbffff, RZ, 0xc0, !PT ;  /* 0xfffbffff03037812 */ /* 0x000fe200078ec0ff */
[----:B------:R-:W-:-:S06]  /*296c0*/  IMAD.U32 R75, RZ, RZ, UR7 ;  /* 0x00000007ff4b7e24 */ /* 0x000fcc000f8e00ff */
[----:B------:R-:W-:-:S04]  /*296d0*/  @P1 LOP3.LUT R3, R3, 0x40000, RZ, 0xfc, !PT ;  /* 0x0004000003031812 */ /* 0x000fc800078efcff */
[----:B------:R-:W-:-:S04]  /*296e0*/  @!P2 IADD3 R72, P1, P6, R85, UR10, R24 ;  /* 0x0000000a5548ac10 */ /* 0x000fc8000fe3e018 */
[----:B------:R-:W-:Y:S02]  /*296f0*/  @!P2 IADD3.X R75, R75, UR9, R30, P1, P6 ;  /* 0x000000094b4bac10 */ /* 0x000fe40008fec41e */
[----:B------:R-:W-:Y:S02]  /*29700*/  ISETP.LT.OR P1, PT, R29, 0x61, !P0 ;  /* 0x000000611d00780c */ /* 0x000fe40004721670 */
        /* <DEDUP_REMOVED lines=10> */
[----:B0-----:R-:W-:Y:S02]  /*297b0*/  IMAD.U32 R23, RZ, RZ, UR8 ;  /* 0x00000008ff177e24 */ /* 0x001fe4000f8e00ff */
[----:B------:R-:W-:-:S03]  /*297c0*/  IMAD.U32 R22, RZ, RZ, UR7 ;  /* 0x00000007ff167e24 */ /* 0x000fc6000f8e00ff */
[----:B------:R-:W-:-:S04]  /*297d0*/  @!P1 IADD3 R165, P5, P6, R23, UR6, R24 ;  /* 0x0000000617a59c10 */ /* 0x000fc8000febe018 */
[----:B------:R-:W-:Y:S02]  /*297e0*/  @!P1 IADD3.X R167, R22, UR5, R30, P5, P6 ;  /* 0x0000000516a79c10 */ /* 0x000fe4000afec41e */
[----:B------:R-:W-:-:S06]  /*297f0*/  PRMT R22, RZ, 0x7610, R22 ;  /* 0x00007610ff167816 */ /* 0x000fcc0000000016 */
[----:B------:R-:W4:Y:S01]  /*29800*/  @!P4 LDG.E.U8 R22, desc[UR46][R12.64+0x40] ;  /* 0x0000402e0c16c981 */ /* 0x000f22000c1e1100 */
[----:B------:R-:W-:Y:S02]  /*29810*/  @P2 LOP3.LUT R3, R3, 0x2000, RZ, 0xfc, !PT ;  /* 0x0000200003032812 */ /* 0x000fe400078efcff */
[----:B------:R-:W-:Y:S02]  /*29820*/  ISETP.LT.OR P2, PT, R29, 0x62, !P0 ;  /* 0x000000621d00780c */ /* 0x000fe40004741670 */
[C---:B------:R-:W-:Y:S02]  /*29830*/  LOP3.LUT P3, RZ, R0.reuse, 0x2000, RZ, 0xc0, !PT ;  /* 0x0000200000ff7812 */ /* 0x040fe4000786c0ff */
[----:B------:R-:W-:Y:S01]  /*29840*/  LOP3.LUT R0, R0, 0xffdfffff, RZ, 0xc0, !PT ;  /* 0xffdfffff00007812 */ /* 0x000fe200078ec0ff */
[----:B------:R-:W-:-:S03]  /*29850*/  IMAD.U32 R74, RZ, RZ, UR8 ;  /* 0x00000008ff4a7e24 */ /* 0x000fc6000f8e00ff */
[----:B------:R-:W-:Y:S01]  /*29860*/  @P1 LOP3.LUT R0, R0, 0x200000, RZ, 0xfc, !PT ;  /* 0x0020000000001812 */ /* 0x000fe200078efcff */
[----:B------:R-:W-:-:S03]  /*29870*/  IMAD.U32 R23, RZ, RZ, UR7 ;  /* 0x00000007ff177e24 */ /* 0x000fc6000f8e00ff */
[C---:B------:R-:W-:Y:S02]  /*29880*/  LOP3.LUT P1, RZ, R0.reuse, 0x8, RZ, 0xc0, !PT ;  /* 0x0000000800ff7812 */ /* 0x040fe4000782c0ff */
[----:B------:R-:W-:Y:S02]  /*29890*/  LOP3.LUT R0, R0, 0xfff7ffff, RZ, 0xc0, !PT ;  /* 0xfff7ffff00007812 */ /* 0x000fe400078ec0ff */
[----:B------:R-:W-:Y:S02]  /*298a0*/  @!P2 IADD3 R168, P5, P6, R74, UR6, R24 ;  /* 0x000000064aa8ac10 */ /* 0x000fe4000febe018 */
[----:B------:R-:W-:Y:S02]  /*298b0*/  @P2 LOP3.LUT R0, R0, 0x80000, RZ, 0xfc, !PT ;  /* 0x0008000000002812 */ /* 0x000fe400078efcff */
        /* <DEDUP_REMOVED lines=9> */
[----:B------:R-:W-:Y:S01]  /*29950*/  PRMT R74, RZ, 0x7610, R74 ;  /* 0x00007610ff4a7816 */ /* 0x000fe2000000004a */
[----:B------:R-:W3:Y:S03]  /*29960*/  LDL.LU R163, [R1+0x3e8] ;  /* 0x0003e80001a37983 */ /* 0x000ee60000300800 */
[----:B------:R-:W-:-:S05]  /*29970*/  F2FP.SATFINITE.E4M3.F32.PACK_AB_MERGE_C R22, RZ, R22, RZ ;  /* 0x00000016ff16723e */ /* 0x000fca00048070ff */
[----:B------:R0:W-:Y:S02]  /*29980*/  @!P4 STG.E.U8 desc[UR46][R94.64+0x40], R22 ;  /* 0x000040165e00c986 */ /* 0x0001e4000c10112e */
[----:B0-----:R-:W-:-:S05]  /*29990*/  IMAD.U32 R22, RZ, RZ, UR7 ;  /* 0x00000007ff167e24 */ /* 0x001fca000f8e00ff */
[----:B------:R-:W-:Y:S02]  /*299a0*/  @!P2 IADD3.X R176, R22, UR5, R30, P5, P6 ;  /* 0x0000000516b0ac10 */ /* 0x000fe4000afec41e */
[----:B------:R-:W-:-:S06]  /*299b0*/  PRMT R22, RZ, 0x7610, R22 ;  /* 0x00007610ff167816 */ /* 0x000fcc0000000016 */
[----:B------:R-:W4:Y:S02]  /*299c0*/  @!P3 LDG.E.U8 R22, desc[UR46][R12.64+0x41] ;  /* 0x0000412e0c16b981 */ /* 0x000f24000c1e1100 */
        /* <DEDUP_REMOVED lines=8> */
[----:B------:R0:W-:Y:S04]  /*29a50*/  @!P3 STG.E.U8 desc[UR46][R96.64+0x41], R22 ;  /* 0x000041166000b986 */ /* 0x0001e8000c10112e */
[----:B------:R-:W4:Y:S01]  /*29a60*/  @!P1 LDG.E.U8 R74, desc[UR46][R14.64+0x40] ;  /* 0x0000402e0e4a9981 */ /* 0x000f22000c1e1100 */
[----:B------:R-:W-:Y:S02]  /*29a70*/  @P2 LOP3.LUT R0, R0, 0x20000, RZ, 0xfc, !PT ;  /* 0x0002000000002812 */ /* 0x000fe400078efcff */
[----:B------:R-:W-:Y:S01]  /*29a80*/  ISETP.LT.OR P2, PT, R29, 0x6a, !P0 ;  /* 0x0000006a1d00780c */ /* 0x000fe20004741670 */
[----:B0-----:R-:W-:-:S12]  /*29a90*/  IMAD.U32 R22, RZ, RZ, UR7 ;  /* 0x00000007ff167e24 */ /* 0x001fd8000f8e00ff */
[----:B------:R-:W-:-:S04]  /*29aa0*/  @!P2 IADD3 R173, P5, P6, R23, UR6, R24 ;  /* 0x0000000617adac10 */ /* 0x000fc8000febe018 */
[----:B------:R-:W-:Y:S02]  /*29ab0*/  @!P2 IADD3.X R174, R22, UR5, R30, P5, P6 ;  /* 0x0000000516aeac10 */ /* 0x000fe4000afec41e */
[----:B------:R-:W0:Y:S01]  /*29ac0*/  @!P1 LDC.64 R22, c[0x0][0x5c0] ;  /* 0x00017000ff169b82 */ /* 0x000e220000000a00 */
[C---:B------:R-:W-:Y:S02]  /*29ad0*/  LOP3.LUT P4, RZ, R0.reuse, 0x2, RZ, 0xc0, !PT ;  /* 0x0000000200ff7812 */ /* 0x040fe4000788c0ff */
[----:B------:R-:W-:-:S04]  /*29ae0*/  LOP3.LUT R0, R0, 0xfffeffff, RZ, 0xc0, !PT ;  /* 0xfffeffff00007812 */ /* 0x000fc800078ec0ff */
[----:B------:R-:W-:Y:S02]  /*29af0*/  @P2 LOP3.LUT R0, R0, 0x10000, RZ, 0xfc, !PT ;  /* 0x0001000000002812 */ /* 0x000fe400078efcff */
[----:B------:R-:W-:Y:S02]  /*29b00*/  ISETP.LT.OR P2, PT, R29, 0x71, !P0 ;  /* 0x000000711d00780c */ /* 0x000fe40004741670 */
[----:B0-----:R-:W-:-:S05]  /*29b10*/  @!P1 IADD3 R22, P5, R80, R22, RZ ;  /* 0x0000001650169210 */ /* 0x001fca0007fbe0ff */
[----:B------:R-:W-:Y:S02]  /*29b20*/  @!P1 IMAD.X R23, R82, 0x1, R23, P5 ;  /* 0x0000000152179824 */ /* 0x000fe400028e0617 */
[----:B------:R-:W-:Y:S02]  /*29b30*/  IMAD.U32 R82, RZ, RZ, UR8 ;  /* 0x00000008ff527e24 */ /* 0x000fe4000f8e00ff */
[----:B------:R-:W-:-:S03]  /*29b40*/  IMAD.U32 R80, RZ, RZ, UR7 ;  /* 0x00000007ff507e24 */ /* 0x000fc6000f8e00ff */
[----:B------:R-:W-:-:S04]  /*29b50*/  @!P2 IADD3 R180, P5, P6, R82, UR6, R24 ;  /* 0x0000000652b4ac10 */ /* 0x000fc8000febe018 */
[----:B------:R-:W-:Y:S01]  /*29b60*/  @!P2 IADD3.X R181, R80, UR5, R30, P5, P6 ;  /* 0x0000000550b5ac10 */ /* 0x000fe2000afec41e */
[----:B------:R-:W-:Y:S01]  /*29b70*/  IMAD.U32 R80, RZ, RZ, UR8 ;  /* 0x00000008ff507e24 */ /* 0x000fe2000f8e00ff */
        /* <DEDUP_REMOVED lines=9> */
[----:B------:R-:W-:Y:S01]  /*29c10*/  ISETP.LT.OR P1, PT, R29, 0x72, !P0 ;  /* 0x000000721d00780c */ /* 0x000fe20004721670 */
[----:B0-----:R-:W-:Y:S01]  /*29c20*/  IMAD.U32 R74, RZ, RZ, UR7 ;  /* 0x00000007ff4a7e24 */ /* 0x001fe2000f8e00ff */
[----:B------:R-:W0:Y:S11]  /*29c30*/  @!P4 LDC.64 R22, c[0x0][0x5c0] ;  /* 0x00017000ff16cb82 */ /* 0x000e360000000a00 */
[----:B------:R-:W-:-:S04]  /*29c40*/  @!P1 IADD3 R182, P5, P6, R80, UR6, R24 ;  /* 0x0000000650b69c10 */ /* 0x000fc8000febe018 */
[----:B------:R-:W-:Y:S02]  /*29c50*/  @!P1 IADD3.X R183, R74, UR5, R30, P5, P6 ;  /* 0x000000054ab79c10 */ /* 0x000fe4000afec41e */
[----:B------:R-:W-:-:S06]  /*29c60*/  PRMT R74, RZ, 0x7610, R74 ;  /* 0x00007610ff4a7816 */ /* 0x000fcc000000004a */
[----:B------:R-:W4:Y:S01]  /*29c70*/  @!P4 LDG.E.U8 R74, desc[UR46][R14.64+0x41] ;  /* 0x0000412e0e4ac981 */ /* 0x000f22000c1e1100 */
[----:B------:R-:W-:Y:S02]  /*29c80*/  @P2 LOP3.LUT R0, R0, 0x4000, RZ, 0xfc, !PT ;  /* 0x0000400000002812 */ /* 0x000fe400078efcff */
[----:B0-----:R-:W-:-:S05]  /*29c90*/  @!P4 IADD3 R22, P2, R83, R22, RZ ;  /* 0x000000165316c210 */ /* 0x001fca0007f5e0ff */
[----:B------:R-:W-:Y:S01]  /*29ca0*/  @!P4 IMAD.X R23, R84, 0x1, R23, P2 ;  /* 0x000000015417c824 */ /* 0x000fe200010e0617 */
        /* <DEDUP_REMOVED lines=8> */
[----:B------:R-:W-:Y:S01]  /*29d30*/  F2FP.SATFINITE.E4M3.F32.PACK_AB_MERGE_C R74, RZ, R74, RZ ;  /* 0x0000004aff4a723e */ /* 0x000fe200048070ff */
[----:B------:R-:W4:Y:S04]  /*29d40*/  LDL.LU R164, [R1+0x3f8] ;  /* 0x0003f80001a47983 */ /* 0x000f280000300800 */
[----:B------:R0:W-:Y:S01]  /*29d50*/  @!P4 STG.E.U8 desc[UR46][R22.64+0x41], R74 ;  /* 0x0000414a1600c986 */ /* 0x0001e2000c10112e */
[----:B------:R-:W-:-:S02]  /*29d60*/  ISETP.LT.OR P4, PT, R29, 0x79, !P0 ;  /* 0x000000791d00780c */ /* 0x000fc40004781670 */
[----:B------:R-:W-:Y:S01]  /*29d70*/  @P1 LOP3.LUT R0, R0, 0x2000, RZ, 0xfc, !PT ;  /* 0x0000200000001812 */ /* 0x000fe200078efcff */
[----:B------:R-:W4:Y:S01]  /*29d80*/  LDL.LU R166, [R1+0x3fc] ;  /* 0x0003fc0001a67983 */ /* 0x000f220000300800 */
[----:B0-----:R-:W-:Y:S02]  /*29d90*/  IMAD.U32 R23, RZ, RZ, UR8 ;  /* 0x00000008ff177e24 */ /* 0x001fe4000f8e00ff */
[----:B------:R-:W-:-:S07]  /*29da0*/  IMAD.U32 R22, RZ, RZ, UR7 ;  /* 0x00000007ff167e24 */ /* 0x000fce000f8e00ff */
[----:B------:R-:W-:-:S04]  /*29db0*/  @!P4 IADD3 R184, P5, P6, R23, UR6, R24 ;  /* 0x0000000617b8cc10 */ /* 0x000fc8000febe018 */
[----:B------:R-:W-:Y:S02]  /*29dc0*/  @!P4 IADD3.X R185, R22, UR5, R30, P5, P6 ;  /* 0x0000000516b9cc10 */ /* 0x000fe4000afec41e */
[----:B------:R-:W-:-:S06]  /*29dd0*/  PRMT R22, RZ, 0x7610, R22 ;  /* 0x00007610ff167816 */ /* 0x000fcc0000000016 */
[----:B------:R-:W3:Y:S01]  /*29de0*/  @!P3 LDG.E.U8 R22, desc[UR46][R12.64+0x48] ;  /* 0x0000482e0c16b981 */ /* 0x000ee2000c1e1100 */
[----:B------:R-:W-:-:S04]  /*29df0*/  LOP3.LUT R0, R0, 0xffffefff, RZ, 0xc0, !PT ;  /* 0xffffefff00007812 */ /* 0x000fc800078ec0ff */
[----:B------:R-:W-:Y:S02]  /*29e00*/  @P4 LOP3.LUT R0, R0, 0x1000, RZ, 0xfc, !PT ;  /* 0x0000100000004812 */ /* 0x000fe400078efcff */
[----:B------:R-:W-:Y:S01]  /*29e10*/  ISETP.LT.OR P4, PT, R29, 0x7a, !P0 ;  /* 0x0000007a1d00780c */ /* 0x000fe20004781670 */
[----:B------:R-:W-:Y:S01]  /*29e20*/  IMAD.U32 R74, RZ, RZ, UR8 ;  /* 0x00000008ff4a7e24 */ /* 0x000fe2000f8e00ff */
[----:B------:R-:W-:Y:S01]  /*29e30*/  LOP3.LUT R0, R0, 0xfffffbff, RZ, 0xc0, !PT ;  /* 0xfffffbff00007812 */ /* 0x000fe200078ec0ff */
[----:B------:R-:W-:Y:S01]  /*29e40*/  IMAD.U32 R23, RZ, RZ, UR7 ;  /* 0x00000007ff177e24 */ /* 0x000fe2000f8e00ff */
[----:B------:R-:W-:-:S09]  /*29e50*/  LOP3.LUT P1, RZ, R3, 0x40000, RZ, 0xc0, !PT ;  /* 0x0004000003ff7812 */ /* 0x000fd2000782c0ff */
[----:B------:R-:W-:Y:S02]  /*29e60*/  @!P4 IADD3 R172, P5, P6, R74, UR6, R24 ;  /* 0x000000064aaccc10 */ /* 0x000fe4000febe018 */
[----:B------:R-:W-:Y:S02]  /*29e70*/  @P4 LOP3.LUT R0, R0, 0x400, RZ, 0xfc, !PT ;  /* 0x0000040000004812 */ /* 0x000fe400078efcff */
[----:B------:R-:W-:Y:S02]  /*29e80*/  @!P4 IADD3.X R178, R23, UR5, R30, P5, P6 ;  /* 0x0000000517b2cc10 */ /* 0x000fe4000afec41e */
[C---:B------:R-:W-:Y:S02]  /*29e90*/  LOP3.LUT P4, RZ, R3.reuse, 0x20000, RZ, 0xc0, !PT ;  /* 0x0002000003ff7812 */ /* 0x040fe4000788c0ff */
[----:B------:R-:W-:-:S04]  /*29ea0*/  LOP3.LUT R3, R3, 0xfffeffff, RZ, 0xc0, !PT ;  /* 0xfffeffff03037812 */ /* 0x000fc800078ec0ff */
[----:B------:R-:W-:Y:S02]  /*29eb0*/  @P0 LOP3.LUT R3, R3, 0x10000, RZ, 0xfc, !PT ;  /* 0x0001000003030812 */ /* 0x000fe400078efcff */
[----:B------:R-:W-:Y:S01]  /*29ec0*/  ISETP.LT.OR P0, PT, R29, 0x61, !P1 ;  /* 0x000000611d00780c */ /* 0x000fe20004f01670 */
[----:B------:R-:W-:Y:S01]  /*29ed0*/  IMAD.U32 R23, RZ, RZ, UR8 ;  /* 0x00000008ff177e24 */ /* 0x000fe2000f8e00ff */
[----:B------:R-:W-:-:S11]  /*29ee0*/  LOP3.LUT P2, RZ, R2, 0x2000, RZ, 0xc0, !PT ;  /* 0x0000200002ff7812 */ /* 0x000fd6000784c0ff */
[----:B------:R-:W-:Y:S02]  /*29ef0*/  @!P0 IADD3 R170, P5, P6, R23, UR10, R24 ;  /* 0x0000000a17aa8c10 */ /* 0x000fe4000febe018 */
[----:B---3--:R-:W-:-:S04]  /*29f00*/  LOP3.LUT R22, R22, 0xff, RZ, 0xc0, !PT ;  /* 0x000000ff16167812 */ /* 0x008fc800078ec0ff */
[----:B------:R-:W-:-:S05]  /*29f10*/  F2FP.F16.E4M3.UNPACK_B R22, R22 ;  /* 0x00000016ff16723e */ /* 0x000fca00020006ff */
[----:B------:R-:W-:-:S05]  /*29f20*/  HADD2.F32 R22, -RZ, R22.H0_H0 ;  /* 0x20000016ff167230 */ /* 0x000fca0000004100 */
[----:B------:R-:W-:-:S04]  /*29f30*/  FMUL R22, R22, UR38 ;  /* 0x0000002616167c20 */ /* 0x000fc80008400000 */
[----:B------:R-:W-:-:S05]  /*29f40*/  FFMA R22, R163, UR39, R22 ;  /* 0x00000027a3167c23 */ /* 0x000fca0008000016 */
[----:B------:R-:W-:-:S05]  /*29f50*/  F2FP.SATFINITE.E4M3.F32.PACK_AB_MERGE_C R22, RZ, R22, RZ ;  /* 0x00000016ff16723e */ /* 0x000fca00048070ff */
[----:B------:R0:W-:Y:S02]  /*29f60*/  @!P3 STG.E.U8 desc[UR46][R100.64+0x48], R22 ;  /* 0x000048166400b986 */ /* 0x0001e4000c10112e */
[----:B0-----:R-:W-:-:S05]  /*29f70*/  IMAD.U32 R22, RZ, RZ, UR7 ;  /* 0x00000007ff167e24 */ /* 0x001fca000f8e00ff */
[----:B------:R-:W-:Y:S02]  /*29f80*/  @!P0 IADD3.X R171, R22, UR9, R30, P5, P6 ;  /* 0x0000000916ab8c10 */ /* 0x000fe4000afec41e */
[----:B------:R-:W-:-:S06]  /*29f90*/  PRMT R22, RZ, 0x7610, R22 ;  /* 0x00007610ff167816 */ /* 0x000fcc0000000016 */
[----:B------:R-:W3:Y:S01]  /*29fa0*/  @!P2 LDG.E.U8 R22, desc[UR46][R12.64+0x49] ;  /* 0x0000492e0c16a981 */ /* 0x000ee2000c1e1100 */
[----:B------:R-:W-:-:S04]  /*29fb0*/  LOP3.LUT R0, R0, 0xfffffdff, RZ, 0xc0, !PT ;  /* 0xfffffdff00007812 */ /* 0x000fc800078ec0ff */
[----:B------:R-:W-:Y:S02]  /*29fc0*/  @P0 LOP3.LUT R0, R0, 0x200, RZ, 0xfc, !PT ;  /* 0x0000020000000812 */ /* 0x000fe400078efcff */
[----:B------:R-:W-:Y:S01]  /*29fd0*/  ISETP.LT.OR P0, PT, R29, 0x62, !P1 ;  /* 0x000000621d00780c */ /* 0x000fe20004f01670 */
[----:B------:R-:W-:Y:S01]  /*29fe0*/  IMAD.U32 R23, RZ, RZ, UR7 ;  /* 0x00000007ff177e24 */ /* 0x000fe2000f8e00ff */
[----:B---3--:R-:W-:-:S04]  /*29ff0*/  LOP3.LUT R22, R22, 0xff, RZ, 0xc0, !PT ;  /* 0x000000ff16167812 */ /* 0x008fc800078ec0ff */
[----:B------:R-:W-:-:S05]  /*2a000*/  F2FP.F16.E4M3.UNPACK_B R22, R22 ;  /* 0x00000016ff16723e */ /* 0x000fca00020006ff */
[----:B------:R-:W-:-:S05]  /*2a010*/  HADD2.F32 R22, -RZ, R22.H0_H0 ;  /* 0x20000016ff167230 */ /* 0x000fca0000004100 */
[----:B------:R-:W-:-:S04]  /*2a020*/  FMUL R22, R22, UR38 ;  /* 0x0000002616167c20 */ /* 0x000fc80008400000 */
[----:B--2---:R-:W-:-:S05]  /*2a030*/  FFMA R22, R162, UR39, R22 ;  /* 0x00000027a2167c23 */ /* 0x004fca0008000016 */
[----:B------:R-:W-:-:S05]  /*2a040*/  F2FP.SATFINITE.E4M3.F32.PACK_AB_MERGE_C R22, RZ, R22, RZ ;  /* 0x00000016ff16723e */ /* 0x000fca00048070ff */
[----:B------:R0:W-:Y:S02]  /*2a050*/  @!P2 STG.E.U8 desc[UR46][R98.64+0x49], R22 ;  /* 0x000049166200a986 */ /* 0x0001e4000c10112e */
[----:B0-----:R-:W-:-:S05]  /*2a060*/  IMAD.U32 R22, RZ, RZ, UR8 ;  /* 0x00000008ff167e24 */ /* 0x001fca000f8e00ff */
[----:B------:R-:W-:-:S04]  /*2a070*/  @!P0 IADD3 R162, P5, P6, R22, UR10, R24 ;  /* 0x0000000a16a28c10 */ /* 0x000fc8000febe018 */
[----:B------:R-:W-:Y:S02]  /*2a080*/  @!P0 IADD3.X R163, R23, UR9, R30, P5, P6 ;  /* 0x0000000917a38c10 */ /* 0x000fe4000afec41e */
[----:B------:R-:W0:Y:S02]  /*2a090*/  @!P4 LDC.64 R22, c[0x0][0x5c0] ;  /* 0x00017000ff16cb82 */ /* 0x000e240000000a00 */
[----:B0-----:R-:W-:Y:S02]  /*2a0a0*/  @!P4 IADD3 R22, P5, R21, R22, RZ ;  /* 0x000000161516c210 */ /* 0x001fe40007fbe0ff */
[----:B------:R-:W-:-:S06]  /*2a0b0*/  PRMT R21, RZ, 0x7610, R21 ;  /* 0x00007610ff157816 */ /* 0x000fcc0000000015 */
[----:B------:R-:W2:Y:S01]  /*2a0c0*/  @!P4 LDG.E.U8 R21, desc[UR46][R14.64+0x48] ;  /* 0x0000482e0e15c981 */ /* 0x000ea2000c1e1100 */
[----:B------:R-:W-:Y:S01]  /*2a0d0*/  LOP3.LUT P3, RZ, R0, 0x10, RZ, 0xc0, !PT ;  /* 0x0000001000ff7812 */ /* 0x000fe2000786c0ff */
[----:B------:R-:W-:Y:S01]  /*2a0e0*/  @!P4 IMAD.X R23, R31, 0x1, R23, P5 ;  /* 0x000000011f17c824 */ /* 0x000fe200028e0617 */
        /* <DEDUP_REMOVED lines=9> */
[----:B0-----:R-:W-:Y:S01]  /*2a180*/  PRMT R21, RZ, 0x7610, R21 ;  /* 0x00007610ff157816 */ /* 0x001fe20000000015 */
[----:B------:R-:W0:Y:S05]  /*2a190*/  @!P3 LDC.64 R22, c[0x0][0x5c0] ;  /* 0x00017000ff16bb82 */ /* 0x000e2a0000000a00 */
[----:B------:R-:W3:Y:S01]  /*2a1a0*/  @!P3 LDG.E.U8 R21, desc[UR46][R14.64+0x49] ;  /* 0x0000492e0e15b981 */ /* 0x000ee2000c1e1100 */
[----:B0-----:R-:W-:-:S05]  /*2a1b0*/  @!P3 IADD3 R22, P4, R32, R22, RZ ;  /* 0x000000162016b210 */ /* 0x001fca0007f9e0ff */
[----:B------:R-:W-:Y:S01]  /*2a1c0*/  @!P3 IMAD.X R23, R33, 0x1, R23, P4 ;  /* 0x000000012117b824 */ /* 0x000fe200020e0617 */
[----:B---3--:R-:W-:-:S04]  /*2a1d0*/  LOP3.LUT R21, R21, 0xff, RZ, 0xc0, !PT ;  /* 0x000000ff15157812 */ /* 0x008fc800078ec0ff */
[----:B------:R-:W-:-:S05]  /*2a1e0*/  F2FP.F16.E4M3.UNPACK_B R21, R21 ;  /* 0x00000015ff15723e */ /* 0x000fca00020006ff */
[----:B------:R-:W-:-:S05]  /*2a1f0*/  HADD2.F32 R21, -RZ, R21.H0_H0 ;  /* 0x20000015ff157230 */ /* 0x000fca0000004100 */
[----:B------:R-:W-:-:S04]  /*2a200*/  FMUL R21, R21, UR38 ;  /* 0x0000002615157c20 */ /* 0x000fc80008400000 */
[----:B------:R-:W-:Y:S01]  /*2a210*/  FFMA R21, R166, UR39, R21 ;  /* 0x00000027a6157c23 */ /* 0x000fe20008000015 */
[----:B------:R-:W-:Y:S01]  /*2a220*/  LOP3.LUT R0, R0, 0xfffffeff, RZ, 0xc0, !PT ;  /* 0xfffffeff00007812 */ /* 0x000fe200078ec0ff */
[----:B------:R-:W-:Y:S01]  /*2a230*/  IMAD.U32 R83, RZ, RZ, UR8 ;  /* 0x00000008ff537e24 */ /* 0x000fe2000f8e00ff */
[----:B------:R-:W3:Y:S02]  /*2a240*/  LDL.LU R166, [R1+0x404] ;  /* 0x0004040001a67983 */ /* 0x000ee40000300800 */
[----:B------:R-:W-:-:S05]  /*2a250*/  F2FP.SATFINITE.E4M3.F32.PACK_AB_MERGE_C R21, RZ, R21, RZ ;  /* 0x00000015ff15723e */ /* 0x000fca00048070ff */
[----:B------:R0:W-:Y:S02]  /*2a260*/  @!P3 STG.E.U8 desc[UR46][R22.64+0x49], R21 ;  /* 0x000049151600b986 */ /* 0x0001e4000c10112e */
[----:B0-----:R-:W-:-:S06]  /*2a270*/  PRMT R21, RZ, 0x7610, R21 ;  /* 0x00007610ff157816 */ /* 0x001fcc0000000015 */
[----:B------:R-:W4:Y:S01]  /*2a280*/  @!P2 LDG.E.U8 R21, desc[UR46][R12.64+0x50] ;  /* 0x0000502e0c15a981 */ /* 0x000f22000c1e1100 */
[----:B------:R-:W-:Y:S02]  /*2a290*/  @P0 LOP3.LUT R0, R0, 0x100, RZ, 0xfc, !PT ;  /* 0x0000010000000812 */ /* 0x000fe400078efcff */
[C---:B------:R-:W-:Y:S02]  /*2a2a0*/  ISETP.LT.OR P0, PT, R29.reuse, 0x69, !P1 ;  /* 0x000000691d00780c */ /* 0x040fe40004f01670 */
[----:B------:R-:W-:Y:S02]  /*2a2b0*/  ISETP.LT.OR P1, PT, R29, 0x6a, !P1 ;  /* 0x0000006a1d00780c */ /* 0x000fe40004f21670 */
[----:B------:R-:W-:Y:S01]  /*2a2c0*/  LOP3.LUT R0, R0, 0xffffff7f, RZ, 0xc0, !PT ;  /* 0xffffff7f00007812 */ /* 0x000fe200078ec0ff */
[----:B------:R-:W-:Y:S02]  /*2a2d0*/  IMAD.U32 R91, RZ, RZ, UR7 ;  /* 0x00000007ff5b7e24 */ /* 0x000fe4000f8e00ff */
[----:B------:R-:W-:-:S06]  /*2a2e0*/  IMAD.U32 R90, RZ, RZ, UR7 ;  /* 0x00000007ff5a7e24 */ /* 0x000fcc000f8e00ff */
[----:B------:R-:W-:Y:S02]  /*2a2f0*/  @!P0 IADD3 R83, P5, P6, R83, UR10, R24 ;  /* 0x0000000a53538c10 */ /* 0x000fe4000febe018 */
[----:B------:R-:W-:Y:S02]  /*2a300*/  @P0 LOP3.LUT R0, R0, 0x80, RZ, 0xfc, !PT ;  /* 0x0000008000000812 */ /* 0x000fe400078efcff */
[----:B------:R-:W-:Y:S02]  /*2a310*/  @!P0 IADD3.X R91, R91, UR9, R30, P5, P6 ;  /* 0x000000095b5b8c10 */ /* 0x000fe4000afec41e */
[----:B------:R-:W-:Y:S02]  /*2a320*/  LOP3.LUT R0, R0, 0xffffffbf, RZ, 0xc0, !PT ;  /* 0xffffffbf00007812 */ /* 0x000fe400078ec0ff */
[----:B------:R-:W-:Y:S02]  /*2a330*/  @!P1 IADD3 R82, P5, P6, R82, UR10, R24 ;  /* 0x0000000a52529c10 */ /* 0x000fe4000febe018 */
[----:B------:R-:W-:-:S02]  /*2a340*/  @P1 LOP3.LUT R0, R0, 0x40, RZ, 0xfc, !PT ;  /* 0x0000004000001812 */ /* 0x000fc400078efcff */
[----:B------:R-:W-:Y:S02]  /*2a350*/  @!P1 IADD3.X R90, R90, UR9, R30, P5, P6 ;  /* 0x000000095a5a9c10 */ /* 0x000fe4000afec41e */
[----:B------:R-:W-:Y:S02]  /*2a360*/  LOP3.LUT P1, RZ, R2, 0x8000000, RZ, 0xc0, !PT ;  /* 0x0800000002ff7812 */ /* 0x000fe4000782c0ff */
[----:B----4-:R-:W-:-:S04]  /*2a370*/  LOP3.LUT R21, R21, 0xff, RZ, 0xc0, !PT ;  /* 0x000000ff15157812 */ /* 0x010fc800078ec0ff */
[----:B------:R-:W-:-:S05]  /*2a380*/  F2FP.F16.E4M3.UNPACK_B R21, R21 ;  /* 0x00000015ff15723e */ /* 0x000fca00020006ff */
[----:B------:R-:W-:-:S05]  /*2a390*/  HADD2.F32 R21, -RZ, R21.H0_H0 ;  /* 0x20000015ff157230 */ /* 0x000fca0000004100 */
[----:B------:R-:W-:-:S04]  /*2a3a0*/  FMUL R21, R21, UR38 ;  /* 0x0000002615157c20 */ /* 0x000fc80008400000 */
[----:B--2---:R-:W-:Y:S01]  /*2a3b0*/  FFMA R21, R164, UR39, R21 ;  /* 0x00000027a4157c23 */ /* 0x004fe20008000015 */
[----:B------:R-:W-:Y:S01]  /*2a3c0*/  ISETP.GE.AND P6, PT, R28, 0x109, PT ;  /* 0x000001091c00780c */ /* 0x000fe20003fc6270 */
[----:B------:R-:W-:Y:S01]  /*2a3d0*/  IMAD.U32 R84, RZ, RZ, UR7 ;  /* 0x00000007ff547e24 */ /* 0x000fe2000f8e00ff */
[----:B------:R-:W-:Y:S01]  /*2a3e0*/  LOP3.LUT R0, R0, 0xffffffef, RZ, 0xc0, !PT ;  /* 0xffffffef00007812 */ /* 0x000fe200078ec0ff */
[----:B------:R-:W-:Y:S01]  /*2a3f0*/  IMAD.U32 R92, RZ, RZ, UR7 ;  /* 0x00000007ff5c7e24 */ /* 0x000fe2000f8e00ff */
[----:B------:R-:W-:Y:S01]  /*2a400*/  F2FP.SATFINITE.E4M3.F32.PACK_AB_MERGE_C R21, RZ, R21, RZ ;  /* 0x00000015ff15723e */ /* 0x000fe200048070ff */
[----:B------:R-:W2:Y:S04]  /*2a410*/  LDL.LU R164, [R1+0x408] ;  /* 0x0004080001a47983 */ /* 0x000ea80000300800 */
[----:B------:R0:W-:Y:S02]  /*2a420*/  @!P2 STG.E.U8 desc[UR46][R102.64+0x50], R21 ;  /* 0x000050156600a986 */ /* 0x0001e4000c10112e */
[----:B0-----:R-:W-:-:S06]  /*2a430*/  PRMT R21, RZ, 0x7610, R21 ;  /* 0x00007610ff157816 */ /* 0x001fcc0000000015 */
[----:B------:R-:W4:Y:S01]  /*2a440*/  @!P1 LDG.E.U8 R21, desc[UR46][R12.64+0x51] ;  /* 0x0000512e0c159981 */ /* 0x000f22000c1e1100 */
[----:B------:R-:W-:-:S13]  /*2a450*/  ISETP.LT.OR P3, PT, R29, 0x71, !P6 ;  /* 0x000000711d00780c */ /* 0x000fda0007761670 */
[----:B------:R-:W-:Y:S02]  /*2a460*/  @!P3 IADD3 R80, P4, P5, R80, UR10, R24 ;  /* 0x0000000a5050bc10 */ /* 0x000fe4000fd9e018 */
[----:B------:R-:W-:Y:S02]  /*2a470*/  @P3 LOP3.LUT R0, R0, 0x10, RZ, 0xfc, !PT ;  /* 0x0000001000003812 */ /* 0x000fe400078efcff */
[----:B------:R-:W-:Y:S02]  /*2a480*/  @!P3 IADD3.X R84, R84, UR9, R30, P4, P5 ;  /* 0x000000095454bc10 */ /* 0x000fe4000a7ea41e */
[----:B------:R-:W-:Y:S02]  /*2a490*/  ISETP.LT.OR P3, PT, R29, 0x72, !P6 ;  /* 0x000000721d00780c */ /* 0x000fe40007761670 */
[----:B------:R-:W-:-:S11]  /*2a4a0*/  LOP3.LUT R0, R0, 0xfffffffb, RZ, 0xc0, !PT ;  /* 0xfffffffb00007812 */ /* 0x000fd600078ec0ff */
[----:B------:R-:W-:Y:S02]  /*2a4b0*/  @!P3 IADD3 R85, P4, P5, R85, UR10, R24 ;  /* 0x0000000a5555bc10 */ /* 0x000fe4000fd9e018 */
[----:B------:R-:W-:Y:S02]  /*2a4c0*/  @P3 LOP3.LUT R0, R0, 0x4, RZ, 0xfc, !PT ;  /* 0x0000000400003812 */ /* 0x000fe400078efcff */
[----:B------:R-:W-:Y:S02]  /*2a4d0*/  @!P3 IADD3.X R92, R92, UR9, R30, P4, P5 ;  /* 0x000000095c5cbc10 */ /* 0x000fe4000a7ea41e */
[----:B------:R-:W-:Y:S02]  /*2a4e0*/  LOP3.LUT P3, RZ, R3, 0x8000, RZ, 0xc0, !PT ;  /* 0x0000800003ff7812 */ /* 0x000fe4000786c0ff */
[----:B----4-:R-:W-:Y:S01]  /*2a4f0*/  LOP3.LUT R21, R21, 0xff, RZ, 0xc0, !PT ;  /* 0x000000ff15157812 */ /* 0x010fe200078ec0ff */
[----:B------:R-:W-:Y:S01]  /*2a500*/  IMAD.U32 R95, RZ, RZ, UR8 ;  /* 0x00000008ff5f7e24 */ /* 0x000fe2000f8e00ff */
[----:B------:R-:W-:Y:S01]  /*2a510*/  ISETP.LT.OR P2, PT, R29, 0x79, !P6 ;  /* 0x000000791d00780c */ /* 0x000fe20007741670 */
[----:B------:R-:W-:Y:S01]  /*2a520*/  IMAD.U32 R97, RZ, RZ, UR7 ;  /* 0x00000007ff617e24 */ /* 0x000fe2000f8e00ff */
[----:B------:R-:W-:-:S07]  /*2a530*/  F2FP.F16.E4M3.UNPACK_B R21, R21 ;  /* 0x00000015ff15723e */ /* 0x000fce00020006ff */
[----:B------:R-:W0:Y:S01]  /*2a540*/  @!P3 LDC.64 R22, c[0x0][0x5c0] ;  /* 0x00017000ff16bb82 */ /* 0x000e220000000a00 */
[----:B------:R-:W-:-:S05]  /*2a550*/  HADD2.F32 R21, -RZ, R21.H0_H0 ;  /* 0x20000015ff157230 */ /* 0x000fca0000004100 */
[----:B------:R-:W-:-:S04]  /*2a560*/  FMUL R21, R21, UR38 ;  /* 0x0000002615157c20 */ /* 0x000fc80008400000 */
[----:B---3--:R-:W-:Y:S01]  /*2a570*/  FFMA R21, R166, UR39, R21 ;  /* 0x00000027a6157c23 */ /* 0x008fe20008000015 */
[----:B------:R-:W-:Y:S01]  /*2a580*/  LOP3.LUT R0, R0, 0xfffffffd, RZ, 0xc0, !PT ;  /* 0xfffffffd00007812 */ /* 0x000fe200078ec0ff */
[----:B------:R-:W-:Y:S01]  /*2a590*/  IMAD.U32 R93, RZ, RZ, UR8 ;  /* 0x00000008ff5d7e24 */ /* 0x000fe2000f8e00ff */
[----:B------:R-:W-:Y:S01]  /*2a5a0*/  @!P2 IADD3 R95, P4, P5, R95, UR10, R24 ;  /* 0x0000000a5f5fac10 */ /* 0x000fe2000fd9e018 */
[----:B------:R-:W-:Y:S01]  /*2a5b0*/  IMAD.U32 R94, RZ, RZ, UR7 ;  /* 0x00000007ff5e7e24 */ /* 0x000fe2000f8e00ff */
[----:B------:R-:W-:Y:S01]  /*2a5c0*/  F2FP.SATFINITE.E4M3.F32.PACK_AB_MERGE_C R21, RZ, R21, RZ ;  /* 0x00000015ff15723e */ /* 0x000fe200048070ff */
[----:B------:R-:W-:Y:S01]  /*2a5d0*/  IMAD.U32 R32, RZ, RZ, UR8 ;  /* 0x00000008ff207e24 */ /* 0x000fe2000f8e00ff */
[----:B------:R-:W-:Y:S01]  /*2a5e0*/  LOP3.LUT P0, RZ, R3, 0x10000, RZ, 0xc0, !PT ;  /* 0x0001000003ff7812 */ /* 0x000fe2000780c0ff */
[----:B------:R-:W-:Y:S01]  /*2a5f0*/  IMAD.U32 R31, RZ, RZ, UR7 ;  /* 0x00000007ff1f7e24 */ /* 0x000fe2000f8e00ff */
[----:B------:R-:W3:Y:S04]  /*2a600*/  LDL.LU R166, [R1+0x40c] ;  /* 0x00040c0001a67983 */ /* 0x000ee80000300800 */
[----:B------:R1:W-:Y:S02]  /*2a610*/  @!P1 STG.E.U8 desc[UR46][R104.64+0x51], R21 ;  /* 0x0000511568009986 */ /* 0x0003e4000c10112e */
[----:B-1----:R-:W-:-:S06]  /*2a620*/  PRMT R21, RZ, 0x7610, R21 ;  /* 0x00007610ff157816 */ /* 0x002fcc0000000015 */
[----:B------:R-:W4:Y:S01]  /*2a630*/  @!P3 LDG.E.U8 R21, desc[UR46][R14.64+0x50] ;  /* 0x0000502e0e15b981 */ /* 0x000f22000c1e1100 */
[----:B------:R-:W-:Y:S02]  /*2a640*/  @P2 LOP3.LUT R0, R0, 0x2, RZ, 0xfc, !PT ;  /* 0x0000000200002812 */ /* 0x000fe400078efcff */
[----:B------:R-:W-:Y:S02]  /*2a650*/  @!P2 IADD3.X R97, R97, UR9, R30, P4, P5 ;  /* 0x000000096161ac10 */ /* 0x000fe4000a7ea41e */
[----:B------:R-:W-:Y:S02]  /*2a660*/  LOP3.LUT P2, RZ, R0, 0x20, RZ, 0xc0, !PT ;  /* 0x0000002000ff7812 */ /* 0x000fe4000784c0ff */
[----:B------:R-:W-:Y:S02]  /*2a670*/  ISETP.LT.OR P1, PT, R29, 0x7a, !P6 ;  /* 0x0000007a1d00780c */ /* 0x000fe40007721670 */
[----:B------:R-:W-:-:S09]  /*2a680*/  LOP3.LUT R3, R3, 0xffffbfff, RZ, 0xc0, !PT ;  /* 0xffffbfff03037812 */ /* 0x000fd200078ec0ff */
[----:B------:R-:W-:Y:S02]  /*2a690*/  @P2 LOP3.LUT R3, R3, 0x4000, RZ, 0xfc, !PT ;  /* 0x0000400003032812 */ /* 0x000fe400078efcff */
[----:B------:R-:W-:Y:S02]  /*2a6a0*/  ISETP.LT.OR P2, PT, R29, 0x81, !P0 ;  /* 0x000000811d00780c */ /* 0x000fe40004741670 */
[----:B------:R-:W-:Y:S02]  /*2a6b0*/  @!P1 IADD3 R93, P4, P5, R93, UR10, R24 ;  /* 0x0000000a5d5d9c10 */ /* 0x000fe4000fd9e018 */
[----:B------:R-:W-:Y:S02]  /*2a6c0*/  LOP3.LUT R0, R0, 0xfffffffe, RZ, 0xc0, !PT ;  /* 0xfffffffe00007812 */ /* 0x000fe400078ec0ff */
[----:B------:R-:W-:Y:S02]  /*2a6d0*/  @!P1 IADD3.X R94, R94, UR9, R30, P4, P5 ;  /* 0x000000095e5e9c10 */ /* 0x000fe4000a7ea41e */
[----:B0-----:R-:W-:-:S02]  /*2a6e0*/  @!P3 IADD3 R22, P4, R78, R22, RZ ;  /* 0x000000164e16b210 */ /* 0x001fc40007f9e0ff */
[----:B------:R-:W-:Y:S02]  /*2a6f0*/  ISETP.LT.OR P0, PT, R29, 0x82, !P0 ;  /* 0x000000821d00780c */ /* 0x000fe40004701670 */
[----:B------:R-:W-:Y:S01]  /*2a700*/  @P1 LOP3.LUT R0, R0, 0x1, RZ, 0xfc, !PT ;  /* 0x0000000100001812 */ /* 0x000fe200078efcff */
[----:B------:R-:W-:Y:S01]  /*2a710*/  @!P3 IMAD.X R23, R81, 0x1, R23, P4 ;  /* 0x000000015117b824 */ /* 0x000fe200020e0617 */
[----:B------:R-:W-:Y:S02]  /*2a720*/  @!P2 IADD3 R189, P4, P5, R32, UR6, R24 ;  /* 0x0000000620bdac10 */ /* 0x000fe4000fd9e018 */
[----:B------:R-:W-:Y:S02]  /*2a730*/  LOP3.LUT R0, R0, 0xfdffffff, RZ, 0xc0, !PT ;  /* 0xfdffffff00007812 */ /* 0x000fe400078ec0ff */
[----:B------:R-:W-:Y:S01]  /*2a740*/  @!P2 IADD3.X R188, R31, UR5, R30, P4, P5 ;  /* 0x000000051fbcac10 */ /* 0x000fe2000a7ea41e */
[----:B------:R-:W-:Y:S01]  /*2a750*/  IMAD.U32 R31, RZ, RZ, UR8 ;  /* 0x00000008ff1f7e24 */ /* 0x000fe2000f8e00ff */
[----:B------:R-:W-:-:S02]  /*2a760*/  @P2 LOP3.LUT R0, R0, 0x2000000, RZ, 0xfc, !PT ;  /* 0x0200000000002812 */ /* 0x000fc400078efcff */
[----:B------:R-:W-:Y:S02]  /*2a770*/  LOP3.LUT P2, RZ, R3, 0x4000, RZ, 0xc0, !PT ;  /* 0x0000400003ff7812 */ /* 0x000fe4000784c0ff */
[----:B------:R-:W-:Y:S02]  /*2a780*/  @!P0 IADD3 R187, P4, P5, R31, UR6, R24 ;  /* 0x000000061fbb8c10 */ /* 0x000fe4000fd9e018 */
[----:B----4-:R-:W-:-:S04]  /*2a790*/  LOP3.LUT R21, R21, 0xff, RZ, 0xc0, !PT ;  /* 0x000000ff15157812 */ /* 0x010fc800078ec0ff */
[----:B------:R-:W-:-:S05]  /*2a7a0*/  F2FP.F16.E4M3.UNPACK_B R21, R21 ;  /* 0x00000015ff15723e */ /* 0x000fca00020006ff */
[----:B------:R-:W-:-:S05]  /*2a7b0*/  HADD2.F32 R21, -RZ, R21.H0_H0 ;  /* 0x20000015ff157230 */ /* 0x000fca0000004100 */
[----:B------:R-:W-:-:S04]  /*2a7c0*/  FMUL R21, R21, UR38 ;  /* 0x0000002615157c20 */ /* 0x000fc80008400000 */
[----:B--2---:R-:W-:Y:S01]  /*2a7d0*/  FFMA R21, R164, UR39, R21 ;  /* 0x00000027a4157c23 */ /* 0x004fe20008000015 */
[----:B------:R-:W-:Y:S01]  /*2a7e0*/  LOP3.LUT P1, RZ, R20, 0x40, RZ, 0xc0, !PT ;  /* 0x0000004014ff7812 */ /* 0x000fe2000782c0ff */
[----:B------:R-:W2:Y:S03]  /*2a7f0*/  LDL.LU R164, [R1+0x410] ;  /* 0x0004100001a47983 */ /* 0x000ea60000300800 */
[----:B------:R-:W-:Y:S01]  /*2a800*/  F2FP.SATFINITE.E4M3.F32.PACK_AB_MERGE_C R21, RZ, R21, RZ ;  /* 0x00000015ff15723e */ /* 0x000fe200048070ff */
[----:B------:R-:W4:Y:S04]  /*2a810*/  LDL.LU R224, [R1+0x414] ;  /* 0x0004140001e07983 */ /* 0x000f280000300800 */
[----:B------:R0:W-:Y:S01]  /*2a820*/  @!P3 STG.E.U8 desc[UR46][R22.64+0x50], R21 ;  /* 0x000050151600b986 */ /* 0x0001e2000c10112e */
[----:B------:R-:W-:Y:S01]  /*2a830*/  LOP3.LUT R0, R0, 0xfeffffff, RZ, 0xc0, !PT ;  /* 0xfeffffff00007812 */ /* 0x000fe200078ec0ff */
[----:B------:R-:W-:-:S02]  /*2a840*/  IMAD.U32 R105, RZ, RZ, UR7 ;  /* 0x00000007ff697e24 */ /* 0x000fc4000f8e00ff */
[----:B------:R-:W4:Y:S01]  /*2a850*/  LDL.LU R223, [R1+0x418] ;  /* 0x0004180001df7983 */ /* 0x000f220000300800 */
[----:B0-----:R-:W-:Y:S01]  /*2a860*/  IMAD.U32 R21, RZ, RZ, UR7 ;  /* 0x00000007ff157e24 */ /* 0x001fe2000f8e00ff */
[----:B------:R-:W0:Y:S04]  /*2a870*/  @!P2 LDC.64 R22, c[0x0][0x5c0] ;  /* 0x00017000ff16ab82 */ /* 0x000e280000000a00 */
[----:B------:R-:W-:Y:S02]  /*2a880*/  @!P0 IADD3.X R186, R21, UR5, R30, P4, P5 ;  /* 0x0000000515ba8c10 */ /* 0x000fe4000a7ea41e */
[----:B------:R-:W-:-:S06]  /*2a890*/  PRMT R21, RZ, 0x7610, R21 ;  /* 0x00007610ff157816 */ /* 0x000fcc0000000015 */
[----:B------:R-:W3:Y:S01]  /*2a8a0*/  @!P2 LDG.E.U8 R21, desc[UR46][R14.64+0x51] ;  /* 0x0000512e0e15a981 */ /* 0x000ee2000c1e1100 */
[----:B------:R-:W-:Y:S02]  /*2a8b0*/  ISETP.GE.AND P5, PT, R28, 0x89, PT ;  /* 0x000000891c00780c */ /* 0x000fe40003fa6270 */
        /* <DEDUP_REMOVED lines=10> */
[----:B0-----:R-:W-:-:S12]  /*2a960*/  IMAD.U32 R21, RZ, RZ, UR8 ;  /* 0x00000008ff157e24 */ /* 0x001fd8000f8e00ff */
[----:B------:R-:W-:Y:S02]  /*2a970*/  @!P2 IADD3 R179, P3, P4, R21, UR6, R24 ;  /* 0x0000000615b3ac10 */ /* 0x000fe4000fc7e018 */
[----:B------:R-:W-:-:S06]  /*2a980*/  PRMT R21, RZ, 0x7610, R21 ;  /* 0x00007610ff157816 */ /* 0x000fcc0000000015 */
[----:B------:R-:W3:Y:S01]  /*2a990*/  @!P1 LDG.E.U8 R21, desc[UR46][R12.64+0x58] ;  /* 0x0000582e0c159981 */ /* 0x000ee2000c1e1100 */
[----:B------:R-:W-:Y:S02]  /*2a9a0*/  @P0 LOP3.LUT R0, R0, 0x1000000, RZ, 0xfc, !PT ;  /* 0x0100000000000812 */ /* 0x000fe400078efcff */
[----:B------:R-:W-:Y:S02]  /*2a9b0*/  LOP3.LUT P0, RZ, R20, 0x20, RZ, 0xc0, !PT ;  /* 0x0000002014ff7812 */ /* 0x000fe4000780c0ff */
        /* <DEDUP_REMOVED lines=9> */
[----:B------:R-:W-:Y:S01]  /*2aa50*/  IMAD.U32 R22, RZ, RZ, UR7 ;  /* 0x00000007ff167e24 */ /* 0x000fe2000f8e00ff */
[----:B------:R-:W-:-:S04]  /*2aa60*/  LOP3.LUT R0, R0, 0xff7fffff, RZ, 0xc0, !PT ;  /* 0xff7fffff00007812 */ /* 0x000fc800078ec0ff */
[----:B------:R-:W-:Y:S02]  /*2aa70*/  @P2 LOP3.LUT R0, R0, 0x800000, RZ, 0xfc, !PT ;  /* 0x0080000000002812 */ /* 0x000fe400078efcff */
[----:B------:R-:W-:Y:S02]  /*2aa80*/  @!P2 IADD3.X R177, R22, UR5, R30, P3, P4 ;  /* 0x0000000516b1ac10 */ /* 0x000fe40009fe841e */
[C---:B------:R-:W-:Y:S02]  /*2aa90*/  ISETP.LT.OR P2, PT, R29.reuse, 0x8a, !P5 ;  /* 0x0000008a1d00780c */ /* 0x040fe40006f41670 */
[----:B------:R-:W-:Y:S01]  /*2aaa0*/  ISETP.LT.OR P1, PT, R29, 0x91, !P5 ;  /* 0x000000911d00780c */ /* 0x000fe20006f21670 */
[----:B------:R-:W-:Y:S01]  /*2aab0*/  IMAD.U32 R22, RZ, RZ, UR8 ;  /* 0x00000008ff167e24 */ /* 0x000fe2000f8e00ff */
        /* <DEDUP_REMOVED lines=10> */
[----:B------:R-:W-:-:S13]  /*2ab60*/  LOP3.LUT P1, RZ, R3, 0x1000, RZ, 0xc0, !PT ;  /* 0x0000100003ff7812 */ /* 0x000fda000782c0ff */
[----:B------:R-:W0:Y:S01]  /*2ab70*/  @!P1 LDC.64 R22, c[0x0][0x5c0] ;  /* 0x00017000ff169b82 */ /* 0x000e220000000a00 */
[----:B--2---:R-:W-:-:S04]  /*2ab80*/  LOP3.LUT R21, R21, 0xff, RZ, 0xc0, !PT ;  /* 0x000000ff15157812 */ /* 0x004fc800078ec0ff */
[----:B------:R-:W-:-:S05]  /*2ab90*/  F2FP.F16.E4M3.UNPACK_B R21, R21 ;  /* 0x00000015ff15723e */ /* 0x000fca00020006ff */
[----:B------:R-:W-:-:S05]  /*2aba0*/  HADD2.F32 R21, -RZ, R21.H0_H0 ;  /* 0x20000015ff157230 */ /* 0x000fca0000004100 */
[----:B------:R-:W-:-:S04]  /*2abb0*/  FMUL R21, R21, UR38 ;  /* 0x0000002615157c20 */ /* 0x000fc80008400000 */
[----:B----4-:R-:W-:Y:S01]  /*2abc0*/  FFMA R21, R224, UR39, R21 ;  /* 0x00000027e0157c23 */ /* 0x010fe20008000015 */
[----:B------:R-:W-:Y:S02]  /*2abd0*/  IMAD.U32 R104, RZ, RZ, UR8 ;  /* 0x00000008ff687e24 */ /* 0x000fe4000f8e00ff */
[----:B------:R-:W-:Y:S01]  /*2abe0*/  IMAD.U32 R103, RZ, RZ, UR7 ;  /* 0x00000007ff677e24 */ /* 0x000fe2000f8e00ff */
[----:B------:R-:W-:Y:S01]  /*2abf0*/  LOP3.LUT P2, RZ, R3, 0x2000, RZ, 0xc0, !PT ;  /* 0x0000200003ff7812 */ /* 0x000fe2000784c0ff */
[----:B------:R-:W2:Y:S01]  /*2ac00*/  LDL.LU R224, [R1+0x41c] ;  /* 0x00041c0001e07983 */ /* 0x000ea20000300800 */
[----:B------:R-:W-:-:S05]  /*2ac10*/  F2FP.SATFINITE.E4M3.F32.PACK_AB_MERGE_C R21, RZ, R21, RZ ;  /* 0x00000015ff15723e */ /* 0x000fca00048070ff */
[----:B------:R1:W-:Y:S02]  /*2ac20*/  @!P0 STG.E.U8 desc[UR46][R116.64+0x59], R21 ;  /* 0x0000591574008986 */ /* 0x0003e4000c10112e */
[----:B-1----:R-:W-:-:S06]  /*2ac30*/  PRMT R21, RZ, 0x7610, R21 ;  /* 0x00007610ff157816 */ /* 0x002fcc0000000015 */
[----:B------:R-:W3:Y:S01]  /*2ac40*/  @!P1 LDG.E.U8 R21, desc[UR46][R14.64+0x58] ;  /* 0x0000582e0e159981 */ /* 0x000ee2000c1e1100 */
[----:B------:R-:W-:-:S13]  /*2ac50*/  ISETP.LT.OR P0, PT, R29, 0x92, !P5 ;  /* 0x000000921d00780c */ /* 0x000fda0006f01670 */
[----:B------:R-:W-:-:S04]  /*2ac60*/  @!P0 IADD3 R104, P3, P4, R104, UR6, R24 ;  /* 0x0000000668688c10 */ /* 0x000fc8000fc7e018 */
[----:B------:R-:W-:Y:S02]  /*2ac70*/  @!P0 IADD3.X R103, R103, UR5, R30, P3, P4 ;  /* 0x0000000567678c10 */ /* 0x000fe40009fe841e */
        /* <DEDUP_REMOVED lines=12> */
[----:B0-----:R-:W-:Y:S01]  /*2ad40*/  PRMT R21, RZ, 0x7610, R21 ;  /* 0x00007610ff157816 */ /* 0x001fe20000000015 */
[----:B------:R-:W0:Y:S05]  /*2ad50*/  @!P2 LDC.64 R22, c[0x0][0x5c0] ;  /* 0x00017000ff16ab82 */ /* 0x000e2a0000000a00 */
[----:B------:R-:W4:Y:S01]  /*2ad60*/  @!P2 LDG.E.U8 R21, desc[UR46][R14.64+0x59] ;  /* 0x0000592e0e15a981 */ /* 0x000f22000c1e1100 */
[----:B------:R-:W-:Y:S02]  /*2ad70*/  @P0 LOP3.LUT R0, R0, 0x40000, RZ, 0xfc, !PT ;  /* 0x0004000000000812 */ /* 0x000fe400078efcff */
[----:B------:R-:W-:Y:S01]  /*2ad80*/  ISETP.LT.OR P0, PT, R29, 0x99, !P5 ;  /* 0x000000991d00780c */ /* 0x000fe20006f01670 */
[----:B------:R-:W-:Y:S01]  /*2ad90*/  IMAD.U32 R101, RZ, RZ, UR7 ;  /* 0x00000007ff657e24 */ /* 0x000fe2000f8e00ff */
[----:B------:R-:W-:-:S11]  /*2ada0*/  LOP3.LUT R0, R0, 0xffff7fff, RZ, 0xc0, !PT ;  /* 0xffff7fff00007812 */ /* 0x000fd600078ec0ff */
[----:B------:R-:W-:Y:S02]  /*2adb0*/  @!P0 IADD3 R102, P3, P4, R102, UR6, R24 ;  /* 0x0000000666668c10 */ /* 0x000fe4000fc7e018 */
[----:B------:R-:W-:Y:S02]  /*2adc0*/  @P0 LOP3.LUT R0, R0, 0x8000, RZ, 0xfc, !PT ;  /* 0x0000800000000812 */ /* 0x000fe400078efcff */
[----:B0-----:R-:W-:Y:S02]  /*2add0*/  @!P2 IADD3 R22, P1, R72, R22, RZ ;  /* 0x000000164816a210 */ /* 0x001fe40007f3e0ff */
[----:B------:R-:W-:Y:S02]  /*2ade0*/  @!P0 IADD3.X R101, R101, UR5, R30, P3, P4 ;  /* 0x0000000565658c10 */ /* 0x000fe40009fe841e */
[----:B------:R-:W-:Y:S01]  /*2adf0*/  LOP3.LUT P0, RZ, R3, 0x800, RZ, 0xc0, !PT ;  /* 0x0000080003ff7812 */ /* 0x000fe2000780c0ff */
[----:B------:R-:W-:-:S03]  /*2ae00*/  @!P2 IMAD.X R23, R75, 0x1, R23, P1 ;  /* 0x000000014b17a824 */ /* 0x000fc600008e0617 */
[----:B------:R-:W-:-:S13]  /*2ae10*/  ISETP.LT.OR P1, PT, R29, 0x41, !P0 ;  /* 0x000000411d00780c */ /* 0x000fda0004721670 */
[----:B------:R-:W0:Y:S01]  /*2ae20*/  @!P1 LDC.64 R32, c[0x0][0x5c0] ;  /* 0x00017000ff209b82 */ /* 0x000e220000000a00 */
[----:B----4-:R-:W-:-:S04]  /*2ae30*/  LOP3.LUT R21, R21, 0xff, RZ, 0xc0, !PT ;  /* 0x000000ff15157812 */ /* 0x010fc800078ec0ff */
[----:B------:R-:W-:-:S05]  /*2ae40*/  F2FP.F16.E4M3.UNPACK_B R21, R21 ;  /* 0x00000015ff15723e */ /* 0x000fca00020006ff */
[----:B------:R-:W-:-:S05]  /*2ae50*/  HADD2.F32 R21, -RZ, R21.H0_H0 ;  /* 0x20000015ff157230 */ /* 0x000fca0000004100 */
[----:B------:R-:W-:-:S04]  /*2ae60*/  FMUL R21, R21, UR38 ;  /* 0x0000002615157c20 */ /* 0x000fc80008400000 */
[----:B--2---:R-:W-:Y:S01]  /*2ae70*/  FFMA R21, R224, UR39, R21 ;  /* 0x00000027e0157c23 */ /* 0x004fe20008000015 */
[----:B------:R-:W-:Y:S01]  /*2ae80*/  ISETP.LT.OR P5, PT, R29, 0x9a, !P5 ;  /* 0x0000009a1d00780c */ /* 0x000fe20006fa1670 */
[----:B------:R-:W-:Y:S01]  /*2ae90*/  IMAD.U32 R100, RZ, RZ, UR8 ;  /* 0x00000008ff647e24 */ /* 0x000fe2000f8e00ff */
[----:B------:R-:W2:Y:S02]  /*2aea0*/  LDL.LU R224, [R1+0x424] ;  /* 0x0004240001e07983 */ /* 0x000ea40000300800 */
        /* <DEDUP_REMOVED lines=8> */
[----:B------:R-:W-:-:S06]  /*2af30*/  PRMT R21, RZ, 0x7610, R21 ;  /* 0x00007610ff157816 */ /* 0x000fcc0000000015 */
[----:B------:R-:W4:Y:S01]  /*2af40*/  @!P1 LDG.E.U8 R21, desc[UR46][R16.64+0x40] ;  /* 0x0000402e10159981 */ /* 0x000f22000c1e1100 */
[----:B------:R-:W-:Y:S01]  /*2af50*/  IMAD.U32 R98, RZ, RZ, UR7 ;  /* 0x00000007ff627e24 */ /* 0x000fe2000f8e00ff */
[----:B------:R-:W-:-:S04]  /*2af60*/  @!P5 IADD3 R100, P2, P3, R100, UR6, R24 ;  /* 0x000000066464dc10 */ /* 0x000fc8000fb5e018 */
[----:B------:R-:W-:Y:S02]  /*2af70*/  @!P5 IADD3.X R98, R98, UR5, R30, P2, P3 ;  /* 0x000000056262dc10 */ /* 0x000fe400097e641e */
        /* <DEDUP_REMOVED lines=29> */
[----:B0-----:R-:W-:-:S06]  /*2b150*/  PRMT R21, RZ, 0x7610, R21 ;  /* 0x00007610ff157816 */ /* 0x001fcc0000000015 */
[----:B------:R-:W4:Y:S01]  /*2b160*/  @!P4 LDG.E.U8 R21, desc[UR46][R18.64+0x40] ;  /* 0x0000402e1215c981 */ /* 0x000f22000c1e1100 */
[----:B------:R-:W-:Y:S02]  /*2b170*/  @P5 LOP3.LUT R0, R0, 0x800, RZ, 0xfc, !PT ;  /* 0x0000080000005812 */ /* 0x000fe400078efcff */
[----:B------:R-:W-:Y:S01]  /*2b180*/  ISETP.LT.OR P5, PT, R29, 0x81, !P6 ;  /* 0x000000811d00780c */ /* 0x000fe200077a1670 */
[----:B------:R-:W-:Y:S01]  /*2b190*/  IMAD.U32 R81, RZ, RZ, UR7 ;  /* 0x00000007ff517e24 */ /* 0x000fe2000f8e00ff */
[----:B------:R-:W-:-:S11]  /*2b1a0*/  LOP3.LUT R0, R0, 0xffffffdf, RZ, 0xc0, !PT ;  /* 0xffffffdf00007812 */ /* 0x000fd600078ec0ff */
[----:B------:R-:W-:Y:S02]  /*2b1b0*/  @!P5 IADD3 R96, P2, P3, R96, UR10, R24 ;  /* 0x0000000a6060dc10 */ /* 0x000fe4000fb5e018 */
[----:B------:R-:W-:Y:S02]  /*2b1c0*/  @P5 LOP3.LUT R0, R0, 0x20, RZ, 0xfc, !PT ;  /* 0x0000002000005812 */ /* 0x000fe400078efcff */
        /* <DEDUP_REMOVED lines=9> */
[----:B------:R-:W-:Y:S01]  /*2b260*/  LOP3.LUT R0, R0, 0xfffffff7, RZ, 0xc0, !PT ;  /* 0xfffffff700007812 */ /* 0x000fe200078ec0ff */
[----:B------:R-:W-:Y:S01]  /*2b270*/  IMAD.U32 R78, RZ, RZ, UR7 ;  /* 0x00000007ff4e7e24 */ /* 0x000fe2000f8e00ff */
[----:B------:R-:W-:Y:S01]  /*2b280*/  F2FP.SATFINITE.E4M3.F32.PACK_AB_MERGE_C R21, RZ, R21, RZ ;  /* 0x00000015ff15723e */ /* 0x000fe200048070ff */
[----:B------:R-:W-:Y:S01]  /*2b290*/  IMAD.U32 R77, RZ, RZ, UR8 ;  /* 0x00000008ff4d7e24 */ /* 0x000fe2000f8e00ff */
[----:B------:R-:W3:Y:S04]  /*2b2a0*/  LDL.LU R223, [R1+0x430] ;  /* 0x0004300001df7983 */ /* 0x000ee80000300800 */
[----:B------:R0:W-:Y:S02]  /*2b2b0*/  @!P4 STG.E.U8 desc[UR46][R204.64+0x40], R21 ;  /* 0x00004015cc00c986 */ /* 0x0001e4000c10112e */
[----:B0-----:R-:W-:-:S06]  /*2b2c0*/  PRMT R21, RZ, 0x7610, R21 ;  /* 0x00007610ff157816 */ /* 0x001fcc0000000015 */
[----:B------:R-:W4:Y:S01]  /*2b2d0*/  @!P5 LDG.E.U8 R21, desc[UR46][R18.64+0x41] ;  /* 0x0000412e1215d981 */ /* 0x000f22000c1e1100 */
[----:B------:R-:W-:Y:S02]  /*2b2e0*/  @!P3 IADD3 R79, P1, P2, R79, UR10, R24 ;  /* 0x0000000a4f4fbc10 */ /* 0x000fe4000fa3e018 */
[----:B------:R-:W-:Y:S02]  /*2b2f0*/  @P3 LOP3.LUT R0, R0, 0x8, RZ, 0xfc, !PT ;  /* 0x0000000800003812 */ /* 0x000fe400078efcff */
[----:B------:R-:W-:Y:S02]  /*2b300*/  @!P3 IADD3.X R78, R78, UR9, R30, P1, P2 ;  /* 0x000000094e4ebc10 */ /* 0x000fe40008fe441e */
[----:B------:R-:W-:Y:S01]  /*2b310*/  ISETP.LT.OR P3, PT, R29, 0x89, !P6 ;  /* 0x000000891d00780c */ /* 0x000fe20007761670 */
[----:B------:R-:W-:-:S12]  /*2b320*/  IMAD.U32 R76, RZ, RZ, UR7 ;  /* 0x00000007ff4c7e24 */ /* 0x000fd8000f8e00ff */
[----:B------:R-:W-:-:S04]  /*2b330*/  @!P3 IADD3 R77, P1, P2, R77, UR10, R24 ;  /* 0x0000000a4d4dbc10 */ /* 0x000fc8000fa3e018 */
        /* <DEDUP_REMOVED lines=11> */
[----:B--2---:R-:W-:Y:S01]  /*2b3f0*/  FFMA R21, R224, UR39, R21 ;  /* 0x00000027e0157c23 */ /* 0x004fe20008000015 */
[----:B------:R-:W-:Y:S01]  /*2b400*/  IMAD.U32 R75, RZ, RZ, UR8 ;  /* 0x00000008ff4b7e24 */ /* 0x000fe2000f8e00ff */
[----:B------:R-:W2:Y:S03]  /*2b410*/  LDL.LU R224, [R1+0x434] ;  /* 0x0004340001e07983 */ /* 0x000ea60000300800 */
[----:B------:R-:W-:Y:S01]  /*2b420*/  F2FP.SATFINITE.E4M3.F32.PACK_AB_MERGE_C R21, RZ, R21, RZ ;  /* 0x00000015ff15723e */ /* 0x000fe200048070ff */
[----:B------:R-:W-:Y:S01]  /*2b430*/  IMAD.U32 R74, RZ, RZ, UR7 ;  /* 0x00000007ff4a7e24 */ /* 0x000fe2000f8e00ff */
[----:B------:R-:W-:Y:S01]  /*2b440*/  LOP3.LUT R3, R3, 0xffffff7f, RZ, 0xc0, !PT ;  /* 0xffffff7f03037812 */ /* 0x000fe200078ec0ff */
[----:B------:R-:W4:Y:S04]  /*2b450*/  LDL.LU R225, [R1+0x438] ;  /* 0x0004380001e17983 */ /* 0x000f280000300800 */
[----:B------:R0:W-:Y:S02]  /*2b460*/  @!P5 STG.E.U8 desc[UR46][R198.64+0x41], R21 ;  /* 0x00004115c600d986 */ /* 0x0001e4000c10112e */
[----:B0-----:R-:W-:-:S05]  /*2b470*/  @!P1 IMAD R21, R5, 0x180, RZ ;  /* 0x0000018005159824 */ /* 0x001fca00078e02ff */
[--C-:B------:R-:W-:Y:S02]  /*2b480*/  @!P1 IADD3.X R23, R33, R23, R21.reuse, P2, !PT ;  /* 0x0000001721179210 */ /* 0x100fe400017fe415 */
[----:B------:R-:W-:-:S06]  /*2b490*/  PRMT R21, RZ, 0x7610, R21 ;  /* 0x00007610ff157816 */ /* 0x000fcc0000000015 */
[----:B------:R-:W3:Y:S01]  /*2b4a0*/  @!P1 LDG.E.U8 R21, desc[UR46][R16.64+0x48] ;  /* 0x0000482e10159981 */ /* 0x000ee2000c1e1100 */
[----:B------:R-:W-:-:S13]  /*2b4b0*/  ISETP.LT.OR P2, PT, R29, 0x8a, !P6 ;  /* 0x0000008a1d00780c */ /* 0x000fda0007741670 */
[----:B------:R-:W-:-:S04]  /*2b4c0*/  @!P2 IADD3 R75, P4, P5, R75, UR10, R24 ;  /* 0x0000000a4b4bac10 */ /* 0x000fc8000fd9e018 */
[----:B------:R-:W-:Y:S02]  /*2b4d0*/  @!P2 IADD3.X R74, R74, UR9, R30, P4, P5 ;  /* 0x000000094a4aac10 */ /* 0x000fe4000a7ea41e */
[----:B------:R-:W-:-:S13]  /*2b4e0*/  ISETP.LT.OR P4, PT, R29, 0x4a, !P0 ;  /* 0x0000004a1d00780c */ /* 0x000fda0004781670 */
[----:B------:R-:W0:Y:S01]  /*2b4f0*/  @!P4 LDC.64 R32, c[0x0][0x5c0] ;  /* 0x00017000ff20cb82 */ /* 0x000e220000000a00 */
[----:B---3--:R-:W-:-:S04]  /*2b500*/  LOP3.LUT R21, R21, 0xff, RZ, 0xc0, !PT ;  /* 0x000000ff15157812 */ /* 0x008fc800078ec0ff */
[----:B------:R-:W-:-:S05]  /*2b510*/  F2FP.F16.E4M3.UNPACK_B R21, R21 ;  /* 0x00000015ff15723e */ /* 0x000fca00020006ff */
[----:B------:R-:W-:-:S05]  /*2b520*/  HADD2.F32 R21, -RZ, R21.H0_H0 ;  /* 0x20000015ff157230 */ /* 0x000fca0000004100 */
[----:B------:R-:W-:-:S04]  /*2b530*/  FMUL R21, R21, UR38 ;  /* 0x0000002615157c20 */ /* 0x000fc80008400000 */
[----:B------:R-:W-:Y:S01]  /*2b540*/  FFMA R21, R223, UR39, R21 ;  /* 0x00000027df157c23 */ /* 0x000fe20008000015 */
[----:B------:R-:W-:Y:S01]  /*2b550*/  @P3 LOP3.LUT R3, R3, 0x80, RZ, 0xfc, !PT ;  /* 0x0000008003033812 */ /* 0x000fe200078efcff */
        /* <DEDUP_REMOVED lines=10> */
[----:B------:R-:W2:Y:S01]  /*2b600*/  @!P4 LDG.E.U8 R21, desc[UR46][R16.64+0x49] ;  /* 0x0000492e1015c981 */ /* 0x000ea2000c1e1100 */
[----:B------:R-:W-:-:S04]  /*2b610*/  LOP3.LUT R3, R3, 0xfffffeff, RZ, 0xc0, !PT ;  /* 0xfffffeff03037812 */ /* 0x000fc800078ec0ff */
[----:B------:R-:W-:Y:S02]  /*2b620*/  @P2 LOP3.LUT R3, R3, 0x100, RZ, 0xfc, !PT ;  /* 0x0000010003032812 */ /* 0x000fe400078efcff */
[----:B------:R-:W-:Y:S02]  /*2b630*/  LOP3.LUT P2, RZ, R20, 0x40000000, RZ, 0xc0, !PT ;  /* 0x4000000014ff7812 */ /* 0x000fe4000784c0ff */
[----:B--2---:R-:W-:-:S04]  /*2b640*/  LOP3.LUT R21, R21, 0xff, RZ, 0xc0, !PT ;  /* 0x000000ff15157812 */ /* 0x004fc800078ec0ff */
[----:B------:R-:W-:-:S05]  /*2b650*/  F2FP.F16.E4M3.UNPACK_B R21, R21 ;  /* 0x00000015ff15723e */ /* 0x000fca00020006ff */
[----:B------:R-:W-:-:S05]  /*2b660*/  HADD2.F32 R21, -RZ, R21.H0_H0 ;  /* 0x20000015ff157230 */ /* 0x000fca0000004100 */
[----:B------:R-:W-:-:S04]  /*2b670*/  FMUL R21, R21, UR38 ;  /* 0x0000002615157c20 */ /* 0x000fc80008400000 */
[----:B------:R-:W-:Y:S01]  /*2b680*/  FFMA R21, R224, UR39, R21 ;  /* 0x00000027e0157c23 */ /* 0x000fe20008000015 */
[----:B------:R-:W-:Y:S01]  /*2b690*/  LOP3.LUT P3, RZ, R20, 0x200000, RZ, 0xc0, !PT ;  /* 0x0020000014ff7812 */ /* 0x000fe2000786c0ff */
[----:B------:R-:W-:Y:S01]  /*2b6a0*/  IMAD.U32 R73, RZ, RZ, UR8 ;  /* 0x00000008ff497e24 */ /* 0x000fe2000f8e00ff */
[----:B------:R-:W-:Y:S01]  /*2b6b0*/  ISETP.LT.OR P1, PT, R29, 0x91, !P6 ;  /* 0x000000911d00780c */ /* 0x000fe20007721670 */
[----:B------:R-:W-:Y:S01]  /*2b6c0*/  IMAD.U32 R72, RZ, RZ, UR7 ;  /* 0x00000007ff487e24 */ /* 0x000fe2000f8e00ff */
[----:B------:R-:W-:Y:S01]  /*2b6d0*/  F2FP.SATFINITE.E4M3.F32.PACK_AB_MERGE_C R21, RZ, R21, RZ ;  /* 0x00000015ff15723e */ /* 0x000fe200048070ff */
[----:B------:R-:W2:Y:S04]  /*2b6e0*/  LDL.LU R224, [R1+0x440] ;  /* 0x0004400001e07983 */ /* 0x000ea80000300800 */
[----:B------:R0:W-:Y:S02]  /*2b6f0*/  @!P4 STG.E.U8 desc[UR46][R22.64+0x49], R21 ;  /* 0x000049151600c986 */ /* 0x0001e4000c10112e */
[----:B0-----:R-:W-:-:S06]  /*2b700*/  PRMT R22, RZ, 0x7610, R22 ;  /* 0x00007610ff167816 */ /* 0x001fcc0000000016 */
[----:B------:R-:W4:Y:S02]  /*2b710*/  @!P2 LDG.E.U8 R22, desc[UR46][R18.64+0x48] ;  /* 0x0000482e1216a981 */ /* 0x000f24000c1e1100 */
[----:B----4-:R-:W-:-:S04]  /*2b720*/  LOP3.LUT R22, R22, 0xff, RZ, 0xc0, !PT ;  /* 0x000000ff16167812 */ /* 0x010fc800078ec0ff */
[----:B------:R-:W-:-:S05]  /*2b730*/  F2FP.F16.E4M3.UNPACK_B R22, R22 ;  /* 0x00000016ff16723e */ /* 0x000fca00020006ff */
[----:B------:R-:W-:-:S05]  /*2b740*/  HADD2.F32 R22, -RZ, R22.H0_H0 ;  /* 0x20000016ff167230 */ /* 0x000fca0000004100 */
[----:B------:R-:W-:-:S04]  /*2b750*/  FMUL R22, R22, UR38 ;  /* 0x0000002616167c20 */ /* 0x000fc80008400000 */
[----:B------:R-:W-:-:S05]  /*2b760*/  FFMA R22, R225, UR39, R22 ;  /* 0x00000027e1167c23 */ /* 0x000fca0008000016 */
[----:B------:R-:W-:-:S05]  /*2b770*/  F2FP.SATFINITE.E4M3.F32.PACK_AB_MERGE_C R22, RZ, R22, RZ ;  /* 0x00000016ff16723e */ /* 0x000fca00048070ff */
[----:B------:R0:W-:Y:S02]  /*2b780*/  @!P2 STG.E.U8 desc[UR46][R202.64+0x48], R22 ;  /* 0x00004816ca00a986 */ /* 0x0001e4000c10112e */
[----:B0-----:R-:W-:-:S06]  /*2b790*/  PRMT R22, RZ, 0x7610, R22 ;  /* 0x00007610ff167816 */ /* 0x001fcc0000000016 */
[----:B------:R-:W4:Y:S01]  /*2b7a0*/  @!P3 LDG.E.U8 R22, desc[UR46][R18.64+0x49] ;  /* 0x0000492e1216b981 */ /* 0x000f22000c1e1100 */
[----:B------:R-:W-:-:S04]  /*2b7b0*/  @!P1 IADD3 R73, P5, P6, R73, UR10, R24 ;  /* 0x0000000a49499c10 */ /* 0x000fc8000febe018 */
[----:B------:R-:W-:Y:S02]  /*2b7c0*/  @!P1 IADD3.X R72, R72, UR9, R30, P5, P6 ;  /* 0x0000000948489c10 */ /* 0x000fe4000afec41e */
[----:B------:R-:W-:-:S04]  /*2b7d0*/  ISETP.GE.AND P6, PT, R28, 0x109, PT ;  /* 0x000001091c00780c */ /* 0x000fc80003fc6270 */
[----:B------:R-:W-:Y:S01]  /*2b7e0*/  ISETP.LT.OR P4, PT, R29, 0x92, !P6 ;  /* 0x000000921d00780c */ /* 0x000fe20007781670 */
[----:B------:R-:W-:-:S12]  /*2b7f0*/  IMAD.U32 R21, RZ, RZ, UR7 ;  /* 0x00000007ff157e24 */ /* 0x000fd8000f8e00ff */
[----:B------:R-:W-:-:S04]  /*2b800*/  @!P4 IADD3 R31, P5, P6, R31, UR10, R24 ;  /* 0x0000000a1f1fcc10 */ /* 0x000fc8000febe018 */
[----:B------:R-:W-:Y:S02]  /*2b810*/  @!P4 IADD3.X R21, R21, UR9, R30, P5, P6 ;  /* 0x000000091515cc10 */ /* 0x000fe4000afec41e */
[----:B------:R-:W-:-:S13]  /*2b820*/  ISETP.LT.OR P5, PT, R29, 0x51, !P0 ;  /* 0x000000511d00780c */ /* 0x000fda00047a1670 */
[----:B------:R-:W0:Y:S01]  /*2b830*/  @!P5 LDC.64 R32, c[0x0][0x5c0] ;  /* 0x00017000ff20db82 */ /* 0x000e220000000a00 */
[----:B------:R-:W-:Y:S01]  /*2b840*/  @!P5 IMAD.MOV.U32 R23, RZ, RZ, R30 ;  /* 0x000000ffff17d224 */ /* 0x000fe200078e001e */
[----:B----4-:R-:W-:-:S04]  /*2b850*/  LOP3.LUT R22, R22, 0xff, RZ, 0xc0, !PT ;  /* 0x000000ff16167812 */ /* 0x010fc800078ec0ff */
[----:B------:R-:W-:-:S05]  /*2b860*/  F2FP.F16.E4M3.UNPACK_B R22, R22 ;  /* 0x00000016ff16723e */ /* 0x000fca00020006ff */
[----:B------:R-:W-:-:S05]  /*2b870*/  HADD2.F32 R22, -RZ, R22.H0_H0 ;  /* 0x20000016ff167230 */ /* 0x000fca0000004100 */
[----:B------:R-:W-:-:S04]  /*2b880*/  FMUL R22, R22, UR38 ;  /* 0x0000002616167c20 */ /* 0x000fc80008400000 */
[----:B---3--:R-:W-:Y:S01]  /*2b890*/  FFMA R22, R223, UR39, R22 ;  /* 0x00000027df167c23 */ /* 0x008fe20008000016 */
[----:B------:R-:W-:Y:S01]  /*2b8a0*/  @!P5 IMAD R99, R5, 0x180, RZ ;  /* 0x000001800563d824 */ /* 0x000fe200078e02ff */
[----:B------:R-:W3:Y:S03]  /*2b8b0*/  LDL.LU R223, [R1+0x444] ;  /* 0x0004440001df7983 */ /* 0x000ee60000300800 */
[----:B------:R-:W-:Y:S01]  /*2b8c0*/  F2FP.SATFINITE.E4M3.F32.PACK_AB_MERGE_C R22, RZ, R22, RZ ;  /* 0x00000016ff16723e */ /* 0x000fe200048070ff */
[----:B------:R-:W4:Y:S04]  /*2b8d0*/  LDL.LU R225, [R1+0x448] ;  /* 0x0004480001e17983 */ /* 0x000f280000300800 */
[----:B------:R1:W-:Y:S02]  /*2b8e0*/  @!P3 STG.E.U8 desc[UR46][R196.64+0x49], R22 ;  /* 0x00004916c400b986 */ /* 0x0003e4000c10112e */
[----:B-1----:R-:W-:-:S04]  /*2b8f0*/  @!P5 IMAD.MOV.U32 R22, RZ, RZ, R24 ;  /* 0x000000ffff16d224 */ /* 0x002fc800078e0018 */
[----:B------:R-:W-:-:S03]  /*2b900*/  @!P5 IMAD.WIDE.U32 R22, R4, 0x180, R22 ;  /* 0x000001800416d825 */ /* 0x000fc600078e0016 */
[----:B0-----:R-:W-:Y:S02]  /*2b910*/  @!P5 IADD3 R22, P6, R22, R32, RZ ;  /* 0x000000201616d210 */ /* 0x001fe40007fde0ff */
[----:B------:R-:W-:-:S06]  /*2b920*/  PRMT R32, RZ, 0x7610, R32 ;  /* 0x00007610ff207816 */ /* 0x000fcc0000000020 */
[----:B------:R-:W2:Y:S01]  /*2b930*/  @!P5 LDG.E.U8 R32, desc[UR46][R16.64+0x50] ;  /* 0x0000502e1020d981 */ /* 0x000ea2000c1e1100 */
[----:B------:R-:W-:Y:S02]  /*2b940*/  @!P5 IADD3.X R23, R33, R23, R99, P6, !PT ;  /* 0x000000172117d210 */ /* 0x000fe400037fe463 */
[----:B--2---:R-:W-:-:S04]  /*2b950*/  LOP3.LUT R32, R32, 0xff, RZ, 0xc0, !PT ;  /* 0x000000ff20207812 */ /* 0x004fc800078ec0ff */
[----:B------:R-:W-:-:S05]  /*2b960*/  F2FP.F16.E4M3.UNPACK_B R32, R32 ;  /* 0x00000020ff20723e */ /* 0x000fca00020006ff */
[----:B------:R-:W-:-:S05]  /*2b970*/  HADD2.F32 R32, -RZ, R32.H0_H0 ;  /* 0x20000020ff207230 */ /* 0x000fca0000004100 */
[----:B------:R-:W-:-:S04]  /*2b980*/  FMUL R32, R32, UR38 ;  /* 0x0000002620207c20 */ /* 0x000fc80008400000 */
[----:B------:R-:W-:Y:S01]  /*2b990*/  FFMA R32, R224, UR39, R32 ;  /* 0x00000027e0207c23 */ /* 0x000fe20008000020 */
[----:B------:R-:W-:Y:S01]  /*2b9a0*/  LOP3.LUT P2, RZ, R20, 0x100000, RZ, 0xc0, !PT ;  /* 0x0010000014ff7812 */ /* 0x000fe2000784c0ff */
[----:B------:R-:W2:Y:S03]  /*2b9b0*/  LDL.LU R224, [R1+0x44c] ;  /* 0x00044c0001e07983 */ /* 0x000ea60000300800 */
[----:B------:R-:W-:-:S05]  /*2b9c0*/  F2FP.SATFINITE.E4M3.F32.PACK_AB_MERGE_C R32, RZ, R32, RZ ;  /* 0x00000020ff20723e */ /* 0x000fca00048070ff */
[----:B------:R0:W-:Y:S01]  /*2b9d0*/  @!P5 STG.E.U8 desc[UR46][R22.64+0x50], R32 ;  /* 0x000050201600d986 */ /* 0x0001e2000c10112e */
[----:B------:R-:W-:-:S13]  /*2b9e0*/  ISETP.LT.OR P5, PT, R29, 0x52, !P0 ;  /* 0x000000521d00780c */ /* 0x000fda00047a1670 */
[----:B0-----:R-:W0:Y:S01]  /*2b9f0*/  @!P5 LDC.64 R32, c[0x0][0x5c0] ;  /* 0x00017000ff20db82 */ /* 0x001e220000000a00 */
[----:B------:R-:W-:Y:S02]  /*2ba00*/  @!P5 IMAD.MOV.U32 R22, RZ, RZ, R24 ;  /* 0x000000ffff16d224 */ /* 0x000fe400078e0018 */
[----:B------:R-:W-:Y:S02]  /*2ba10*/  @!P5 IMAD.MOV.U32 R23, RZ, RZ, R30 ;  /* 0x000000ffff17d224 */ /* 0x000fe400078e001e */
[----:B------:R-:W-:-:S03]  /*2ba20*/  @!P5 IMAD.WIDE.U32 R22, R4, 0x180, R22 ;  /* 0x000001800416d825 */ /* 0x000fc600078e0016 */
[----:B0-----:R-:W-:Y:S02]  /*2ba30*/  @!P5 IADD3 R22, P6, R22, R32, RZ ;  /* 0x000000201616d210 */ /* 0x001fe40007fde0ff */
[----:B------:R-:W-:-:S06]  /*2ba40*/  PRMT R32, RZ, 0x7610, R32 ;  /* 0x00007610ff207816 */ /* 0x000fcc0000000020 */
[----:B------:R-:W3:Y:S01]  /*2ba50*/  @!P5 LDG.E.U8 R32, desc[UR46][R16.64+0x51] ;  /* 0x0000512e1020d981 */ /* 0x000ee2000c1e1100 */
[----:B------:R-:W-:-:S05]  /*2ba60*/  @!P5 IMAD R99, R5, 0x180, RZ ;  /* 0x000001800563d824 */ /* 0x000fca00078e02ff */
[----:B------:R-:W-:Y:S02]  /*2ba70*/  @!P5 IADD3.X R23, R33, R23, R99, P6, !PT ;  /* 0x000000172117d210 */ /* 0x000fe400037fe463 */
[----:B---3--:R-:W-:-:S04]  /*2ba80*/  LOP3.LUT R32, R32, 0xff, RZ, 0xc0, !PT ;  /* 0x000000ff20207812 */ /* 0x008fc800078ec0ff */
[----:B------:R-:W-:-:S05]  /*2ba90*/  F2FP.F16.E4M3.UNPACK_B R32, R32 ;  /* 0x00000020ff20723e */ /* 0x000fca00020006ff */
[----:B------:R-:W-:-:S05]  /*2baa0*/  HADD2.F32 R32, -RZ, R32.H0_H0 ;  /* 0x20000020ff207230 */ /* 0x000fca0000004100 */
[----:B------:R-:W-:-:S04]  /*2bab0*/  FMUL R32, R32, UR38 ;  /* 0x0000002620207c20 */ /* 0x000fc80008400000 */
[----:B------:R-:W-:Y:S01]  /*2bac0*/  FFMA R32, R223, UR39, R32 ;  /* 0x00000027df207c23 */ /* 0x000fe20008000020 */
[----:B------:R-:W-:Y:S01]  /*2bad0*/  LOP3.LUT P3, RZ, R20, 0x4000, RZ, 0xc0, !PT ;  /* 0x0000400014ff7812 */ /* 0x000fe2000786c0ff */
[----:B------:R-:W3:Y:S03]  /*2bae0*/  LDL.LU R223, [R1+0x450] ;  /* 0x0004500001df7983 */ /* 0x000ee60000300800 */
[----:B------:R-:W-:-:S05]  /*2baf0*/  F2FP.SATFINITE.E4M3.F32.PACK_AB_MERGE_C R32, RZ, R32, RZ ;  /* 0x00000020ff20723e */ /* 0x000fca00048070ff */
[----:B------:R0:W-:Y:S02]  /*2bb00*/  @!P5 STG.E.U8 desc[UR46][R22.64+0x51], R32 ;  /* 0x000051201600d986 */ /* 0x0001e4000c10112e */
[----:B0-----:R-:W-:-:S06]  /*2bb10*/  PRMT R22, RZ, 0x7610, R22 ;  /* 0x00007610ff167816 */ /* 0x001fcc0000000016 */
[----:B------:R-:W4:Y:S02]  /*2bb20*/  @!P2 LDG.E.U8 R22, desc[UR46][R18.64+0x50] ;  /* 0x0000502e1216a981 */ /* 0x000f24000c1e1100 */
[----:B----4-:R-:W-:-:S04]  /*2bb30*/  LOP3.LUT R22, R22, 0xff, RZ, 0xc0, !PT ;  /* 0x000000ff16167812 */ /* 0x010fc800078ec0ff */
[----:B------:R-:W-:-:S05]  /*2bb40*/  F2FP.F16.E4M3.UNPACK_B R22, R22 ;  /* 0x00000016ff16723e */ /* 0x000fca00020006ff */
[----:B------:R-:W-:-:S05]  /*2bb50*/  HADD2.F32 R22, -RZ, R22.H0_H0 ;  /* 0x20000016ff167230 */ /* 0x000fca0000004100 */
[----:B------:R-:W-:-:S04]  /*2bb60*/  FMUL R22, R22, UR38 ;  /* 0x0000002616167c20 */ /* 0x000fc80008400000 */
[----:B------:R-:W-:Y:S01]  /*2bb70*/  FFMA R22, R225, UR39, R22 ;  /* 0x00000027e1167c23 */ /* 0x000fe20008000016 */
[----:B------:R-:W-:Y:S01]  /*2bb80*/  ISETP.LT.OR P5, PT, R29, 0x59, !P0 ;  /* 0x000000591d00780c */ /* 0x000fe200047a1670 */
[----:B------:R-:W4:Y:S03]  /*2bb90*/  LDL.LU R225, [R1+0x454] ;  /* 0x0004540001e17983 */ /* 0x000f260000300800 */
[----:B------:R-:W-:-:S05]  /*2bba0*/  F2FP.SATFINITE.E4M3.F32.PACK_AB_MERGE_C R22, RZ, R22, RZ ;  /* 0x00000016ff16723e */ /* 0x000fca00048070ff */
[----:B------:R0:W-:Y:S04]  /*2bbb0*/  @!P2 STG.E.U8 desc[UR46][R200.64+0x50], R22 ;  /* 0x00005016c800a986 */ /* 0x0001e8000c10112e */
[----:B------:R-:W1:Y:S01]  /*2bbc0*/  @!P5 LDC.64 R32, c[0x0][0x5c0] ;  /* 0x00017000ff20db82 */ /* 0x000e620000000a00 */
[----:B0-----:R-:W-:-:S06]  /*2bbd0*/  PRMT R22, RZ, 0x7610, R22 ;  /* 0x00007610ff167816 */ /* 0x001fcc0000000016 */
[----:B------:R-:W2:Y:S01]  /*2bbe0*/  @!P3 LDG.E.U8 R22, desc[UR46][R18.64+0x51] ;  /* 0x0000512e1216b981 */ /* 0x000ea2000c1e1100 */
[----:B------:R-:W-:Y:S01]  /*2bbf0*/  @!P5 IMAD.MOV.U32 R23, RZ, RZ, R30 ;  /* 0x000000ffff17d224 */ /* 0x000fe200078e001e */
[----:B--2---:R-:W-:-:S04]  /*2bc00*/  LOP3.LUT R22, R22, 0xff, RZ, 0xc0, !PT ;  /* 0x000000ff16167812 */ /* 0x004fc800078ec0ff */
[----:B------:R-:W-:-:S05]  /*2bc10*/  F2FP.F16.E4M3.UNPACK_B R22, R22 ;  /* 0x00000016ff16723e */ /* 0x000fca00020006ff */
[----:B------:R-:W-:-:S05]  /*2bc20*/  HADD2.F32 R22, -RZ, R22.H0_H0 ;  /* 0x20000016ff167230 */ /* 0x000fca0000004100 */
[----:B------:R-:W-:-:S04]  /*2bc30*/  FMUL R22, R22, UR38 ;  /* 0x0000002616167c20 */ /* 0x000fc80008400000 */
[----:B------:R-:W-:Y:S01]  /*2bc40*/  FFMA R22, R224, UR39, R22 ;  /* 0x00000027e0167c23 */ /* 0x000fe20008000016 */
[----:B------:R-:W-:Y:S01]  /*2bc50*/  @!P5 IMAD R99, R5, 0x180, RZ ;  /* 0x000001800563d824 */ /* 0x000fe200078e02ff */
[----:B------:R-:W-:Y:S01]  /*2bc60*/  LOP3.LUT P2, RZ, R20, 0x8000, RZ, 0xc0, !PT ;  /* 0x0000800014ff7812 */ /* 0x000fe2000784c0ff */
[----:B------:R-:W2:Y:S02]  /*2bc70*/  LDL.LU R224, [R1+0x458] ;  /* 0x0004580001e07983 */ /* 0x000ea40000300800 */
[----:B------:R-:W-:-:S05]  /*2bc80*/  F2FP.SATFINITE.E4M3.F32.PACK_AB_MERGE_C R22, RZ, R22, RZ ;  /* 0x00000016ff16723e */ /* 0x000fca00048070ff */
[----:B------:R0:W-:Y:S02]  /*2bc90*/  @!P3 STG.E.U8 desc[UR46][R190.64+0x51], R22 ;  /* 0x00005116be00b986 */ /* 0x0001e4000c10112e */
[----:B0-----:R-:W-:-:S04]  /*2bca0*/  @!P5 IMAD.MOV.U32 R22, RZ, RZ, R24 ;  /* 0x000000ffff16d224 */ /* 0x001fc800078e0018 */
[----:B------:R-:W-:-:S03]  /*2bcb0*/  @!P5 IMAD.WIDE.U32 R22, R4, 0x180, R22 ;  /* 0x000001800416d825 */ /* 0x000fc600078e0016 */
[----:B-1----:R-:W-:Y:S02]  /*2bcc0*/  @!P5 IADD3 R22, P6, R22, R32, RZ ;  /* 0x000000201616d210 */ /* 0x002fe40007fde0ff */
[----:B------:R-:W-:-:S06]  /*2bcd0*/  PRMT R32, RZ, 0x7610, R32 ;  /* 0x00007610ff207816 */ /* 0x000fcc0000000020 */
[----:B------:R-:W3:Y:S01]  /*2bce0*/  @!P5 LDG.E.U8 R32, desc[UR46][R16.64+0x58] ;  /* 0x0000582e1020d981 */ /* 0x000ee2000c1e1100 */
        /* <DEDUP_REMOVED lines=17> */
[----:B------:R-:W4:Y:S01]  /*2be00*/  @!P5 LDG.E.U8 R32, desc[UR46][R16.64+0x59] ;  /* 0x0000592e1020d981 */ /* 0x000f22000c1e1100 */
[----:B------:R-:W-:-:S05]  /*2be10*/  @!P5 IMAD R99, R5, 0x180, RZ ;  /* 0x000001800563d824 */ /* 0x000fca00078e02ff */
[----:B------:R-:W-:Y:S02]  /*2be20*/  @!P5 IADD3.X R23, R33, R23, R99, P6, !PT ;  /* 0x000000172117d210 */ /* 0x000fe400037fe463 */
[----:B----4-:R-:W-:-:S04]  /*2be30*/  LOP3.LUT R32, R32, 0xff, RZ, 0xc0, !PT ;  /* 0x000000ff20207812 */ /* 0x010fc800078ec0ff */
[----:B------:R-:W-:-:S05]  /*2be40*/  F2FP.F16.E4M3.UNPACK_B R32, R32 ;  /* 0x00000020ff20723e */ /* 0x000fca00020006ff */
[----:B------:R-:W-:-:S05]  /*2be50*/  HADD2.F32 R32, -RZ, R32.H0_H0 ;  /* 0x20000020ff207230 */ /* 0x000fca0000004100 */
[----:B------:R-:W-:-:S04]  /*2be60*/  FMUL R32, R32, UR38 ;  /* 0x0000002620207c20 */ /* 0x000fc80008400000 */
[----:B------:R-:W-:Y:S02]  /*2be70*/  FFMA R32, R225, UR39, R32 ;  /* 0x00000027e1207c23 */ /* 0x000fe40008000020 */
[----:B------:R-:W4:Y:S03]  /*2be80*/  LDL.LU R225, [R1+0x460] ;  /* 0x0004600001e17983 */ /* 0x000f260000300800 */
        /* <DEDUP_REMOVED lines=8> */
[----:B------:R-:W-:Y:S01]  /*2bf10*/  FFMA R22, R224, UR39, R22 ;  /* 0x00000027e0167c23 */ /* 0x000fe20008000016 */
[----:B------:R-:W-:Y:S01]  /*2bf20*/  PRMT R32, RZ, 0x7610, R32 ;  /* 0x00007610ff207816 */ /* 0x000fe20000000020 */
[----:B------:R-:W2:Y:S03]  /*2bf30*/  LDL.LU R224, [R1+0x464] ;  /* 0x0004640001e07983 */ /* 0x000ea60000300800 */
[----:B------:R-:W-:-:S05]  /*2bf40*/  F2FP.SATFINITE.E4M3.F32.PACK_AB_MERGE_C R22, RZ, R22, RZ ;  /* 0x00000016ff16723e */ /* 0x000fca00048070ff */
[----:B------:R0:W-:Y:S02]  /*2bf50*/  @!P2 STG.E.U8 desc[UR46][R194.64+0x58], R22 ;  /* 0x00005816c200a986 */ /* 0x0001e4000c10112e */
[----:B0-----:R-:W-:-:S06]  /*2bf60*/  PRMT R22, RZ, 0x7610, R22 ;  /* 0x00007610ff167816 */ /* 0x001fcc0000000016 */
[----:B------:R-:W3:Y:S01]  /*2bf70*/  @!P3 LDG.E.U8 R22, desc[UR46][R18.64+0x59] ;  /* 0x0000592e1216b981 */ /* 0x000ee2000c1e1100 */
[----:B------:R-:W-:-:S04]  /*2bf80*/  ISETP.GE.AND P2, PT, R28, 0x1, PT ;  /* 0x000000011c00780c */ /* 0x000fc80003f46270 */
[----:B------:R-:W-:Y:S02]  /*2bf90*/  ISETP.LT.OR P5, PT, R29, 0x61, !P2 ;  /* 0x000000611d00780c */ /* 0x000fe400057a1670 */
        /* <DEDUP_REMOVED lines=8> */
[----:B------:R0:W-:Y:S04]  /*2c020*/  @!P3 STG.E.U8 desc[UR46][R192.64+0x59], R22 ;  /* 0x00005916c000b986 */ /* 0x0001e8000c10112e */
[----:B------:R-:W4:Y:S01]  /*2c030*/  @!P5 LDG.E.U8 R32, desc[UR46][R26.64+0x60] ;  /* 0x0000602e1a20d981 */ /* 0x000f22000c1e1100 */
[----:B0-----:R-:W0:Y:S02]  /*2c040*/  @!P5 LDC.64 R22, c[0x0][0x5c0] ;  /* 0x00017000ff16db82 */ /* 0x001e240000000a00 */
[----:B0-----:R-:W-:-:S05]  /*2c050*/  @!P5 IADD3 R22, P6, R24, R22, RZ ;  /* 0x000000161816d210 */ /* 0x001fca0007fde0ff */
[----:B------:R-:W-:Y:S01]  /*2c060*/  @!P5 IMAD.X R23, R30, 0x1, R23, P6 ;  /* 0x000000011e17d824 */ /* 0x000fe200030e0617 */
[----:B----4-:R-:W-:-:S04]  /*2c070*/  LOP3.LUT R32, R32, 0xff, RZ, 0xc0, !PT ;  /* 0x000000ff20207812 */ /* 0x010fc800078ec0ff */
[----:B------:R-:W-:-:S05]  /*2c080*/  F2FP.F16.E4M3.UNPACK_B R32, R32 ;  /* 0x00000020ff20723e */ /* 0x000fca00020006ff */
[----:B------:R-:W-:-:S05]  /*2c090*/  HADD2.F32 R32, -RZ, R32.H0_H0 ;  /* 0x20000020ff207230 */ /* 0x000fca0000004100 */
[----:B------:R-:W-:-:S04]  /*2c0a0*/  FMUL R32, R32, UR38 ;  /* 0x0000002620207c20 */ /* 0x000fc80008400000 */
[----:B------:R-:W-:Y:S01]  /*2c0b0*/  FFMA R32, R225, UR39, R32 ;  /* 0x00000027e1207c23 */ /* 0x000fe20008000020 */
[----:B------:R-:W-:Y:S01]  /*2c0c0*/  @P1 LOP3.LUT R3, R3, 0x200, RZ, 0xfc, !PT ;  /* 0x0000020003031812 */ /* 0x000fe200078efcff */
[----:B------:R-:W4:Y:S03]  /*2c0d0*/  LDL.LU R225, [R1+0x46c] ;  /* 0x00046c0001e17983 */ /* 0x000f260000300800 */
[----:B------:R-:W-:-:S05]  /*2c0e0*/  F2FP.SATFINITE.E4M3.F32.PACK_AB_MERGE_C R32, RZ, R32, RZ ;  /* 0x00000020ff20723e */ /* 0x000fca00048070ff */
[----:B------:R0:W-:Y:S01]  /*2c0f0*/  @!P5 STG.E.U8 desc[UR46][R22.64+0x60], R32 ;  /* 0x000060201600d986 */ /* 0x0001e2000c10112e */
[----:B------:R-:W-:Y:S02]  /*2c100*/  ISETP.LT.OR P5, PT, R29, 0x62, !P2 ;  /* 0x000000621d00780c */ /* 0x000fe400057a1670 */
[----:B0-----:R-:W-:-:S11]  /*2c110*/  PRMT R32, RZ, 0x7610, R32 ;  /* 0x00007610ff207816 */ /* 0x001fd60000000020 */
[----:B------:R-:W0:Y:S01]  /*2c120*/  @!P5 LDC.64 R22, c[0x0][0x5c0] ;  /* 0x00017000ff16db82 */ /* 0x000e220000000a00 */
[----:B------:R-:W2:Y:S01]  /*2c130*/  @!P5 LDG.E.U8 R32, desc[UR46][R26.64+0x61] ;  /* 0x0000612e1a20d981 */ /* 0x000ea2000c1e1100 */
[----:B------:R-:W-:-:S04]  /*2c140*/  LOP3.LUT R3, R3, 0xfffffbff, RZ, 0xc0, !PT ;  /* 0xfffffbff03037812 */ /* 0x000fc800078ec0ff */
[----:B------:R-:W-:-:S04]  /*2c150*/  @P4 LOP3.LUT R3, R3, 0x400, RZ, 0xfc, !PT ;  /* 0x0000040003034812 */ /* 0x000fc800078efcff */
[----:B------:R-:W-:Y:S02]  /*2c160*/  LOP3.LUT P1, RZ, R3, 0x20, RZ, 0xc0, !PT ;  /* 0x0000002003ff7812 */ /* 0x000fe4000782c0ff */
[----:B0-----:R-:W-:-:S05]  /*2c170*/  @!P5 IADD3 R22, P6, R24, R22, RZ ;  /* 0x000000161816d210 */ /* 0x001fca0007fde0ff */
[----:B------:R-:W-:Y:S01]  /*2c180*/  @!P5 IMAD.X R23, R30, 0x1, R23, P6 ;  /* 0x000000011e17d824 */ /* 0x000fe200030e0617 */
        /* <DEDUP_REMOVED lines=8> */
[----:B------:R0:W-:Y:S02]  /*2c210*/  @!P5 STG.E.U8 desc[UR46][R22.64+0x61], R32 ;  /* 0x000061201600d986 */ /* 0x0001e4000c10112e */
[----:B0-----:R-:W-:-:S06]  /*2c220*/  PRMT R22, RZ, 0x7610, R22 ;  /* 0x00007610ff167816 */ /* 0x001fcc0000000016 */
[----:B------:R-:W3:Y:S02]  /*2c230*/  @!P1 LDG.E.U8 R22, desc[UR46][R6.64+0x60] ;  /* 0x0000602e06169981 */ /* 0x000ee4000c1e1100 */
[----:B---3--:R-:W-:-:S04]  /*2c240*/  LOP3.LUT R22, R22, 0xff, RZ, 0xc0, !PT ;  /* 0x000000ff16167812 */ /* 0x008fc800078ec0ff */
[----:B------:R-:W-:-:S05]  /*2c250*/  F2FP.F16.E4M3.UNPACK_B R22, R22 ;  /* 0x00000016ff16723e */ /* 0x000fca00020006ff */
[----:B------:R-:W-:-:S05]  /*2c260*/  HADD2.F32 R22, -RZ, R22.H0_H0 ;  /* 0x20000016ff167230 */ /* 0x000fca0000004100 */
[----:B------:R-:W-:-:S04]  /*2c270*/  FMUL R22, R22, UR38 ;  /* 0x0000002616167c20 */ /* 0x000fc80008400000 */
[----:B------:R-:W-:Y:S01]  /*2c280*/  FFMA R22, R223, UR39, R22 ;  /* 0x00000027df167c23 */ /* 0x000fe20008000016 */
[----:B------:R-:W-:Y:S01]  /*2c290*/  ISETP.LT.OR P5, PT, R29, 0x69, !P2 ;  /* 0x000000691d00780c */ /* 0x000fe200057a1670 */
[----:B------:R-:W3:Y:S03]  /*2c2a0*/  LDL.LU R223, [R1+0x474] ;  /* 0x0004740001df7983 */ /* 0x000ee60000300800 */
[----:B------:R-:W-:-:S05]  /*2c2b0*/  F2FP.SATFINITE.E4M3.F32.PACK_AB_MERGE_C R22, RZ, R22, RZ ;  /* 0x00000016ff16723e */ /* 0x000fca00048070ff */
[----:B------:R0:W-:Y:S02]  /*2c2c0*/  @!P1 STG.E.U8 desc[UR46][R152.64+0x60], R22 ;  /* 0x0000601698009986 */ /* 0x0001e4000c10112e */
[----:B0-----:R-:W-:-:S06]  /*2c2d0*/  PRMT R22, RZ, 0x7610, R22 ;  /* 0x00007610ff167816 */ /* 0x001fcc0000000016 */
[----:B------:R-:W4:Y:S01]  /*2c2e0*/  @!P3 LDG.E.U8 R22, desc[UR46][R6.64+0x61] ;  /* 0x0000612e0616b981 */ /* 0x000f22000c1e1100 */
[----:B------:R-:W-:Y:S02]  /*2c2f0*/  PRMT R32, RZ, 0x7610, R32 ;  /* 0x00007610ff207816 */ /* 0x000fe40000000020 */
[----:B----4-:R-:W-:-:S04]  /*2c300*/  LOP3.LUT R22, R22, 0xff, RZ, 0xc0, !PT ;  /* 0x000000ff16167812 */ /* 0x010fc800078ec0ff */
[----:B------:R-:W-:-:S05]  /*2c310*/  F2FP.F16.E4M3.UNPACK_B R22, R22 ;  /* 0x00000016ff16723e */ /* 0x000fca00020006ff */
[----:B------:R-:W-:-:S05]  /*2c320*/  HADD2.F32 R22, -RZ, R22.H0_H0 ;  /* 0x20000016ff167230 */ /* 0x000fca0000004100 */
[----:B------:R-:W-:-:S04]  /*2c330*/  FMUL R22, R22, UR38 ;  /* 0x0000002616167c20 */ /* 0x000fc80008400000 */
[----:B------:R-:W-:Y:S01]  /*2c340*/  FFMA R22, R225, UR39, R22 ;  /* 0x00000027e1167c23 */ /* 0x000fe20008000016 */
[----:B------:R-:W-:Y:S01]  /*2c350*/  LOP3.LUT P1, RZ, R3, 0x8, RZ, 0xc0, !PT ;  /* 0x0000000803ff7812 */ /* 0x000fe2000782c0ff */
[----:B------:R-:W4:Y:S03]  /*2c360*/  LDL.LU R225, [R1+0x478] ;  /* 0x0004780001e17983 */ /* 0x000f260000300800 */
[----:B------:R-:W-:-:S05]  /*2c370*/  F2FP.SATFINITE.E4M3.F32.PACK_AB_MERGE_C R22, RZ, R22, RZ ;  /* 0x00000016ff16723e */ /* 0x000fca00048070ff */
[----:B------:R0:W-:Y:S04]  /*2c380*/  @!P3 STG.E.U8 desc[UR46][R156.64+0x61], R22 ;  /* 0x000061169c00b986 */ /* 0x0001e8000c10112e */
        /* <DEDUP_REMOVED lines=13> */
[----:B------:R-:W-:Y:S02]  /*2c460*/  ISETP.LT.OR P5, PT, R29, 0x6a, !P2 ;  /* 0x0000006a1d00780c */ /* 0x000fe400057a1670 */
[----:B0-----:R-:W-:-:S11]  /*2c470*/  PRMT R32, RZ, 0x7610, R32 ;  /* 0x00007610ff207816 */ /* 0x001fd60000000020 */
        /* <DEDUP_REMOVED lines=22> */
[----:B------:R0:W-:Y:S02]  /*2c5e0*/  @!P1 STG.E.U8 desc[UR46][R154.64+0x68], R22 ;  /* 0x000068169a009986 */ /* 0x0001e4000c10112e */
[----:B0-----:R-:W-:-:S06]  /*2c5f0*/  PRMT R22, RZ, 0x7610, R22 ;  /* 0x00007610ff167816 */ /* 0x001fcc0000000016 */
[----:B------:R-:W2:Y:S01]  /*2c600*/  @!P3 LDG.E.U8 R22, desc[UR46][R6.64+0x69] ;  /* 0x0000692e0616b981 */ /* 0x000ea2000c1e1100 */
[----:B------:R-:W-:Y:S02]  /*2c610*/  PRMT R32, RZ, 0x7610, R32 ;  /* 0x00007610ff207816 */ /* 0x000fe40000000020 */
        /* <DEDUP_REMOVED lines=8> */
[----:B------:R0:W-:Y:S04]  /*2c6a0*/  @!P3 STG.E.U8 desc[UR46][R146.64+0x69], R22 ;  /* 0x000069169200b986 */ /* 0x0001e8000c10112e */
[----:B------:R-:W3:Y:S01]  /*2c6b0*/  @!P5 LDG.E.U8 R32, desc[UR46][R26.64+0x70] ;  /* 0x0000702e1a20d981 */ /* 0x000ee2000c1e1100 */
[----:B0-----:R-:W0:Y:S02]  /*2c6c0*/  @!P5 LDC.64 R22, c[0x0][0x5c0] ;  /* 0x00017000ff16db82 */ /* 0x001e240000000a00 */
[----:B0-----:R-:W-:-:S05]  /*2c6d0*/  @!P5 IADD3 R22, P6, R24, R22, RZ ;  /* 0x000000161816d210 */ /* 0x001fca0007fde0ff */
[----:B------:R-:W-:Y:S01]  /*2c6e0*/  @!P5 IMAD.X R23, R30, 0x1, R23, P6 ;  /* 0x000000011e17d824 */ /* 0x000fe200030e0617 */
        /* <DEDUP_REMOVED lines=30> */
[----:B------:R-:W-:Y:S01]  /*2c8d0*/  ISETP.LT.OR P5, PT, R29, 0x79, !P2 ;  /* 0x000000791d00780c */ /* 0x000fe200057a1670 */
[----:B------:R-:W2:Y:S03]  /*2c8e0*/  LDL.LU R224, [R1+0x494] ;  /* 0x0004940001e07983 */ /* 0x000ea60000300800 */
[----:B------:R-:W-:-:S05]  /*2c8f0*/  F2FP.SATFINITE.E4M3.F32.PACK_AB_MERGE_C R22, RZ, R22, RZ ;  /* 0x00000016ff16723e */ /* 0x000fca00048070ff */
[----:B------:R0:W-:Y:S02]  /*2c900*/  @!P1 STG.E.U8 desc[UR46][R158.64+0x70], R22 ;  /* 0x000070169e009986 */ /* 0x0001e4000c10112e */
[----:B0-----:R-:W-:-:S06]  /*2c910*/  PRMT R22, RZ, 0x7610, R22 ;  /* 0x00007610ff167816 */ /* 0x001fcc0000000016 */
[----:B------:R-:W3:Y:S01]  /*2c920*/  @!P3 LDG.E.U8 R22, desc[UR46][R6.64+0x71] ;  /* 0x0000712e0616b981 */ /* 0x000ee2000c1e1100 */
[----:B------:R-:W-:Y:S02]  /*2c930*/  PRMT R32, RZ, 0x7610, R32 ;  /* 0x00007610ff207816 */ /* 0x000fe40000000020 */
        /* <DEDUP_REMOVED lines=21> */
[----:B------:R0:W-:Y:S01]  /*2ca90*/  @!P5 STG.E.U8 desc[UR46][R22.64+0x78], R32 ;  /* 0x000078201600d986 */ /* 0x0001e2000c10112e */
[----:B------:R-:W-:Y:S02]  /*2caa0*/  ISETP.LT.OR P5, PT, R29, 0x7a, !P2 ;  /* 0x0000007a1d00780c */ /* 0x000fe400057a1670 */
[----:B0-----:R-:W-:-:S11]  /*2cab0*/  PRMT R32, RZ, 0x7610, R32 ;  /* 0x00007610ff207816 */ /* 0x001fd60000000020 */
[----:B------:R-:W0:Y:S01]  /*2cac0*/  @!P5 LDC.64 R22, c[0x0][0x5c0] ;  /* 0x00017000ff16db82 */ /* 0x000e220000000a00 */
[----:B------:R-:W2:Y:S01]  /*2cad0*/  @!P5 LDG.E.U8 R32, desc[UR46][R26.64+0x79] ;  /* 0x0000792e1a20d981 */ /* 0x000ea2000c1e1100 */
[----:B0-----:R-:W-:-:S05]  /*2cae0*/  @!P5 IADD3 R22, P6, R24, R22, RZ ;  /* 0x000000161816d210 */ /* 0x001fca0007fde0ff */
[----:B------:R-:W-:Y:S01]  /*2caf0*/  @!P5 IMAD.X R23, R30, 0x1, R23, P6 ;  /* 0x000000011e17d824 */ /* 0x000fe200030e0617 */
[----:B--2---:R-:W-:-:S04]  /*2cb00*/  LOP3.LUT R32, R32, 0xff, RZ, 0xc0, !PT ;  /* 0x000000ff20207812 */ /* 0x004fc800078ec0ff */
[----:B------:R-:W-:-:S05]  /*2cb10*/  F2FP.F16.E4M3.UNPACK_B R32, R32 ;  /* 0x00000020ff20723e */ /* 0x000fca00020006ff */
[----:B------:R-:W-:-:S05]  /*2cb20*/  HADD2.F32 R32, -RZ, R32.H0_H0 ;  /* 0x20000020ff207230 */ /* 0x000fca0000004100 */
[----:B------:R-:W-:-:S04]  /*2cb30*/  FMUL R32, R32, UR38 ;  /* 0x0000002620207c20 */ /* 0x000fc80008400000 */
[----:B------:R-:W-:Y:S02]  /*2cb40*/  FFMA R32, R224, UR39, R32 ;  /* 0x00000027e0207c23 */ /* 0x000fe40008000020 */
        /* <DEDUP_REMOVED lines=61> */
[----:B0-----:R-:W-:Y:S01]  /*2cf20*/  PRMT R32, RZ, 0x7610, R32 ;  /* 0x00007610ff207816 */ /* 0x001fe20000000020 */
[----:B------:R-:W0:Y:S05]  /*2cf30*/  @!P3 LDC.64 R22, c[0x0][0x5c0] ;  /* 0x00017000ff16bb82 */ /* 0x000e2a0000000a00 */
[----:B------:R-:W2:Y:S01]  /*2cf40*/  @!P3 LDG.E.U8 R32, desc[UR46][R10.64+0x61] ;  /* 0x0000612e0a20b981 */ /* 0x000ea2000c1e1100 */
[----:B0-----:R-:W-:-:S05]  /*2cf50*/  @!P3 IADD3 R22, P5, R168, R22, RZ ;  /* 0x00000016a816b210 */ /* 0x001fca0007fbe0ff */
[----:B------:R-:W-:Y:S01]  /*2cf60*/  @!P3 IMAD.X R23, R169, 0x1, R23, P5 ;  /* 0x00000001a917b824 */ /* 0x000fe200028e0617 */
[----:B------:R-:W-:Y:S02]  /*2cf70*/  LOP3.LUT P5, RZ, R20, 0x800, RZ, 0xc0, !PT ;  /* 0x0000080014ff7812 */ /* 0x000fe400078ac0ff */
        /* <DEDUP_REMOVED lines=16> */
[----:B------:R-:W-:Y:S01]  /*2d080*/  PRMT R32, RZ, 0x7610, R32 ;  /* 0x00007610ff207816 */ /* 0x000fe20000000020 */
        /* <DEDUP_REMOVED lines=32> */
[----:B------:R-:W-:Y:S02]  /*2d290*/  LOP3.LUT P5, RZ, R20, 0x200, RZ, 0xc0, !PT ;  /* 0x0000020014ff7812 */ /* 0x000fe400078ac0ff */
        /* <DEDUP_REMOVED lines=16> */
[----:B------:R-:W-:Y:S01]  /*2d3a0*/  PRMT R32, RZ, 0x7610, R32 ;  /* 0x00007610ff207816 */ /* 0x000fe20000000020 */
        /* <DEDUP_REMOVED lines=27> */
[----:B0-----:R-:W-:Y:S01]  /*2d560*/  PRMT R32, RZ, 0x7610, R32 ;  /* 0x00007610ff207816 */ /* 0x001fe20000000020 */
[----:B------:R-:W0:Y:S05]  /*2d570*/  @!P3 LDC.64 R22, c[0x0][0x5c0] ;  /* 0x00017000ff16bb82 */ /* 0x000e2a0000000a00 */
[----:B------:R-:W4:Y:S01]  /*2d580*/  @!P3 LDG.E.U8 R32, desc[UR46][R10.64+0x71] ;  /* 0x0000712e0a20b981 */ /* 0x000f22000c1e1100 */
[----:B0-----:R-:W-:-:S05]  /*2d590*/  @!P3 IADD3 R22, P5, R182, R22, RZ ;  /* 0x00000016b616b210 */ /* 0x001fca0007fbe0ff */
[----:B------:R-:W-:Y:S01]  /*2d5a0*/  @!P3 IMAD.X R23, R183, 0x1, R23, P5 ;  /* 0x00000001b717b824 */ /* 0x000fe200028e0617 */
[----:B------:R-:W-:Y:S02]  /*2d5b0*/  LOP3.LUT P5, RZ, R20, 0x80, RZ, 0xc0, !PT ;  /* 0x0000008014ff7812 */ /* 0x000fe400078ac0ff */
        /* <DEDUP_REMOVED lines=121> */
[----:B------:R-:W-:Y:S01]  /*2dd50*/  PRMT R32, RZ, 0x7610, R32 ;  /* 0x00007610ff207816 */ /* 0x000fe20000000020 */
[----:B0-----:R-:W0:Y:S01]  /*2dd60*/  @!P1 LDC.64 R22, c[0x0][0x5c0] ;  /* 0x00017000ff169b82 */ /* 0x001e220000000a00 */
        /* <DEDUP_REMOVED lines=19> */
[----:B-1----:R-:W-:Y:S02]  /*2dea0*/  F2FP.SATFINITE.E4M3.F32.PACK_AB_MERGE_C R33, RZ, R32, RZ ;  /* 0x00000020ff21723e */ /* 0x002fe400048070ff */
[----:B------:R-:W-:-:S03]  /*2deb0*/  PRMT R32, RZ, 0x7610, R32 ;  /* 0x00007610ff207816 */ /* 0x000fc60000000020 */
[----:B------:R0:W-:Y:S04]  /*2dec0*/  @!P1 STG.E.U8 desc[UR46][R22.64+0x68], R33 ;  /* 0x0000682116009986 */ /* 0x0001e8000c10112e */
[----:B------:R-:W4:Y:S01]  /*2ded0*/  @!P3 LDG.E.U8 R32, desc[UR46][R14.64+0x69] ;  /* 0x0000692e0e20b981 */ /* 0x000f22000c1e1100 */
[----:B0-----:R-:W0:Y:S02]  /*2dee0*/  @!P3 LDC.64 R22, c[0x0][0x5c0] ;  /* 0x00017000ff16bb82 */ /* 0x001e240000000a00 */
        /* <DEDUP_REMOVED lines=10> */
[----:B------:R-:W-:Y:S02]  /*2df90*/  F2FP.SATFINITE.E4M3.F32.PACK_AB_MERGE_C R33, RZ, R32, RZ ;  /* 0x00000020ff21723e */ /* 0x000fe400048070ff */
[----:B------:R-:W-:-:S03]  /*2dfa0*/  PRMT R32, RZ, 0x7610, R32 ;  /* 0x00007610ff207816 */ /* 0x000fc60000000020 */
[----:B------:R0:W-:Y:S04]  /*2dfb0*/  @!P3 STG.E.U8 desc[UR46][R22.64+0x69], R33 ;  /* 0x000069211600b986 */ /* 0x0001e8000c10112e */
[----:B------:R-:W2:Y:S01]  /*2dfc0*/  @!P5 LDG.E.U8 R32, desc[UR46][R12.64+0x70] ;  /* 0x0000702e0c20d981 */ /* 0x000ea2000c1e1100 */
        /* <DEDUP_REMOVED lines=8> */
[----:B------:R-:W-:Y:S02]  /*2e050*/  F2FP.SATFINITE.E4M3.F32.PACK_AB_MERGE_C R83, RZ, R32, RZ ;  /* 0x00000020ff53723e */ /* 0x000fe400048070ff */
[----:B------:R-:W-:-:S03]  /*2e060*/  PRMT R32, RZ, 0x7610, R32 ;  /* 0x00007610ff207816 */ /* 0x000fc60000000020 */
[----:B------:R-:W-:Y:S04]  /*2e070*/  @!P5 STG.E.U8 desc[UR46][R118.64+0x70], R83 ;  /* 0x000070537600d986 */ /* 0x000fe8000c10112e */
[----:B------:R-:W3:Y:S02]  /*2e080*/  @!P6 LDG.E.U8 R32, desc[UR46][R12.64+0x71] ;  /* 0x0000712e0c20e981 */ /* 0x000ee4000c1e1100 */
[----:B---3--:R-:W-:-:S04]  /*2e090*/  LOP3.LUT R32, R32, 0xff, RZ, 0xc0, !PT ;  /* 0x000000ff20207812 */ /* 0x008fc800078ec0ff */
[----:B------:R-:W-:-:S05]  /*2e0a0*/  F2FP.F16.E4M3.UNPACK_B R32, R32 ;  /* 0x00000020ff20723e */ /* 0x000fca00020006ff */
[----:B------:R-:W-:-:S05]  /*2e0b0*/  HADD2.F32 R32, -RZ, R32.H0_H0 ;  /* 0x20000020ff207230 */ /* 0x000fca0000004100 */
[----:B------:R-:W-:-:S04]  /*2e0c0*/  FMUL R32, R32, UR38 ;  /* 0x0000002620207c20 */ /* 0x000fc80008400000 */
[----:B------:R-:W-:Y:S01]  /*2e0d0*/  FFMA R32, R223, UR39, R32 ;  /* 0x00000027df207c23 */ /* 0x000fe20008000020 */
[----:B0-----:R-:W-:Y:S01]  /*2e0e0*/  @!P1 IADD3 R22, P5, R80, R22, RZ ;  /* 0x0000001650169210 */ /* 0x001fe20007fbe0ff */
[----:B------:R-:W3:Y:S03]  /*2e0f0*/  LDL.LU R223, [R1+0x510] ;  /* 0x0005100001df7983 */ /* 0x000ee60000300800 */
[----:B------:R-:W-:Y:S02]  /*2e100*/  F2FP.SATFINITE.E4M3.F32.PACK_AB_MERGE_C R33, RZ, R32, RZ ;  /* 0x00000020ff21723e */ /* 0x000fe400048070ff */
[----:B------:R-:W-:-:S03]  /*2e110*/  PRMT R32, RZ, 0x7610, R32 ;  /* 0x00007610ff207816 */ /* 0x000fc60000000020 */
[----:B------:R0:W-:Y:S04]  /*2e120*/  @!P6 STG.E.U8 desc[UR46][R108.64+0x71], R33 ;  /* 0x000071216c00e986 */ /* 0x0001e8000c10112e */
[----:B------:R-:W4:Y:S01]  /*2e130*/  @!P1 LDG.E.U8 R32, desc[UR46][R14.64+0x70] ;  /* 0x0000702e0e209981 */ /* 0x000f22000c1e1100 */
        /* <DEDUP_REMOVED lines=8> */
[----:B0-----:R-:W-:Y:S02]  /*2e1c0*/  F2FP.SATFINITE.E4M3.F32.PACK_AB_MERGE_C R33, RZ, R32, RZ ;  /* 0x00000020ff21723e */ /* 0x001fe400048070ff */
[----:B------:R-:W-:-:S03]  /*2e1d0*/  PRMT R32, RZ, 0x7610, R32 ;  /* 0x00007610ff207816 */ /* 0x000fc60000000020 */
[----:B------:R0:W-:Y:S04]  /*2e1e0*/  @!P1 STG.E.U8 desc[UR46][R22.64+0x70], R33 ;  /* 0x0000702116009986 */ /* 0x0001e8000c10112e */
[----:B------:R-:W2:Y:S01]  /*2e1f0*/  @!P3 LDG.E.U8 R32, desc[UR46][R14.64+0x71] ;  /* 0x0000712e0e20b981 */ /* 0x000ea2000c1e1100 */
[----:B0-----:R-:W0:Y:S02]  /*2e200*/  @!P3 LDC.64 R22, c[0x0][0x5c0] ;  /* 0x00017000ff16bb82 */ /* 0x001e240000000a00 */
        /* <DEDUP_REMOVED lines=12> */
[----:B------:R0:W-:Y:S04]  /*2e2d0*/  @!P3 STG.E.U8 desc[UR46][R22.64+0x71], R33 ;  /* 0x000071211600b986 */ /* 0x0001e8000c10112e */
[----:B------:R-:W3:Y:S01]  /*2e2e0*/  @!P5 LDG.E.U8 R32, desc[UR46][R12.64+0x78] ;  /* 0x0000782e0c20d981 */ /* 0x000ee2000c1e1100 */
[----:B0-----:R-:W0:Y:S01]  /*2e2f0*/  @!P1 LDC.64 R22, c[0x0][0x5c0] ;  /* 0x00017000ff169b82 */ /* 0x001e220000000a00 */
[----:B---3--:R-:W-:-:S04]  /*2e300*/  LOP3.LUT R32, R32, 0xff, RZ, 0xc0, !PT ;  /* 0x000000ff20207812 */ /* 0x008fc800078ec0ff */
[----:B------:R-:W-:-:S05]  /*2e310*/  F2FP.F16.E4M3.UNPACK_B R32, R32 ;  /* 0x00000020ff20723e */ /* 0x000fca00020006ff */
[----:B------:R-:W-:-:S05]  /*2e320*/  HADD2.F32 R32, -RZ, R32.H0_H0 ;  /* 0x20000020ff207230 */ /* 0x000fca0000004100 */
[----:B------:R-:W-:-:S04]  /*2e330*/  FMUL R32, R32, UR38 ;  /* 0x0000002620207c20 */ /* 0x000fc80008400000 */
[----:B------:R-:W-:Y:S01]  /*2e340*/  FFMA R32, R223, UR39, R32 ;  /* 0x00000027df207c23 */ /* 0x000fe20008000020 */
[----:B------:R-:W-:Y:S01]  /*2e350*/  LOP3.LUT P3, RZ, R0, 0x1, RZ, 0xc0, !PT ;  /* 0x0000000100ff7812 */ /* 0x000fe2000786c0ff */
[----:B------:R-:W3:Y:S03]  /*2e360*/  LDL.LU R223, [R1+0x51c] ;  /* 0x00051c0001df7983 */ /* 0x000ee60000300800 */
[----:B------:R-:W-:Y:S02]  /*2e370*/  F2FP.SATFINITE.E4M3.F32.PACK_AB_MERGE_C R83, RZ, R32, RZ ;  /* 0x00000020ff53723e */ /* 0x000fe400048070ff */
[----:B------:R-:W-:-:S03]  /*2e380*/  PRMT R32, RZ, 0x7610, R32 ;  /* 0x00007610ff207816 */ /* 0x000fc60000000020 */
[----:B------:R-:W-:Y:S04]  /*2e390*/  @!P5 STG.E.U8 desc[UR46][R110.64+0x78], R83 ;  /* 0x000078536e00d986 */ /* 0x000fe8000c10112e */
[----:B------:R-:W4:Y:S02]  /*2e3a0*/  @!P6 LDG.E.U8 R32, desc[UR46][R12.64+0x79] ;  /* 0x0000792e0c20e981 */ /* 0x000f24000c1e1100 */
[----:B----4-:R-:W-:-:S04]  /*2e3b0*/  LOP3.LUT R32, R32, 0xff, RZ, 0xc0, !PT ;  /* 0x000000ff20207812 */ /* 0x010fc800078ec0ff */
[----:B------:R-:W-:-:S05]  /*2e3c0*/  F2FP.F16.E4M3.UNPACK_B R32, R32 ;  /* 0x00000020ff20723e */ /* 0x000fca00020006ff */
[----:B------:R-:W-:-:S05]  /*2e3d0*/  HADD2.F32 R32, -RZ, R32.H0_H0 ;  /* 0x20000020ff207230 */ /* 0x000fca0000004100 */
[----:B------:R-:W-:-:S04]  /*2e3e0*/  FMUL R32, R32, UR38 ;  /* 0x0000002620207c20 */ /* 0x000fc80008400000 */
[----:B------:R-:W-:-:S05]  /*2e3f0*/  FFMA R32, R225, UR39, R32 ;  /* 0x00000027e1207c23 */ /* 0x000fca0008000020 */
[----:B------:R-:W-:Y:S02]  /*2e400*/  F2FP.SATFINITE.E4M3.F32.PACK_AB_MERGE_C R33, RZ, R32, RZ ;  /* 0x00000020ff21723e */ /* 0x000fe400048070ff */
[----:B------:R-:W-:-:S03]  /*2e410*/  PRMT R32, RZ, 0x7610, R32 ;  /* 0x00007610ff207816 */ /* 0x000fc60000000020 */
[----:B------:R1:W-:Y:S04]  /*2e420*/  @!P6 STG.E.U8 desc[UR46][R88.64+0x79], R33 ;  /* 0x000079215800e986 */ /* 0x0003e8000c10112e */
[----:B------:R-:W4:Y:S01]  /*2e430*/  @!P1 LDG.E.U8 R32, desc[UR46][R14.64+0x78] ;  /* 0x0000782e0e209981 */ /* 0x000f22000c1e1100 */
        /* <DEDUP_REMOVED lines=8> */
[----:B-1----:R-:W-:Y:S02]  /*2e4c0*/  F2FP.SATFINITE.E4M3.F32.PACK_AB_MERGE_C R33, RZ, R32, RZ ;  /* 0x00000020ff21723e */ /* 0x002fe400048070ff */
[----:B------:R-:W-:-:S03]  /*2e4d0*/  PRMT R32, RZ, 0x7610, R32 ;  /* 0x00007610ff207816 */ /* 0x000fc60000000020 */
[----:B------:R0:W-:Y:S04]  /*2e4e0*/  @!P1 STG.E.U8 desc[UR46][R22.64+0x78], R33 ;  /* 0x0000782116009986 */ /* 0x0001e8000c10112e */
[----:B------:R-:W4:Y:S01]  /*2e4f0*/  @!P3 LDG.E.U8 R32, desc[UR46][R14.64+0x79] ;  /* 0x0000792e0e20b981 */ /* 0x000f22000c1e1100 */
[----:B0-----:R-:W0:Y:S02]  /*2e500*/  @!P3 LDC.64 R22, c[0x0][0x5c0] ;  /* 0x00017000ff16bb82 */ /* 0x001e240000000a00 */
[----:B0-----:R-:W-:-:S05]  /*2e510*/  @!P3 IADD3 R22, P5, R93, R22, RZ ;  /* 0x000000165d16b210 */ /* 0x001fca0007fbe0ff */
[----:B------:R-:W-:Y:S01]  /*2e520*/  @!P3 IMAD.X R23, R94, 0x1, R23, P5 ;  /* 0x000000015e17b824 */ /* 0x000fe200028e0617 */
[----:B------:R-:W-:-:S13]  /*2e530*/  ISETP.LT.OR P5, PT, R29, 0x61, !P0 ;  /* 0x000000611d00780c */ /* 0x000fda00047a1670 */
        /* <DEDUP_REMOVED lines=11> */
[----:B0-----:R-:W0:Y:S01]  /*2e5f0*/  @!P5 LDC.64 R22, c[0x0][0x5c0] ;  /* 0x00017000ff16db82 */ /* 0x001e220000000a00 */
[----:B------:R-:W-:-:S04]  /*2e600*/  @!P5 IMAD.MOV.U32 R32, RZ, RZ, R24 ;  /* 0x000000ffff20d224 */ /* 0x000fc800078e0018 */
        /* <DEDUP_REMOVED lines=33> */
[----:B------:R0:W-:Y:S04]  /*2e820*/  @!P5 STG.E.U8 desc[UR46][R22.64+0x61], R33 ;  /* 0x000061211600d986 */ /* 0x0001e8000c10112e */
        /* <DEDUP_REMOVED lines=10> */
[----:B------:R-:W-:-:S13]  /*2e8d0*/  ISETP.LT.OR P5, PT, R29, 0x69, !P0 ;  /* 0x000000691d00780c */ /* 0x000fda00047a1670 */
[----:B0-----:R-:W0:Y:S01]  /*2e8e0*/  @!P5 LDC.64 R22, c[0x0][0x5c0] ;  /* 0x00017000ff16db82 */ /* 0x001e220000000a00 */
[----:B------:R-:W-:Y:S01]  /*2e8f0*/  @!P5 IMAD.MOV.U32 R33, RZ, RZ, R30 ;  /* 0x000000ffff21d224 */ /* 0x000fe200078e001e */
[----:B----4-:R-:W-:-:S04]  /*2e900*/  LOP3.LUT R32, R32, 0xff, RZ, 0xc0, !PT ;  /* 0x000000ff20207812 */ /* 0x010fc800078ec0ff */
[----:B------:R-:W-:-:S05]  /*2e910*/  F2FP.F16.E4M3.UNPACK_B R32, R32 ;  /* 0x00000020ff20723e */ /* 0x000fca00020006ff */
[----:B------:R-:W-:-:S05]  /*2e920*/  HADD2.F32 R32, -RZ, R32.H0_H0 ;  /* 0x20000020ff207230 */ /* 0x000fca0000004100 */
[----:B------:R-:W-:-:S04]  /*2e930*/  FMUL R32, R32, UR38 ;  /* 0x0000002620207c20 */ /* 0x000fc80008400000 */
[----:B--2---:R-:W-:Y:S01]  /*2e940*/  FFMA R32, R224, UR39, R32 ;  /* 0x00000027e0207c23 */ /* 0x004fe20008000020 */
[----:B------:R-:W-:Y:S01]  /*2e950*/  @!P5 IMAD R80, R5, 0x180, RZ ;  /* 0x000001800550d824 */ /* 0x000fe200078e02ff */
[----:B------:R-:W2:Y:S03]  /*2e960*/  LDL.LU R224, [R1+0x534] ;  /* 0x0005340001e07983 */ /* 0x000ea60000300800 */
[----:B------:R-:W-:Y:S01]  /*2e970*/  F2FP.SATFINITE.E4M3.F32.PACK_AB_MERGE_C R85, RZ, R32, RZ ;  /* 0x00000020ff55723e */ /* 0x000fe200048070ff */
[----:B------:R-:W-:Y:S01]  /*2e980*/  @!P5 IMAD.MOV.U32 R32, RZ, RZ, R24 ;  /* 0x000000ffff20d224 */ /* 0x000fe200078e0018 */
[----:B------:R-:W-:Y:S01]  /*2e990*/  LOP3.LUT P1, RZ, R20, 0x8000000, RZ, 0xc0, !PT ;  /* 0x0800000014ff7812 */ /* 0x000fe2000782c0ff */
[----:B------:R-:W4:Y:S02]  /*2e9a0*/  LDL.LU R225, [R1+0x538] ;  /* 0x0005380001e17983 */ /* 0x000f240000300800 */
[----:B------:R-:W-:-:S03]  /*2e9b0*/  @!P5 IMAD.WIDE.U32 R32, R4, 0x180, R32 ;  /* 0x000001800420d825 */ /* 0x000fc600078e0020 */
[----:B0-----:R-:W-:Y:S02]  /*2e9c0*/  @!P5 IADD3 R22, P6, R32, R22, RZ ;  /* 0x000000162016d210 */ /* 0x001fe40007fde0ff */
[----:B------:R-:W-:Y:S01]  /*2e9d0*/  PRMT R32, RZ, 0x7610, R32 ;  /* 0x00007610ff207816 */ /* 0x000fe20000000020 */
[----:B------:R-:W-:Y:S05]  /*2e9e0*/  @!P3 STG.E.U8 desc[UR46][R218.64+0x61], R85 ;  /* 0x00006155da00b986 */ /* 0x000fea000c10112e */
        /* <DEDUP_REMOVED lines=9> */
[----:B-1----:R-:W-:-:S05]  /*2ea80*/  F2FP.SATFINITE.E4M3.F32.PACK_AB_MERGE_C R83, RZ, R32, RZ ;  /* 0x00000020ff53723e */ /* 0x002fca00048070ff */
        /* <DEDUP_REMOVED lines=8> */
[----:B------:R-:W2:Y:S01]  /*2eb10*/  @!P5 LDG.E.U8 R32, desc[UR46][R16.64+0x69] ;  /* 0x0000692e1020d981 */ /* 0x000ea2000c1e1100 */
[----:B------:R-:W-:-:S05]  /*2eb20*/  @!P5 IMAD R80, R5, 0x180, RZ ;  /* 0x000001800550d824 */ /* 0x000fca00078e02ff */
[----:B------:R-:W-:Y:S02]  /*2eb30*/  @!P5 IADD3.X R23, R23, R33, R80, P6, !PT ;  /* 0x000000211717d210 */ /* 0x000fe400037fe450 */
[----:B--2---:R-:W-:-:S04]  /*2eb40*/  LOP3.LUT R32, R32, 0xff, RZ, 0xc0, !PT ;  /* 0x000000ff20207812 */ /* 0x004fc800078ec0ff */
[----:B------:R-:W-:-:S05]  /*2eb50*/  F2FP.F16.E4M3.UNPACK_B R32, R32 ;  /* 0x00000020ff20723e */ /* 0x000fca00020006ff */
[----:B------:R-:W-:-:S05]  /*2eb60*/  HADD2.F32 R32, -RZ, R32.H0_H0 ;  /* 0x20000020ff207230 */ /* 0x000fca0000004100 */
[----:B------:R-:W-:-:S04]  /*2eb70*/  FMUL R32, R32, UR38 ;  /* 0x0000002620207c20 */ /* 0x000fc80008400000 */
[----:B------:R-:W-:Y:S02]  /*2eb80*/  FFMA R32, R224, UR39, R32 ;  /* 0x00000027e0207c23 */ /* 0x000fe40008000020 */
[----:B------:R-:W2:Y:S03]  /*2eb90*/  LDL.LU R224, [R1+0x540] ;  /* 0x0005400001e07983 */ /* 0x000ea60000300800 */
        /* <DEDUP_REMOVED lines=56> */
[----:B------:R-:W-:Y:S02]  /*2ef20*/  FFMA R32, R223, UR39, R32 ;  /* 0x00000027df207c23 */ /* 0x000fe40008000020 */
        /* <DEDUP_REMOVED lines=70> */
[----:B------:R-:W-:Y:S02]  /*2f390*/  F2FP.SATFINITE.E4M3.F32.PACK_AB_MERGE_C R83, RZ, R32, RZ ;  /* 0x00000020ff53723e */ /* 0x000fe400048070ff */
[----:B------:R-:W-:-:S03]  /*2f3a0*/  PRMT R32, RZ, 0x7610, R32 ;  /* 0x00007610ff207816 */ /* 0x000fc60000000020 */
[----:B------:R-:W-:Y:S04]  /*2f3b0*/  @!P1 STG.E.U8 desc[UR46][R208.64+0x78], R83 ;  /* 0x00007853d0009986 */ /* 0x000fe8000c10112e */
[----:B------:R-:W3:Y:S01]  /*2f3c0*/  @!P3 LDG.E.U8 R32, desc[UR46][R18.64+0x79] ;  /* 0x0000792e1220b981 */ /* 0x000ee2000c1e1100 */
[----:B0-----:R-:W0:Y:S01]  /*2f3d0*/  @!P5 LDC.64 R22, c[0x0][0x5c0] ;  /* 0x00017000ff16db82 */ /* 0x001e220000000a00 */
        /* <DEDUP_REMOVED lines=10> */
[----:B------:R-:W2:Y:S01]  /*2f480*/  @!P5 LDG.E.U8 R32, desc[UR46][R26.64+0x80] ;  /* 0x0000802e1a20d981 */ /* 0x000ea2000c1e1100 */
        /* <DEDUP_REMOVED lines=8> */
[----:B0-----:R-:W-:-:S05]  /*2f510*/  F2FP.SATFINITE.E4M3.F32.PACK_AB_MERGE_C R33, RZ, R32, RZ ;  /* 0x00000020ff21723e */ /* 0x001fca00048070ff */
[----:B------:R0:W-:Y:S01]  /*2f520*/  @!P5 STG.E.U8 desc[UR46][R22.64+0x80], R33 ;  /* 0x000080211600d986 */ /* 0x0001e2000c10112e */
[----:B------:R-:W-:Y:S02]  /*2f530*/  ISETP.LT.OR P5, PT, R29, 0x82, !P2 ;  /* 0x000000821d00780c */ /* 0x000fe400057a1670 */
[----:B------:R-:W-:-:S11]  /*2f540*/  PRMT R32, RZ, 0x7610, R32 ;  /* 0x00007610ff207816 */ /* 0x000fd60000000020 */
        /* <DEDUP_REMOVED lines=23> */
[----:B------:R-:W-:Y:S01]  /*2f6c0*/  @!P1 STG.E.U8 desc[UR46][R120.64+0x80], R83 ;  /* 0x0000805378009986 */ /* 0x000fe2000c10112e */
[----:B------:R-:W-:Y:S02]  /*2f6d0*/  LOP3.LUT P1, RZ, R20, 0x2, RZ, 0xc0, !PT ;  /* 0x0000000214ff7812 */ /* 0x000fe4000782c0ff */
[----:B------:R-:W-:Y:S01]  /*2f6e0*/  PRMT R20, RZ, 0x7610, R20 ;  /* 0x00007610ff147816 */ /* 0x000fe20000000014 */
[----:B0-----:R-:W0:Y:S05]  /*2f6f0*/  @!P5 LDC.64 R22, c[0x0][0x5c0] ;  /* 0x00017000ff16db82 */ /* 0x001e2a0000000a00 */
[----:B------:R-:W2:Y:S02]  /*2f700*/  @!P3 LDG.E.U8 R20, desc[UR46][R6.64+0x81] ;  /* 0x0000812e0614b981 */ /* 0x000ea4000c1e1100 */
[----:B--2---:R-:W-:-:S04]  /*2f710*/  LOP3.LUT R20, R20, 0xff, RZ, 0xc0, !PT ;  /* 0x000000ff14147812 */ /* 0x004fc800078ec0ff */
[----:B------:R-:W-:-:S05]  /*2f720*/  F2FP.F16.E4M3.UNPACK_B R20, R20 ;  /* 0x00000014ff14723e */ /* 0x000fca00020006ff */
[----:B------:R-:W-:-:S05]  /*2f730*/  HADD2.F32 R20, -RZ, R20.H0_H0 ;  /* 0x20000014ff147230 */ /* 0x000fca0000004100 */
[----:B------:R-:W-:-:S04]  /*2f740*/  FMUL R20, R20, UR38 ;  /* 0x0000002614147c20 */ /* 0x000fc80008400000 */
[----:B------:R-:W-:Y:S01]  /*2f750*/  FFMA R20, R224, UR39, R20 ;  /* 0x00000027e0147c23 */ /* 0x000fe20008000014 */
[----:B0-----:R-:W-:Y:S01]  /*2f760*/  @!P5 IADD3 R22, P6, R24, R22, RZ ;  /* 0x000000161816d210 */ /* 0x001fe20007fde0ff */
[----:B------:R-:W2:Y:S03]  /*2f770*/  LDL.LU R224, [R1+0x578] ;  /* 0x0005780001e07983 */ /* 0x000ea60000300800 */
        /* <DEDUP_REMOVED lines=12> */
[----:B0-----:R-:W-:-:S05]  /*2f840*/  F2FP.SATFINITE.E4M3.F32.PACK_AB_MERGE_C R33, RZ, R20, RZ ;  /* 0x00000014ff21723e */ /* 0x001fca00048070ff */
[----:B------:R0:W-:Y:S01]  /*2f850*/  @!P5 STG.E.U8 desc[UR46][R22.64+0x88], R33 ;  /* 0x000088211600d986 */ /* 0x0001e2000c10112e */
[----:B------:R-:W-:Y:S02]  /*2f860*/  ISETP.LT.OR P5, PT, R29, 0x8a, !P2 ;  /* 0x0000008a1d00780c */ /* 0x000fe400057a1670 */
[----:B------:R-:W-:-:S11]  /*2f870*/  PRMT R20, RZ, 0x7610, R20 ;  /* 0x00007610ff147816 */ /* 0x000fd60000000014 */
        /* <DEDUP_REMOVED lines=21> */
[----:B------:R-:W-:Y:S02]  /*2f9d0*/  F2FP.SATFINITE.E4M3.F32.PACK_AB_MERGE_C R83, RZ, R20, RZ ;  /* 0x00000014ff53723e */ /* 0x000fe400048070ff */
[----:B------:R-:W-:-:S03]  /*2f9e0*/  PRMT R20, RZ, 0x7610, R20 ;  /* 0x00007610ff147816 */ /* 0x000fc60000000014 */
[----:B------:R-:W-:Y:S04]  /*2f9f0*/  @!P1 STG.E.U8 desc[UR46][R112.64+0x88], R83 ;  /* 0x0000885370009986 */ /* 0x000fe8000c10112e */
[----:B------:R-:W4:Y:S01]  /*2fa00*/  @!P3 LDG.E.U8 R20, desc[UR46][R6.64+0x89] ;  /* 0x0000892e0614b981 */ /* 0x000f22000c1e1100 */
[----:B0-----:R-:W0:Y:S01]  /*2fa10*/  @!P5 LDC.64 R22, c[0x0][0x5c0] ;  /* 0x00017000ff16db82 */ /* 0x001e220000000a00 */
[----:B----4-:R-:W-:-:S04]  /*2fa20*/  LOP3.LUT R20, R20, 0xff, RZ, 0xc0, !PT ;  /* 0x000000ff14147812 */ /* 0x010fc800078ec0ff */
[----:B------:R-:W-:-:S05]  /*2fa30*/  F2FP.F16.E4M3.UNPACK_B R20, R20 ;  /* 0x00000014ff14723e */ /* 0x000fca00020006ff */
[----:B------:R-:W-:-:S05]  /*2fa40*/  HADD2.F32 R20, -RZ, R20.H0_H0 ;  /* 0x20000014ff147230 */ /* 0x000fca0000004100 */
[----:B------:R-:W-:-:S04]  /*2fa50*/  FMUL R20, R20, UR38 ;  /* 0x0000002614147c20 */ /* 0x000fc80008400000 */
[----:B------:R-:W-:Y:S01]  /*2fa60*/  FFMA R20, R225, UR39, R20 ;  /* 0x00000027e1147c23 */ /* 0x000fe20008000014 */
[----:B0-----:R-:W-:Y:S01]  /*2fa70*/  @!P5 IADD3 R22, P6, R24, R22, RZ ;  /* 0x000000161816d210 */ /* 0x001fe20007fde0ff */
[----:B------:R-:W4:Y:S03]  /*2fa80*/  LDL.LU R225, [R1+0x588] ;  /* 0x0005880001e17983 */ /* 0x000f260000300800 */
[----:B------:R-:W-:Y:S02]  /*2fa90*/  F2FP.SATFINITE.E4M3.F32.PACK_AB_MERGE_C R33, RZ, R20, RZ ;  /* 0x00000014ff21723e */ /* 0x000fe400048070ff */
[----:B------:R-:W-:-:S03]  /*2faa0*/  PRMT R20, RZ, 0x7610, R20 ;  /* 0x00007610ff147816 */ /* 0x000fc60000000014 */
[----:B------:R0:W-:Y:S04]  /*2fab0*/  @!P3 STG.E.U8 desc[UR46][R86.64+0x89], R33 ;  /* 0x000089215600b986 */ /* 0x0001e8000c10112e */
[----:B------:R-:W3:Y:S01]  /*2fac0*/  @!P5 LDG.E.U8 R20, desc[UR46][R26.64+0x90] ;  /* 0x0000902e1a14d981 */ /* 0x000ee2000c1e1100 */
        /* <DEDUP_REMOVED lines=8> */
[----:B0-----:R-:W-:-:S05]  /*2fb50*/  F2FP.SATFINITE.E4M3.F32.PACK_AB_MERGE_C R33, RZ, R20, RZ ;  /* 0x00000014ff21723e */ /* 0x001fca00048070ff */
[----:B------:R0:W-:Y:S01]  /*2fb60*/  @!P5 STG.E.U8 desc[UR46][R22.64+0x90], R33 ;  /* 0x000090211600d986 */ /* 0x0001e2000c10112e */
[----:B------:R-:W-:Y:S02]  /*2fb70*/  ISETP.LT.OR P5, PT, R29, 0x92, !P2 ;  /* 0x000000921d00780c */ /* 0x000fe400057a1670 */
[----:B------:R-:W-:-:S11]  /*2fb80*/  PRMT R20, RZ, 0x7610, R20 ;  /* 0x00007610ff147816 */ /* 0x000fd60000000014 */
        /* <DEDUP_REMOVED lines=83> */
[----:B0-----:R-:W-:Y:S02]  /*300c0*/  F2FP.SATFINITE.E4M3.F32.PACK_AB_MERGE_C R23, RZ, R20, RZ ;  /* 0x00000014ff17723e */ /* 0x001fe400048070ff */
[----:B------:R-:W-:-:S03]  /*300d0*/  PRMT R20, RZ, 0x7610, R20 ;  /* 0x00007610ff147816 */ /* 0x000fc60000000014 */
[----:B------:R0:W-:Y:S04]  /*300e0*/  @!P3 STG.E.U8 desc[UR46][R64.64+0x99], R23 ;  /* 0x000099174000b986 */ /* 0x0001e8000c10112e */
        /* <DEDUP_REMOVED lines=11> */
[----:B------:R-:W3:Y:S01]  /*301a0*/  @!P5 LDG.E.U8 R6, desc[UR46][R8.64+0x81] ;  /* 0x0000812e0806d981 */ /* 0x000ee2000c1e1100 */
[----:B------:R-:W-:Y:S01]  /*301b0*/  PRMT R20, RZ, 0x7610, R20 ;  /* 0x00007610ff147816 */ /* 0x000fe20000000014 */
[----:B-1----:R-:W1:Y:S01]  /*301c0*/  @!P2 LDC.64 R26, c[0x0][0x5c0] ;  /* 0x00017000ff1aab82 */ /* 0x002e620000000a00 */
        /* <DEDUP_REMOVED lines=8> */
[----:B------:R0:W-:Y:S04]  /*30250*/  @!P5 STG.E.U8 desc[UR46][R60.64+0x81], R23 ;  /* 0x000081173c00d986 */ /* 0x0001e8000c10112e */
[----:B------:R-:W4:Y:S01]  /*30260*/  @!P2 LDG.E.U8 R20, desc[UR46][R10.64+0x80] ;  /* 0x0000802e0a14a981 */ /* 0x000f22000c1e1100 */
[----:B-1----:R-:W-:-:S05]  /*30270*/  @!P2 IADD3 R6, P5, R189, R26, RZ ;  /* 0x0000001abd06a210 */ /* 0x002fca0007fbe0ff */
[----:B--2---:R-:W-:Y:S01]  /*30280*/  @!P2 IMAD.X R7, R188, 0x1, R27, P5 ;  /* 0x00000001bc07a824 */ /* 0x004fe200028e061b */
[----:B0-----:R-:W0:Y:S01]  /*30290*/  @!P3 LDC.64 R22, c[0x0][0x5c0] ;  /* 0x00017000ff16bb82 */ /* 0x001e220000000a00 */
[----:B----4-:R-:W-:-:S04]  /*302a0*/  LOP3.LUT R20, R20, 0xff, RZ, 0xc0, !PT ;  /* 0x000000ff14147812 */ /* 0x010fc800078ec0ff */
        /* <DEDUP_REMOVED lines=9> */
[----:B------:R-:W4:Y:S01]  /*30340*/  @!P3 LDG.E.U8 R20, desc[UR46][R10.64+0x81] ;  /* 0x0000812e0a14b981 */ /* 0x000f22000c1e1100 */
[----:B0-----:R-:W-:-:S05]  /*30350*/  @!P3 IADD3 R22, P5, R187, R22, RZ ;  /* 0x00000016bb16b210 */ /* 0x001fca0007fbe0ff */
[----:B------:R-:W-:Y:S01]  /*30360*/  @!P3 IMAD.X R23, R186, 0x1, R23, P5 ;  /* 0x00000001ba17b824 */ /* 0x000fe200028e0617 */
[----:B-1----:R-:W-:Y:S02]  /*30370*/  PRMT R6, RZ, 0x7610, R6 ;  /* 0x00007610ff067816 */ /* 0x002fe40000000006 */
        /* <DEDUP_REMOVED lines=30> */
[----:B------:R-:W0:Y:S03]  /*30560*/  @!P2 LDC.64 R6, c[0x0][0x5c0] ;  /* 0x00017000ff06ab82 */ /* 0x000e260000000a00 */
[----:B------:R3:W-:Y:S04]  /*30570*/  @!P5 STG.E.U8 desc[UR46][R56.64+0x89], R23 ;  /* 0x000089173800d986 */ /* 0x0007e8000c10112e */
[----:B------:R-:W4:Y:S01]  /*30580*/  @!P2 LDG.E.U8 R20, desc[UR46][R10.64+0x88] ;  /* 0x0000882e0a14a981 */ /* 0x000f22000c1e1100 */
[----:B-1----:R-:W1:Y:S01]  /*30590*/  @!P3 LDC.64 R26, c[0x0][0x5c0] ;  /* 0x00017000ff1abb82 */ /* 0x002e620000000a00 */
        /* <DEDUP_REMOVED lines=9> */
[----:B---3--:R-:W-:Y:S02]  /*30630*/  F2FP.SATFINITE.E4M3.F32.PACK_AB_MERGE_C R23, RZ, R20, RZ ;  /* 0x00000014ff17723e */ /* 0x008fe400048070ff */
[----:B------:R-:W-:-:S03]  /*30640*/  PRMT R20, RZ, 0x7610, R20 ;  /* 0x00007610ff147816 */ /* 0x000fc60000000014 */
[----:B------:R0:W-:Y:S04]  /*30650*/  @!P2 STG.E.U8 desc[UR46][R6.64+0x88], R23 ;  /* 0x000088170600a986 */ /* 0x0001e8000c10112e */
[----:B------:R-:W3:Y:S01]  /*30660*/  @!P3 LDG.E.U8 R20, desc[UR46][R10.64+0x89] ;  /* 0x0000892e0a14b981 */ /* 0x000ee2000c1e1100 */
[----:B-1----:R-:W-:-:S05]  /*30670*/  @!P3 IADD3 R166, P5, R166, R26, RZ ;  /* 0x0000001aa6a6b210 */ /* 0x002fca0007fbe0ff */
[----:B------:R-:W-:Y:S01]  /*30680*/  @!P3 IMAD.X R167, R164, 0x1, R27, P5 ;  /* 0x00000001a4a7b824 */ /* 0x000fe200028e061b */
[----:B0-----:R-:W-:Y:S02]  /*30690*/  PRMT R6, RZ, 0x7610, R6 ;  /* 0x00007610ff067816 */ /* 0x001fe40000000006 */
        /* <DEDUP_REMOVED lines=21> */
[----:B------:R-:W3:Y:S01]  /*307f0*/  @!P2 LDC.64 R26, c[0x0][0x5c0] ;  /* 0x00017000ff1aab82 */ /* 0x000ee20000000a00 */
        /* <DEDUP_REMOVED lines=11> */
[----:B---3--:R-:W-:Y:S01]  /*308b0*/  @!P2 IADD3 R106, P5, R106, R26, RZ ;  /* 0x0000001a6a6aa210 */ /* 0x008fe20007fbe0ff */
[----:B-1----:R-:W1:Y:S04]  /*308c0*/  @!P3 LDC.64 R22, c[0x0][0x5c0] ;  /* 0x00017000ff16bb82 */ /* 0x002e680000000a00 */
[----:B------:R-:W-:Y:S01]  /*308d0*/  @!P2 IMAD.X R107, R105, 0x1, R27, P5 ;  /* 0x00000001696ba824 */ /* 0x000fe200028e061b */
[----:B--2---:R-:W-:-:S04]  /*308e0*/  LOP3.LUT R6, R6, 0xff, RZ, 0xc0, !PT ;  /* 0x000000ff06067812 */ /* 0x004fc800078ec0ff */
[----:B------:R-:W-:-:S05]  /*308f0*/  F2FP.F16.E4M3.UNPACK_B R6, R6 ;  /* 0x00000006ff06723e */ /* 0x000fca00020006ff */
[----:B------:R-:W-:-:S05]  /*30900*/  HADD2.F32 R6, -RZ, R6.H0_H0 ;  /* 0x20000006ff067230 */ /* 0x000fca0000004100 */
[----:B------:R-:W-:-:S04]  /*30910*/  FMUL R6, R6, UR38 ;  /* 0x0000002606067c20 */ /* 0x000fc80008400000 */
[----:B------:R-:W-:Y:S01]  /*30920*/  FFMA R6, R223, UR39, R6 ;  /* 0x00000027df067c23 */ /* 0x000fe20008000006 */
[----:B------:R-:W-:Y:S02]  /*30930*/  LOP3.LUT P6, RZ, R2, 0x100, RZ, 0xc0, !PT ;  /* 0x0000010002ff7812 */ /* 0x000fe400078cc0ff */
[----:B-1----:R-:W-:Y:S01]  /*30940*/  @!P3 IADD3 R104, P5, R104, R22, RZ ;  /* 0x000000166868b210 */ /* 0x002fe20007fbe0ff */
[----:B------:R-:W2:Y:S01]  /*30950*/  LDL.LU R223, [R1+0x5d4] ;  /* 0x0005d40001df7983 */ /* 0x000ea20000300800 */
[----:B0-----:R-:W-:Y:S02]  /*30960*/  F2FP.SATFINITE.E4M3.F32.PACK_AB_MERGE_C R7, RZ, R6, RZ ;  /* 0x00000006ff07723e */ /* 0x001fe400048070ff */
        /* <DEDUP_REMOVED lines=9> */
[----:B------:R-:W-:Y:S02]  /*30a00*/  LOP3.LUT P5, RZ, R2, 0x80, RZ, 0xc0, !PT ;  /* 0x0000008002ff7812 */ /* 0x000fe400078ac0ff */
[----:B------:R-:W-:Y:S01]  /*30a10*/  LOP3.LUT P2, RZ, R0, 0x8000, RZ, 0xc0, !PT ;  /* 0x0000800000ff7812 */ /* 0x000fe2000784c0ff */
[----:B------:R-:W3:Y:S01]  /*30a20*/  LDL.LU R224, [R1+0x5d8] ;  /* 0x0005d80001e07983 */ /* 0x000ee20000300800 */
[----:B0-----:R-:W-:Y:S02]  /*30a30*/  F2FP.SATFINITE.E4M3.F32.PACK_AB_MERGE_C R7, RZ, R6, RZ ;  /* 0x00000006ff07723e */ /* 0x001fe400048070ff */
[----:B------:R-:W-:-:S03]  /*30a40*/  PRMT R6, RZ, 0x7610, R6 ;  /* 0x00007610ff067816 */ /* 0x000fc60000000006 */
[----:B------:R0:W-:Y:S04]  /*30a50*/  @!P3 STG.E.U8 desc[UR46][R104.64+0x91], R7 ;  /* 0x000091076800b986 */ /* 0x0001e8000c10112e */
[----:B------:R-:W4:Y:S02]  /*30a60*/  @!P6 LDG.E.U8 R6, desc[UR46][R8.64+0x98] ;  /* 0x0000982e0806e981 */ /* 0x000f24000c1e1100 */
[----:B------:R-:W1:Y:S01]  /*30a70*/  @!P2 LDC.64 R26, c[0x0][0x5c0] ;  /* 0x00017000ff1aab82 */ /* 0x000e620000000a00 */
        /* <DEDUP_REMOVED lines=9> */
[----:B------:R-:W-:Y:S04]  /*30b10*/  @!P6 STG.E.U8 desc[UR46][R50.64+0x98], R23 ;  /* 0x000098173200e986 */ /* 0x000fe8000c10112e */
[----:B------:R2:W3:Y:S02]  /*30b20*/  @!P5 LDG.E.U8 R6, desc[UR46][R8.64+0x99] ;  /* 0x0000992e0806d981 */ /* 0x0004e4000c1e1100 */
[----:B--2---:R-:W2:Y:S01]  /*30b30*/  @!P3 LDC.64 R8, c[0x0][0x5c0] ;  /* 0x00017000ff08bb82 */ /* 0x004ea20000000a00 */
[----:B---3--:R-:W-:-:S04]  /*30b40*/  LOP3.LUT R6, R6, 0xff, RZ, 0xc0, !PT ;  /* 0x000000ff06067812 */ /* 0x008fc800078ec0ff */
[----:B------:R-:W-:-:S05]  /*30b50*/  F2FP.F16.E4M3.UNPACK_B R6, R6 ;  /* 0x00000006ff06723e */ /* 0x000fca00020006ff */
[----:B------:R-:W-:-:S05]  /*30b60*/  HADD2.F32 R6, -RZ, R6.H0_H0 ;  /* 0x20000006ff067230 */ /* 0x000fca0000004100 */
[----:B------:R-:W-:-:S04]  /*30b70*/  FMUL R6, R6, UR38 ;  /* 0x0000002606067c20 */ /* 0x000fc80008400000 */
[----:B------:R-:W-:Y:S01]  /*30b80*/  FFMA R6, R223, UR39, R6 ;  /* 0x00000027df067c23 */ /* 0x000fe20008000006 */
[----:B------:R-:W-:Y:S01]  /*30b90*/  LOP3.LUT P6, RZ, R2, 0x40, RZ, 0xc0, !PT ;  /* 0x0000004002ff7812 */ /* 0x000fe200078cc0ff */
[----:B------:R-:W3:Y:S03]  /*30ba0*/  LDL.LU R223, [R1+0x5e0] ;  /* 0x0005e00001df7983 */ /* 0x000ee60000300800 */
[----:B0-----:R-:W-:Y:S02]  /*30bb0*/  F2FP.SATFINITE.E4M3.F32.PACK_AB_MERGE_C R7, RZ, R6, RZ ;  /* 0x00000006ff07723e */ /* 0x001fe400048070ff */
[----:B------:R-:W-:-:S03]  /*30bc0*/  PRMT R6, RZ, 0x7610, R6 ;  /* 0x00007610ff067816 */ /* 0x000fc60000000006 */
[----:B------:R0:W-:Y:S04]  /*30bd0*/  @!P5 STG.E.U8 desc[UR46][R48.64+0x99], R7 ;  /* 0x000099073000d986 */ /* 0x0001e8000c10112e */
[----:B------:R-:W2:Y:S01]  /*30be0*/  @!P2 LDG.E.U8 R6, desc[UR46][R10.64+0x98] ;  /* 0x0000982e0a06a981 */ /* 0x000ea2000c1e1100 */
[----:B-1----:R-:W-:-:S05]  /*30bf0*/  @!P2 IADD3 R102, P5, R102, R26, RZ ;  /* 0x0000001a6666a210 */ /* 0x002fca0007fbe0ff */
[----:B------:R-:W-:Y:S01]  /*30c00*/  @!P2 IMAD.X R103, R101, 0x1, R27, P5 ;  /* 0x000000016567a824 */ /* 0x000fe200028e061b */
[----:B--2---:R-:W-:-:S04]  /*30c10*/  LOP3.LUT R6, R6, 0xff, RZ, 0xc0, !PT ;  /* 0x000000ff06067812 */ /* 0x004fc800078ec0ff */
[----:B------:R-:W-:-:S05]  /*30c20*/  F2FP.F16.E4M3.UNPACK_B R6, R6 ;  /* 0x00000006ff06723e */ /* 0x000fca00020006ff */
[----:B------:R-:W-:-:S05]  /*30c30*/  HADD2.F32 R6, -RZ, R6.H0_H0 ;  /* 0x20000006ff067230 */ /* 0x000fca0000004100 */
[----:B------:R-:W-:-:S04]  /*30c40*/  FMUL R6, R6, UR38 ;  /* 0x0000002606067c20 */ /* 0x000fc80008400000 */
[----:B------:R-:W-:Y:S01]  /*30c50*/  FFMA R6, R224, UR39, R6 ;  /* 0x00000027e0067c23 */ /* 0x000fe20008000006 */
[----:B------:R-:W-:Y:S01]  /*30c60*/  @!P3 IADD3 R100, P5, R100, R8, RZ ;  /* 0x000000086464b210 */ /* 0x000fe20007fbe0ff */
[----:B------:R-:W2:Y:S03]  /*30c70*/  LDL.LU R224, [R1+0x5e4] ;  /* 0x0005e40001e07983 */ /* 0x000ea60000300800 */
[----:B0-----:R-:W-:Y:S02]  /*30c80*/  F2FP.SATFINITE.E4M3.F32.PACK_AB_MERGE_C R7, RZ, R6, RZ ;  /* 0x00000006ff07723e */ /* 0x001fe400048070ff */
        /* <DEDUP_REMOVED lines=9> */
[----:B------:R-:W-:Y:S02]  /*30d20*/  LOP3.LUT P5, RZ, R2, 0x20, RZ, 0xc0, !PT ;  /* 0x0000002002ff7812 */ /* 0x000fe400078ac0ff */
[----:B------:R-:W-:Y:S01]  /*30d30*/  LOP3.LUT P2, RZ, R0, 0x20, RZ, 0xc0, !PT ;  /* 0x0000002000ff7812 */ /* 0x000fe2000784c0ff */
[----:B------:R-:W4:Y:S01]  /*30d40*/  LDL.LU R225, [R1+0x5e8] ;  /* 0x0005e80001e17983 */ /* 0x000f220000300800 */
[----:B0-----:R-:W-:Y:S02]  /*30d50*/  F2FP.SATFINITE.E4M3.F32.PACK_AB_MERGE_C R7, RZ, R6, RZ ;  /* 0x00000006ff07723e */ /* 0x001fe400048070ff */
[----:B------:R-:W-:-:S03]  /*30d60*/  PRMT R6, RZ, 0x7610, R6 ;  /* 0x00007610ff067816 */ /* 0x000fc60000000006 */
[----:B------:R0:W-:Y:S04]  /*30d70*/  @!P3 STG.E.U8 desc[UR46][R100.64+0x99], R7 ;  /* 0x000099076400b986 */ /* 0x0001e8000c10112e */
[----:B------:R-:W3:Y:S02]  /*30d80*/  @!P6 LDG.E.U8 R6, desc[UR46][R12.64+0x80] ;  /* 0x0000802e0c06e981 */ /* 0x000ee4000c1e1100 */
[----:B------:R-:W1:Y:S01]  /*30d90*/  @!P2 LDC.64 R10, c[0x0][0x5c0] ;  /* 0x00017000ff0aab82 */ /* 0x000e620000000a00 */
[----:B---3--:R-:W-:-:S04]  /*30da0*/  LOP3.LUT R6, R6, 0xff, RZ, 0xc0, !PT ;  /* 0x000000ff06067812 */ /* 0x008fc800078ec0ff */
[----:B------:R-:W-:-:S05]  /*30db0*/  F2FP.F16.E4M3.UNPACK_B R6, R6 ;  /* 0x00000006ff06723e */ /* 0x000fca00020006ff */
[----:B------:R-:W-:-:S05]  /*30dc0*/  HADD2.F32 R6, -RZ, R6.H0_H0 ;  /* 0x20000006ff067230 */ /* 0x000fca0000004100 */
[----:B------:R-:W-:-:S04]  /*30dd0*/  FMUL R6, R6, UR38 ;  /* 0x0000002606067c20 */ /* 0x000fc80008400000 */
[----:B------:R-:W-:Y:S01]  /*30de0*/  FFMA R6, R223, UR39, R6 ;  /* 0x00000027df067c23 */ /* 0x000fe20008000006 */
[----:B------:R-:W-:Y:S02]  /*30df0*/  LOP3.LUT P3, RZ, R0, 0x8, RZ, 0xc0, !PT ;  /* 0x0000000800ff7812 */ /* 0x000fe4000786c0ff */
[----:B------:R-:W-:Y:S01]  /*30e00*/  PRMT R8, RZ, 0x7610, R8 ;  /* 0x00007610ff087816 */ /* 0x000fe20000000008 */
[----:B------:R-:W3:Y:S01]  /*30e10*/  LDL.LU R223, [R1+0x5ec] ;  /* 0x0005ec0001df7983 */ /* 0x000ee20000300800 */
        /* <DEDUP_REMOVED lines=13> */
[----:B-1----:R-:W-:-:S05]  /*30ef0*/  @!P2 IADD3 R96, P5, R96, R10, RZ ;  /* 0x0000000a6060a210 */ /* 0x002fca0007fbe0ff */
[----:B------:R-:W-:Y:S01]  /*30f00*/  @!P2 IMAD.X R97, R81, 0x1, R11, P5 ;  /* 0x000000015161a824 */ /* 0x000fe200028e060b */
[----:B------:R-:W-:Y:S02]  /*30f10*/  LOP3.LUT P5, RZ, R0, 0x20, RZ, 0xc0, !PT ;  /* 0x0000002000ff7812 */ /* 0x000fe400078ac0ff */
[----:B------:R-:W-:-:S11]  /*30f20*/  PRMT R6, RZ, 0x7610, R6 ;  /* 0x00007610ff067816 */ /* 0x000fd60000000006 */
[----:B------:R-:W4:Y:S02]  /*30f30*/  @!P5 LDG.E.U8 R6, desc[UR46][R14.64+0x80] ;  /* 0x0000802e0e06d981 */ /* 0x000f24000c1e1100 */
[----:B----4-:R-:W-:-:S04]  /*30f40*/  LOP3.LUT R6, R6, 0xff, RZ, 0xc0, !PT ;  /* 0x000000ff06067812 */ /* 0x010fc800078ec0ff */
[----:B------:R-:W-:-:S05]  /*30f50*/  F2FP.F16.E4M3.UNPACK_B R6, R6 ;  /* 0x00000006ff06723e */ /* 0x000fca00020006ff */
[----:B------:R-:W-:-:S05]  /*30f60*/  HADD2.F32 R6, -RZ, R6.H0_H0 ;  /* 0x20000006ff067230 */ /* 0x000fca0000004100 */
[----:B------:R-:W-:-:S04]  /*30f70*/  FMUL R6, R6, UR38 ;  /* 0x0000002606067c20 */ /* 0x000fc80008400000 */
[----:B------:R-:W-:Y:S02]  /*30f80*/  FFMA R6, R225, UR39, R6 ;  /* 0x00000027e1067c23 */ /* 0x000fe40008000006 */
[----:B------:R-:W4:Y:S03]  /*30f90*/  LDL.LU R225, [R1+0x5f4] ;  /* 0x0005f40001e17983 */ /* 0x000f260000300800 */
[----:B------:R-:W-:Y:S02]  /*30fa0*/  F2FP.SATFINITE.E4M3.F32.PACK_AB_MERGE_C R9, RZ, R6, RZ ;  /* 0x00000006ff09723e */ /* 0x000fe400048070ff */
[----:B0-----:R-:W0:Y:S03]  /*30fb0*/  @!P3 LDC.64 R6, c[0x0][0x5c0] ;  /* 0x00017000ff06bb82 */ /* 0x001e260000000a00 */
        /* <DEDUP_REMOVED lines=20> */
[C---:B------:R-:W-:Y:S02]  /*31100*/  LOP3.LUT P3, RZ, R3.reuse, 0x80, RZ, 0xc0, !PT ;  /* 0x0000008003ff7812 */ /* 0x040fe4000786c0ff */
[----:B------:R-:W-:Y:S02]  /*31110*/  LOP3.LUT P2, RZ, R3, 0x100, RZ, 0xc0, !PT ;  /* 0x0000010003ff7812 */ /* 0x000fe4000784c0ff */
[----:B------:R-:W-:Y:S01]  /*31120*/  PRMT R10, RZ, 0x7610, R10 ;  /* 0x00007610ff0a7816 */ /* 0x000fe2000000000a */
[----:B------:R-:W2:Y:S01]  /*31130*/  LDL.LU R224, [R1+0x5fc] ;  /* 0x0005fc0001e07983 */ /* 0x000ea20000300800 */
[----:B------:R-:W-:Y:S02]  /*31140*/  F2FP.SATFINITE.E4M3.F32.PACK_AB_MERGE_C R11, RZ, R8, RZ ;  /* 0x00000008ff0b723e */ /* 0x000fe400048070ff */
[----:B------:R-:W-:-:S03]  /*31150*/  PRMT R8, RZ, 0x7610, R8 ;  /* 0x00007610ff087816 */ /* 0x000fc60000000008 */
[----:B------:R1:W-:Y:S04]  /*31160*/  @!P6 STG.E.U8 desc[UR46][R42.64+0x88], R11 ;  /* 0x0000880b2a00e986 */ /* 0x0003e8000c10112e */
[----:B------:R-:W4:Y:S01]  /*31170*/  @!P5 LDG.E.U8 R8, desc[UR46][R12.64+0x89] ;  /* 0x0000892e0c08d981 */ /* 0x000f22000c1e1100 */
[----:B0-----:R-:W0:Y:S01]  /*31180*/  @!P3 LDC.64 R6, c[0x0][0x5c0] ;  /* 0x00017000ff06bb82 */ /* 0x001e220000000a00 */
        /* <DEDUP_REMOVED lines=21> */
[----:B--2---:R-:W0:Y:S03]  /*312e0*/  @!P2 LDC.64 R8, c[0x0][0x5c0] ;  /* 0x00017000ff08ab82 */ /* 0x004e260000000a00 */
[----:B------:R1:W-:Y:S04]  /*312f0*/  @!P3 STG.E.U8 desc[UR46][R6.64+0x88], R11 ;  /* 0x0000880b0600b986 */ /* 0x0003e8000c10112e */
[----:B------:R-:W2:Y:S01]  /*31300*/  @!P2 LDG.E.U8 R10, desc[UR46][R14.64+0x89] ;  /* 0x0000892e0e0aa981 */ /* 0x000ea2000c1e1100 */
[----:B-1----:R-:W-:-:S02]  /*31310*/  PRMT R6, RZ, 0x7610, R6 ;  /* 0x00007610ff067816 */ /* 0x002fc40000000006 */
        /* <DEDUP_REMOVED lines=11> */
[----:B------:R-:W4:Y:S02]  /*313d0*/  @!P6 LDG.E.U8 R6, desc[UR46][R12.64+0x90] ;  /* 0x0000902e0c06e981 */ /* 0x000f24000c1e1100 */
[----:B----4-:R-:W-:-:S04]  /*313e0*/  LOP3.LUT R6, R6, 0xff, RZ, 0xc0, !PT ;  /* 0x000000ff06067812 */ /* 0x010fc800078ec0ff */
[----:B------:R-:W-:-:S05]  /*313f0*/  F2FP.F16.E4M3.UNPACK_B R6, R6 ;  /* 0x00000006ff06723e */ /* 0x000fca00020006ff */
[----:B------:R-:W-:-:S05]  /*31400*/  HADD2.F32 R6, -RZ, R6.H0_H0 ;  /* 0x20000006ff067230 */ /* 0x000fca0000004100 */
[----:B------:R-:W-:-:S04]  /*31410*/  FMUL R6, R6, UR38 ;  /* 0x0000002606067c20 */ /* 0x000fc80008400000 */
[----:B------:R-:W-:Y:S01]  /*31420*/  FFMA R6, R225, UR39, R6 ;  /* 0x00000027e1067c23 */ /* 0x000fe20008000006 */
[----:B------:R-:W-:Y:S02]  /*31430*/  PRMT R10, RZ, 0x7610, R10 ;  /* 0x00007610ff0a7816 */ /* 0x000fe4000000000a */
[----:B------:R-:W-:Y:S01]  /*31440*/  LOP3.LUT P4, RZ, R3, 0x400, RZ, 0xc0, !PT ;  /* 0x0000040003ff7812 */ /* 0x000fe2000788c0ff */
[----:B------:R-:W4:Y:S01]  /*31450*/  LDL.LU R225, [R1+0x60c] ;  /* 0x00060c0001e17983 */ /* 0x000f220000300800 */
[----:B------:R-:W-:Y:S02]  /*31460*/  F2FP.SATFINITE.E4M3.F32.PACK_AB_MERGE_C R11, RZ, R6, RZ ;  /* 0x00000006ff0b723e */ /* 0x000fe400048070ff */
[----:B------:R-:W-:-:S03]  /*31470*/  PRMT R6, RZ, 0x7610, R6 ;  /* 0x00007610ff067816 */ /* 0x000fc60000000006 */
[----:B------:R1:W-:Y:S04]  /*31480*/  @!P6 STG.E.U8 desc[UR46][R38.64+0x90], R11 ;  /* 0x0000900b2600e986 */ /* 0x0003e8000c10112e */
[----:B------:R-:W3:Y:S02]  /*31490*/  @!P5 LDG.E.U8 R6, desc[UR46][R12.64+0x91] ;  /* 0x0000912e0c06d981 */ /* 0x000ee4000c1e1100 */
        /* <DEDUP_REMOVED lines=9> */
[----:B------:R-:W2:Y:S03]  /*31530*/  @!P1 LDC.64 R6, c[0x0][0x5c0] ;  /* 0x00017000ff069b82 */ /* 0x000ea60000000a00 */
[----:B------:R-:W-:Y:S04]  /*31540*/  @!P5 STG.E.U8 desc[UR46][R36.64+0x91], R23 ;  /* 0x000091172400d986 */ /* 0x000fe8000c10112e */
[----:B------:R-:W4:Y:S01]  /*31550*/  @!P1 LDG.E.U8 R10, desc[UR46][R14.64+0x90] ;  /* 0x0000902e0e0a9981 */ /* 0x000f22000c1e1100 */
[----:B--2---:R-:W-:-:S05]  /*31560*/  @!P1 IADD3 R6, P2, R73, R6, RZ ;  /* 0x0000000649069210 */ /* 0x004fca0007f5e0ff */
[----:B------:R-:W-:Y:S01]  /*31570*/  @!P1 IMAD.X R7, R72, 0x1, R7, P2 ;  /* 0x0000000148079824 */ /* 0x000fe200010e0607 */
[----:B----4-:R-:W-:-:S04]  /*31580*/  LOP3.LUT R10, R10, 0xff, RZ, 0xc0, !PT ;  /* 0x000000ff0a0a7812 */ /* 0x010fc800078ec0ff */
[----:B------:R-:W-:-:S05]  /*31590*/  F2FP.F16.E4M3.UNPACK_B R10, R10 ;  /* 0x0000000aff0a723e */ /* 0x000fca00020006ff */
[----:B------:R-:W-:-:S05]  /*315a0*/  HADD2.F32 R10, -RZ, R10.H0_H0 ;  /* 0x2000000aff0a7230 */ /* 0x000fca0000004100 */
[----:B------:R-:W-:-:S04]  /*315b0*/  FMUL R10, R10, UR38 ;  /* 0x000000260a0a7c20 */ /* 0x000fc80008400000 */
[----:B------:R-:W-:Y:S01]  /*315c0*/  FFMA R10, R224, UR39, R10 ;  /* 0x00000027e00a7c23 */ /* 0x000fe2000800000a */
[----:B0-----:R-:W-:Y:S02]  /*315d0*/  @!P4 IADD3 R8, P2, R31, R8, RZ ;  /* 0x000000081f08c210 */ /* 0x001fe40007f5e0ff */
[----:B------:R-:W-:Y:S01]  /*315e0*/  ISETP.GE.AND P5, PT, R28, 0x101, PT ;  /* 0x000001011c00780c */ /* 0x000fe20003fa6270 */
[----:B------:R-:W2:Y:S01]  /*315f0*/  LDL.LU R224, [R1+0x614] ;  /* 0x0006140001e07983 */ /* 0x000ea20000300800 */
[----:B-1----:R-:W-:Y:S02]  /*31600*/  F2FP.SATFINITE.E4M3.F32.PACK_AB_MERGE_C R11, RZ, R10, RZ ;  /* 0x0000000aff0b723e */ /* 0x002fe400048070ff */
        /* <DEDUP_REMOVED lines=13> */
[----:B------:R-:W-:Y:S02]  /*316e0*/  ISETP.LT.OR P2, PT, R29, 0x9a, !P5 ;  /* 0x0000009a1d00780c */ /* 0x000fe40006f41670 */
[----:B0-----:R-:W-:-:S11]  /*316f0*/  PRMT R6, RZ, 0x7610, R6 ;  /* 0x00007610ff067816 */ /* 0x001fd60000000006 */
[----:B-1----:R-:W0:Y:S01]  /*31700*/  @!P2 LDC.64 R8, c[0x0][0x5c0] ;  /* 0x00017000ff08ab82 */ /* 0x002e220000000a00 */
[----:B----4-:R-:W-:-:S04]  /*31710*/  LOP3.LUT R10, R10, 0xff, RZ, 0xc0, !PT ;  /* 0x000000ff0a0a7812 */ /* 0x010fc800078ec0ff */
[----:B------:R-:W-:-:S05]  /*31720*/  F2FP.F16.E4M3.UNPACK_B R10, R10 ;  /* 0x0000000aff0a723e */ /* 0x000fca00020006ff */
[----:B------:R-:W-:-:S05]  /*31730*/  HADD2.F32 R10, -RZ, R10.H0_H0 ;  /* 0x2000000aff0a7230 */ /* 0x000fca0000004100 */
[----:B------:R-:W-:-:S04]  /*31740*/  FMUL R10, R10, UR38 ;  /* 0x000000260a0a7c20 */ /* 0x000fc80008400000 */
[----:B---3--:R-:W-:Y:S02]  /*31750*/  FFMA R10, R223, UR39, R10 ;  /* 0x00000027df0a7c23 */ /* 0x008fe4000800000a */
[----:B------:R-:W3:Y:S03]  /*31760*/  LDL.LU R223, [R1+0x618] ;  /* 0x0006180001df7983 */ /* 0x000ee60000300800 */
[----:B------:R-:W-:-:S05]  /*31770*/  F2FP.SATFINITE.E4M3.F32.PACK_AB_MERGE_C R11, RZ, R10, RZ ;  /* 0x0000000aff0b723e */ /* 0x000fca00048070ff */
[----:B------:R1:W-:Y:S04]  /*31780*/  @!P6 STG.E.U8 desc[UR46][R34.64+0x98], R11 ;  /* 0x0000980b2200e986 */ /* 0x0003e8000c10112e */
[----:B------:R-:W4:Y:S01]  /*31790*/  @!P2 LDG.E.U8 R6, desc[UR46][R12.64+0x99] ;  /* 0x0000992e0c06a981 */ /* 0x000f22000c1e1100 */
[----:B------:R-:W-:Y:S02]  /*317a0*/  ISETP.GE.AND P6, PT, R28, 0x109, PT ;  /* 0x000001091c00780c */ /* 0x000fe40003fc6270 */
[----:B----4-:R-:W-:-:S04]  /*317b0*/  LOP3.LUT R6, R6, 0xff, RZ, 0xc0, !PT ;  /* 0x000000ff06067812 */ /* 0x010fc800078ec0ff */
[----:B------:R-:W-:-:S05]  /*317c0*/  F2FP.F16.E4M3.UNPACK_B R6, R6 ;  /* 0x00000006ff06723e */ /* 0x000fca00020006ff */
[----:B------:R-:W-:Y:S01]  /*317d0*/  HADD2.F32 R7, -RZ, R6.H0_H0 ;  /* 0x20000006ff077230 */ /* 0x000fe20000004100 */
[----:B0-----:R-:W-:-:S04]  /*317e0*/  @!P2 IADD3 R6, P1, P3, R24, UR10, R8 ;  /* 0x0000000a1806ac10 */ /* 0x001fc8000fb3e008 */
[----:B------:R-:W-:Y:S01]  /*317f0*/  FMUL R8, R7, UR38 ;  /* 0x0000002607087c20 */ /* 0x000fe20008400000 */
[----:B------:R-:W-:Y:S02]  /*31800*/  @!P2 IADD3.X R7, R30, UR9, R9, P1, P3 ;  /* 0x000000091e07ac10 */ /* 0x000fe40008fe6409 */
[C---:B------:R-:W-:Y:S01]  /*31810*/  ISETP.LT.OR P1, PT, R29.reuse, 0x99, !P6 ;  /* 0x000000991d00780c */ /* 0x040fe20007721670 */
[----:B--2---:R-:W-:Y:S01]  /*31820*/  FFMA R8, R224, UR39, R8 ;  /* 0x00000027e0087c23 */ /* 0x004fe20008000008 */
[----:B-1----:R-:W-:Y:S02]  /*31830*/  IMAD.U32 R11, RZ, RZ, UR8 ;  /* 0x00000008ff0b7e24 */ /* 0x002fe4000f8e00ff */
[----:B------:R-:W-:Y:S01]  /*31840*/  IMAD.U32 R21, RZ, RZ, UR7 ;  /* 0x00000007ff157e24 */ /* 0x000fe2000f8e00ff */
[----:B------:R-:W-:Y:S01]  /*31850*/  ISETP.LT.OR P4, PT, R29, 0x9a, !P6 ;  /* 0x0000009a1d00780c */ /* 0x000fe20007781670 */
[----:B------:R-:W2:Y:S01]  /*31860*/  LDL.LU R224, [R1+0x61c] ;  /* 0x00061c0001e07983 */ /* 0x000ea20000300800 */
[----:B------:R-:W-:-:S02]  /*31870*/  F2FP.SATFINITE.E4M3.F32.PACK_AB_MERGE_C R9, RZ, R8, RZ ;  /* 0x00000008ff09723e */ /* 0x000fc400048070ff */
[----:B------:R-:W-:-:S03]  /*31880*/  PRMT R8, RZ, 0x7610, R8 ;  /* 0x00007610ff087816 */ /* 0x000fc60000000008 */
[----:B------:R0:W-:Y:S04]  /*31890*/  @!P2 STG.E.U8 desc[UR46][R6.64+0x99], R9 ;  /* 0x000099090600a986 */ /* 0x0001e8000c10112e */
[----:B------:R-:W4:Y:S01]  /*318a0*/  @!P1 LDG.E.U8 R8, desc[UR46][R14.64+0x98] ;  /* 0x0000982e0e089981 */ /* 0x000f22000c1e1100 */
[----:B------:R-:W0:Y:S01]  /*318b0*/  @!P1 LDC.64 R12, c[0x0][0x5c0] ;  /* 0x00017000ff0c9b82 */ /* 0x000e220000000a00 */
[----:B------:R-:W-:-:S04]  /*318c0*/  @!P1 IADD3 R11, P2, P3, R11, UR10, R24 ;  /* 0x0000000a0b0b9c10 */ /* 0x000fc8000fb5e018 */
[----:B------:R-:W-:Y:S02]  /*318d0*/  @!P1 IADD3.X R10, R21, UR9, R30, P2, P3 ;  /* 0x00000009150a9c10 */ /* 0x000fe400097e641e */
[----:B0-----:R-:W-:-:S05]  /*318e0*/  @!P1 IADD3 R6, P2, R11, R12, RZ ;  /* 0x0000000c0b069210 */ /* 0x001fca0007f5e0ff */
[----:B------:R-:W-:Y:S02]  /*318f0*/  @!P1 IMAD.X R7, R10, 0x1, R13, P2 ;  /* 0x000000010a079824 */ /* 0x000fe400010e060d */
[----:B------:R-:W0:Y:S01]  /*31900*/  @!P4 LDC.64 R12, c[0x0][0x5c0] ;  /* 0x00017000ff0ccb82 */ /* 0x000e220000000a00 */
[----:B----4-:R-:W-:-:S04]  /*31910*/  LOP3.LUT R8, R8, 0xff, RZ, 0xc0, !PT ;  /* 0x000000ff08087812 */ /* 0x010fc800078ec0ff */
[----:B------:R-:W-:-:S05]  /*31920*/  F2FP.F16.E4M3.UNPACK_B R8, R8 ;  /* 0x00000008ff08723e */ /* 0x000fca00020006ff */
[----:B------:R-:W-:-:S05]  /*31930*/  HADD2.F32 R8, -RZ, R8.H0_H0 ;  /* 0x20000008ff087230 */ /* 0x000fca0000004100 */
[----:B------:R-:W-:-:S04]  /*31940*/  FMUL R8, R8, UR38 ;  /* 0x0000002608087c20 */ /* 0x000fc80008400000 */
[----:B---3--:R-:W-:Y:S01]  /*31950*/  FFMA R8, R223, UR39, R8 ;  /* 0x00000027df087c23 */ /* 0x008fe20008000008 */
[----:B------:R-:W-:Y:S01]  /*31960*/  IMAD.U32 R11, RZ, RZ, UR8 ;  /* 0x00000008ff0b7e24 */ /* 0x000fe2000f8e00ff */
[----:B------:R-:W3:Y:S03]  /*31970*/  LDL.LU R223, [R1+0x620] ;  /* 0x0006200001df7983 */ /* 0x000ee60000300800 */
[----:B------:R-:W-:Y:S02]  /*31980*/  F2FP.SATFINITE.E4M3.F32.PACK_AB_MERGE_C R9, RZ, R8, RZ ;  /* 0x00000008ff09723e */ /* 0x000fe400048070ff */
[----:B------:R-:W-:-:S03]  /*31990*/  PRMT R8, RZ, 0x7610, R8 ;  /* 0x00007610ff087816 */ /* 0x000fc60000000008 */
[----:B------:R0:W-:Y:S04]  /*319a0*/  @!P1 STG.E.U8 desc[UR46][R6.64+0x98], R9 ;  /* 0x0000980906009986 */ /* 0x0001e8000c10112e */
[----:B------:R-:W4:Y:S01]  /*319b0*/  @!P4 LDG.E.U8 R8, desc[UR46][R14.64+0x99] ;  /* 0x0000992e0e08c981 */ /* 0x000f22000c1e1100 */
[----:B------:R-:W-:Y:S02]  /*319c0*/  @!P4 IADD3 R11, P2, P3, R11, UR10, R24 ;  /* 0x0000000a0b0bcc10 */ /* 0x000fe4000fb5e018 */
[----:B------:R-:W-:Y:S02]  /*319d0*/  ISETP.LT.OR P1, PT, R29, 0x81, !P0 ;  /* 0x000000811d00780c */ /* 0x000fe40004721670 */
[----:B------:R-:W-:Y:S02]  /*319e0*/  @!P4 IADD3.X R10, R21, UR9, R30, P2, P3 ;  /* 0x00000009150acc10 */ /* 0x000fe400097e641e */
[----:B0-----:R-:W-:-:S05]  /*319f0*/  @!P4 IADD3 R6, P2, R11, R12, RZ ;  /* 0x0000000c0b06c210 */ /* 0x001fca0007f5e0ff */
[----:B------:R-:W-:-:S04]  /*31a00*/  @!P4 IMAD.X R7, R10, 0x1, R13, P2 ;  /* 0x000000010a07c824 */ /* 0x000fc800010e060d */
[----:B------:R-:W0:Y:S01]  /*31a10*/  @!P1 LDC.64 R12, c[0x0][0x5c0] ;  /* 0x00017000ff0c9b82 */ /* 0x000e220000000a00 */
[----:B----4-:R-:W-:-:S04]  /*31a20*/  LOP3.LUT R8, R8, 0xff, RZ, 0xc0, !PT ;  /* 0x000000ff08087812 */ /* 0x010fc800078ec0ff */
[----:B------:R-:W-:-:S05]  /*31a30*/  F2FP.F16.E4M3.UNPACK_B R8, R8 ;  /* 0x00000008ff08723e */ /* 0x000fca00020006ff */
[----:B------:R-:W-:-:S05]  /*31a40*/  HADD2.F32 R8, -RZ, R8.H0_H0 ;  /* 0x20000008ff087230 */ /* 0x000fca0000004100 */
[----:B------:R-:W-:-:S04]  /*31a50*/  FMUL R8, R8, UR38 ;  /* 0x0000002608087c20 */ /* 0x000fc80008400000 */
[----:B--2---:R-:W-:Y:S01]  /*31a60*/  FFMA R8, R224, UR39, R8 ;  /* 0x00000027e0087c23 */ /* 0x004fe20008000008 */
[----:B------:R-:W-:Y:S01]  /*31a70*/  ISETP.LT.OR P2, PT, R29, 0x82, !P0 ;  /* 0x000000821d00780c */ /* 0x000fe20004741670 */
[----:B------:R-:W2:Y:S03]  /*31a80*/  LDL.LU R224, [R1+0x624] ;  /* 0x0006240001e07983 */ /* 0x000ea60000300800 */
[----:B------:R-:W-:Y:S02]  /*31a90*/  F2FP.SATFINITE.E4M3.F32.PACK_AB_MERGE_C R11, RZ, R8, RZ ;  /* 0x00000008ff0b723e */ /* 0x000fe400048070ff */
[----:B------:R-:W-:-:S03]  /*31aa0*/  PRMT R8, RZ, 0x7610, R8 ;  /* 0x00007610ff087816 */ /* 0x000fc60000000008 */
[----:B------:R1:W-:Y:S04]  /*31ab0*/  @!P4 STG.E.U8 desc[UR46][R6.64+0x99], R11 ;  /* 0x0000990b0600c986 */ /* 0x0003e8000c10112e */
[----:B------:R-:W4:Y:S01]  /*31ac0*/  @!P1 LDG.E.U8 R8, desc[UR46][R16.64+0x80] ;  /* 0x0000802e10089981 */ /* 0x000f22000c1e1100 */
[----:B-1----:R-:W-:Y:S02]  /*31ad0*/  @!P1 IMAD.MOV.U32 R6, RZ, RZ, R24 ;  /* 0x000000ffff069224 */ /* 0x002fe400078e0018 */
[----:B------:R-:W-:Y:S01]  /*31ae0*/  @!P1 IMAD.MOV.U32 R7, RZ, RZ, R30 ;  /* 0x000000ffff079224 */ /* 0x000fe200078e001e */
[----:B----4-:R-:W-:-:S04]  /*31af0*/  LOP3.LUT R8, R8, 0xff, RZ, 0xc0, !PT ;  /* 0x000000ff08087812 */ /* 0x010fc800078ec0ff */
[----:B------:R-:W-:-:S05]  /*31b00*/  F2FP.F16.E4M3.UNPACK_B R8, R8 ;  /* 0x00000008ff08723e */ /* 0x000fca00020006ff */
[----:B------:R-:W-:-:S05]  /*31b10*/  HADD2.F32 R8, -RZ, R8.H0_H0 ;  /* 0x20000008ff087230 */ /* 0x000fca0000004100 */
[----:B------:R-:W-:Y:S01]  /*31b20*/  FMUL R10, R8, UR38 ;  /* 0x00000026080a7c20 */ /* 0x000fe20008400000 */
[----:B------:R-:W-:-:S04]  /*31b30*/  @!P1 IMAD.WIDE.U32 R8, R4, 0x180, R6 ;  /* 0x0000018004089825 */ /* 0x000fc800078e0006 */
[----:B------:R-:W-:Y:S02]  /*31b40*/  @!P1 IMAD R7, R5, 0x180, RZ ;  /* 0x0000018005079824 */ /* 0x000fe400078e02ff */
[----:B---3--:R-:W-:Y:S01]  /*31b50*/  FFMA R10, R223, UR39, R10 ;  /* 0x00000027df0a7c23 */ /* 0x008fe2000800000a */
[----:B0-----:R-:W-:Y:S02]  /*31b60*/  @!P1 IADD3 R6, P3, R8, R12, RZ ;  /* 0x0000000c08069210 */ /* 0x001fe40007f7e0ff */
[----:B------:R-:W-:Y:S02]  /*31b70*/  PRMT R8, RZ, 0x7610, R8 ;  /* 0x00007610ff087816 */ /* 0x000fe40000000008 */
[----:B------:R-:W-:Y:S02]  /*31b80*/  ISETP.GE.AND P6, PT, R28, 0x189, PT ;  /* 0x000001891c00780c */ /* 0x000fe40003fc6270 */
[----:B------:R-:W-:Y:S02]  /*31b90*/  F2FP.SATFINITE.E4M3.F32.PACK_AB_MERGE_C R11, RZ, R10, RZ ;  /* 0x0000000aff0b723e */ /* 0x000fe400048070ff */
[----:B------:R-:W-:Y:S01]  /*31ba0*/  @!P1 IADD3.X R7, R13, R9, R7, P3, !PT ;  /* 0x000000090d079210 */ /* 0x000fe20001ffe407 */
[----:B------:R-:W3:Y:S01]  /*31bb0*/  LDL.LU R223, [R1+0x628] ;  /* 0x0006280001df7983 */ /* 0x000ee20000300800 */
[----:B------:R-:W0:Y:S03]  /*31bc0*/  @!P2 LDC.64 R12, c[0x0][0x5c0] ;  /* 0x00017000ff0cab82 */ /* 0x000e260000000a00 */
[----:B------:R-:W4:Y:S04]  /*31bd0*/  LDL.LU R225, [R1+0x62c] ;  /* 0x00062c0001e17983 */ /* 0x000f280000300800 */
[----:B------:R1:W-:Y:S04]  /*31be0*/  @!P1 STG.E.U8 desc[UR46][R6.64+0x80], R11 ;  /* 0x0000800b06009986 */ /* 0x0003e8000c10112e */
[----:B------:R-:W2:Y:S01]  /*31bf0*/  @!P2 LDG.E.U8 R8, desc[UR46][R16.64+0x81] ;  /* 0x0000812e1008a981 */ /* 0x000ea2000c1e1100 */
[----:B------:R-:W-:Y:S01]  /*31c00*/  ISETP.LT.OR P1, PT, R29, 0x81, !P6 ;  /* 0x000000811d00780c */ /* 0x000fe20007721670 */
[----:B-1----:R-:W-:-:S02]  /*31c10*/  @!P2 IMAD.MOV.U32 R6, RZ, RZ, R24 ;  /* 0x000000ffff06a224 */ /* 0x002fc400078e0018 */
[----:B------:R-:W-:-:S10]  /*31c20*/  @!P2 IMAD.MOV.U32 R7, RZ, RZ, R30 ;  /* 0x000000ffff07a224 */ /* 0x000fd400078e001e */
[----:B------:R-:W1:Y:S01]  /*31c30*/  @!P1 LDC.64 R14, c[0x0][0x5c0] ;  /* 0x00017000ff0e9b82 */ /* 0x000e620000000a00 */
[----:B--2---:R-:W-:-:S04]  /*31c40*/  LOP3.LUT R8, R8, 0xff, RZ, 0xc0, !PT ;  /* 0x000000ff08087812 */ /* 0x004fc800078ec0ff */
[----:B------:R-:W-:-:S05]  /*31c50*/  F2FP.F16.E4M3.UNPACK_B R8, R8 ;  /* 0x00000008ff08723e */ /* 0x000fca00020006ff */
[----:B------:R-:W-:-:S05]  /*31c60*/  HADD2.F32 R8, -RZ, R8.H0_H0 ;  /* 0x20000008ff087230 */ /* 0x000fca0000004100 */
[----:B------:R-:W-:Y:S01]  /*31c70*/  FMUL R10, R8, UR38 ;  /* 0x00000026080a7c20 */ /* 0x000fe20008400000 */
[----:B------:R-:W-:-:S04]  /*31c80*/  @!P2 IMAD.WIDE.U32 R8, R4, 0x180, R6 ;  /* 0x000001800408a825 */ /* 0x000fc800078e0006 */
[----:B------:R-:W-:Y:S02]  /*31c90*/  @!P2 IMAD R7, R5, 0x180, RZ ;  /* 0x000001800507a824 */ /* 0x000fe400078e02ff */
[----:B------:R-:W-:Y:S01]  /*31ca0*/  FFMA R10, R224, UR39, R10 ;  /* 0x00000027e00a7c23 */ /* 0x000fe2000800000a */
[----:B0-----:R-:W-:Y:S02]  /*31cb0*/  @!P2 IADD3 R6, P3, R8, R12, RZ ;  /* 0x0000000c0806a210 */ /* 0x001fe40007f7e0ff */
[----:B------:R-:W-:Y:S02]  /*31cc0*/  PRMT R8, RZ, 0x7610, R8 ;  /* 0x00007610ff087816 */ /* 0x000fe40000000008 */
[----:B------:R-:W-:Y:S02]  /*31cd0*/  F2FP.SATFINITE.E4M3.F32.PACK_AB_MERGE_C R11, RZ, R10, RZ ;  /* 0x0000000aff0b723e */ /* 0x000fe400048070ff */
[----:B------:R-:W-:-:S05]  /*31ce0*/  @!P2 IADD3.X R7, R13, R9, R7, P3, !PT ;  /* 0x000000090d07a210 */ /* 0x000fca0001ffe407 */
[----:B------:R0:W-:Y:S04]  /*31cf0*/  @!P2 STG.E.U8 desc[UR46][R6.64+0x81], R11 ;  /* 0x0000810b0600a986 */ /* 0x0001e8000c10112e */
[----:B------:R-:W2:Y:S01]  /*31d00*/  @!P1 LDG.E.U8 R8, desc[UR46][R18.64+0x80] ;  /* 0x0000802e12089981 */ /* 0x000ea2000c1e1100 */
[----:B------:R-:W-:Y:S01]  /*31d10*/  @!P1 IMAD R13, R5, 0x180, RZ ;  /* 0x00000180050d9824 */ /* 0x000fe200078e02ff */
[----:B------:R-:W-:Y:S01]  /*31d20*/  ISETP.LT.OR P2, PT, R29, 0x82, !P6 ;  /* 0x000000821d00780c */ /* 0x000fe20007741670 */
[----:B0-----:R-:W-:Y:S02]  /*31d30*/  @!P1 IMAD.MOV.U32 R6, RZ, RZ, R24 ;  /* 0x000000ffff069224 */ /* 0x001fe400078e0018 */
[----:B------:R-:W-:Y:S01]  /*31d40*/  @!P1 IMAD.MOV.U32 R7, RZ, RZ, R30 ;  /* 0x000000ffff079224 */ /* 0x000fe200078e001e */
[----:B--2---:R-:W-:-:S04]  /*31d50*/  LOP3.LUT R8, R8, 0xff, RZ, 0xc0, !PT ;  /* 0x000000ff08087812 */ /* 0x004fc800078ec0ff */
[----:B------:R-:W-:-:S05]  /*31d60*/  F2FP.F16.E4M3.UNPACK_B R8, R8 ;  /* 0x00000008ff08723e */ /* 0x000fca00020006ff */
[----:B------:R-:W-:Y:S02]  /*31d70*/  HADD2.F32 R10, -RZ, R8.H0_H0 ;  /* 0x20000008ff0a7230 */ /* 0x000fe40000004100 */
[----:B------:R-:W-:-:S04]  /*31d80*/  @!P1 IMAD.WIDE.U32 R8, R4, 0x180, R6 ;  /* 0x0000018004089825 */ /* 0x000fc800078e0006 */
[----:B------:R-:W-:Y:S01]  /*31d90*/  FMUL R10, R10, UR38 ;  /* 0x000000260a0a7c20 */ /* 0x000fe20008400000 */
[----:B------:R-:W-:Y:S01]  /*31da0*/  @!P1 IMAD.IADD R6, R9, 0x1, R13 ;  /* 0x0000000109069824 */ /* 0x000fe200078e020d */
[----:B-1----:R-:W-:Y:S02]  /*31db0*/  @!P1 IADD3 R8, P3, P4, R8, UR8, R14 ;  /* 0x0000000808089c10 */ /* 0x002fe4000fc7e00e */
[----:B---3--:R-:W-:Y:S02]  /*31dc0*/  FFMA R10, R223, UR39, R10 ;  /* 0x00000027df0a7c23 */ /* 0x008fe4000800000a */
[----:B------:R-:W-:Y:S02]  /*31dd0*/  @!P1 IADD3.X R9, R6, UR7, R15, P3, P4 ;  /* 0x0000000706099c10 */ /* 0x000fe40009fe840f */
[----:B------:R-:W-:Y:S01]  /*31de0*/  PRMT R6, RZ, 0x7610, R6 ;  /* 0x00007610ff067816 */ /* 0x000fe20000000006 */
[----:B------:R-:W0:Y:S01]  /*31df0*/  @!P2 LDC.64 R14, c[0x0][0x5c0] ;  /* 0x00017000ff0eab82 */ /* 0x000e220000000a00 */
[----:B------:R-:W-:Y:S01]  /*31e00*/  F2FP.SATFINITE.E4M3.F32.PACK_AB_MERGE_C R11, RZ, R10, RZ ;  /* 0x0000000aff0b723e */ /* 0x000fe200048070ff */
[----:B------:R-:W-:-:S02]  /*31e10*/  @!P2 IMAD.MOV.U32 R7, RZ, RZ, R30 ;  /* 0x000000ffff07a224 */ /* 0x000fc400078e001e */
[----:B------:R-:W-:Y:S01]  /*31e20*/  @!P2 IMAD R13, R5, 0x180, RZ ;  /* 0x00000180050da824 */ /* 0x000fe200078e02ff */
[----:B------:R-:W2:Y:S04]  /*31e30*/  LDL.LU R223, [R1+0x630] ;  /* 0x0006300001df7983 */ /* 0x000ea80000300800 */
[----:B------:R1:W-:Y:S04]  /*31e40*/  @!P1 STG.E.U8 desc[UR46][R8.64+0x80], R11 ;  /* 0x0000800b08009986 */ /* 0x0003e8000c10112e */
[----:B------:R-:W3:Y:S01]  /*31e50*/  @!P2 LDG.E.U8 R6, desc[UR46][R18.64+0x81] ;  /* 0x0000812e1206a981 */ /* 0x000ee2000c1e1100 */
[----:B------:R-:W-:-:S03]  /*31e60*/  ISETP.LT.OR P1, PT, R29, 0x89, !P0 ;  /* 0x000000891d00780c */ /* 0x000fc60004721670 */
[----:B------:R-:W2:Y:S01]  /*31e70*/  LDL.LU R224, [R1+0x634] ;  /* 0x0006340001e07983 */ /* 0x000ea20000300800 */
[----:B---3--:R-:W-:-:S04]  /*31e80*/  LOP3.LUT R6, R6, 0xff, RZ, 0xc0, !PT ;  /* 0x000000ff06067812 */ /* 0x008fc800078ec0ff */
[----:B------:R-:W-:-:S05]  /*31e90*/  F2FP.F16.E4M3.UNPACK_B R6, R6 ;  /* 0x00000006ff06723e */ /* 0x000fca00020006ff */
[----:B------:R-:W-:Y:S02]  /*31ea0*/  HADD2.F32 R10, -RZ, R6.H0_H0 ;  /* 0x20000006ff0a7230 */ /* 0x000fe40000004100 */
[----:B------:R-:W-:-:S04]  /*31eb0*/  @!P2 IMAD.MOV.U32 R6, RZ, RZ, R24 ;  /* 0x000000ffff06a224 */ /* 0x000fc800078e0018 */
[----:B------:R-:W-:-:S04]  /*31ec0*/  @!P2 IMAD.WIDE.U32 R6, R4, 0x180, R6 ;  /* 0x000001800406a825 */ /* 0x000fc800078e0006 */
[----:B------:R-:W-:Y:S01]  /*31ed0*/  FMUL R10, R10, UR38 ;  /* 0x000000260a0a7c20 */ /* 0x000fe20008400000 */
[----:B-1----:R-:W-:Y:S01]  /*31ee0*/  @!P2 IMAD.IADD R8, R7, 0x1, R13 ;  /* 0x000000010708a824 */ /* 0x002fe200078e020d */
[----:B0-----:R-:W-:Y:S02]  /*31ef0*/  @!P2 IADD3 R6, P3, P4, R6, UR8, R14 ;  /* 0x000000080606ac10 */ /* 0x001fe4000fc7e00e */
[----:B----4-:R-:W-:Y:S01]  /*31f00*/  FFMA R10, R225, UR39, R10 ;  /* 0x00000027e10a7c23 */ /* 0x010fe2000800000a */
[----:B------:R-:W0:Y:S01]  /*31f10*/  @!P1 LDC.64 R12, c[0x0][0x5c0] ;  /* 0x00017000ff0c9b82 */ /* 0x000e220000000a00 */
[----:B------:R-:W-:Y:S02]  /*31f20*/  @!P2 IADD3.X R7, R8, UR7, R15, P3, P4 ;  /* 0x000000070807ac10 */ /* 0x000fe40009fe840f */
[----:B------:R-:W-:Y:S02]  /*31f30*/  PRMT R8, RZ, 0x7610, R8 ;  /* 0x00007610ff087816 */ /* 0x000fe40000000008 */
[----:B------:R-:W-:-:S05]  /*31f40*/  F2FP.SATFINITE.E4M3.F32.PACK_AB_MERGE_C R11, RZ, R10, RZ ;  /* 0x0000000aff0b723e */ /* 0x000fca00048070ff */
[----:B------:R1:W-:Y:S04]  /*31f50*/  @!P2 STG.E.U8 desc[UR46][R6.64+0x81], R11 ;  /* 0x0000810b0600a986 */ /* 0x0003e8000c10112e */
[----:B------:R-:W3:Y:S01]  /*31f60*/  @!P1 LDG.E.U8 R8, desc[UR46][R16.64+0x88] ;  /* 0x0000882e10089981 */ /* 0x000ee2000c1e1100 */
[----:B------:R-:W-:Y:S01]  /*31f70*/  ISETP.LT.OR P2, PT, R29, 0x8a, !P0 ;  /* 0x0000008a1d00780c */ /* 0x000fe20004741670 */
[----:B-1----:R-:W-:Y:S02]  /*31f80*/  @!P1 IMAD.MOV.U32 R6, RZ, RZ, R24 ;  /* 0x000000ffff069224 */ /* 0x002fe400078e0018 */
[----:B------:R-:W-:Y:S01]  /*31f90*/  @!P1 IMAD.MOV.U32 R7, RZ, RZ, R30 ;  /* 0x000000ffff079224 */ /* 0x000fe200078e001e */
[----:B---3--:R-:W-:-:S04]  /*31fa0*/  LOP3.LUT R8, R8, 0xff, RZ, 0xc0, !PT ;  /* 0x000000ff08087812 */ /* 0x008fc800078ec0ff */
[----:B------:R-:W-:-:S05]  /*31fb0*/  F2FP.F16.E4M3.UNPACK_B R8, R8 ;  /* 0x00000008ff08723e */ /* 0x000fca00020006ff */
[----:B------:R-:W-:-:S05]  /*31fc0*/  HADD2.F32 R8, -RZ, R8.H0_H0 ;  /* 0x20000008ff087230 */ /* 0x000fca0000004100 */
[----:B------:R-:W-:Y:S01]  /*31fd0*/  FMUL R10, R8, UR38 ;  /* 0x00000026080a7c20 */ /* 0x000fe20008400000 */
[----:B------:R-:W-:-:S04]  /*31fe0*/  @!P1 IMAD.WIDE.U32 R8, R4, 0x180, R6 ;  /* 0x0000018004089825 */ /* 0x000fc800078e0006 */
[----:B------:R-:W-:Y:S02]  /*31ff0*/  @!P1 IMAD R7, R5, 0x180, RZ ;  /* 0x0000018005079824 */ /* 0x000fe400078e02ff */
[----:B--2---:R-:W-:Y:S01]  /*32000*/  FFMA R10, R223, UR39, R10 ;  /* 0x00000027df0a7c23 */ /* 0x004fe2000800000a */
[----:B0-----:R-:W-:Y:S02]  /*32010*/  @!P1 IADD3 R6, P3, R8, R12, RZ ;  /* 0x0000000c08069210 */ /* 0x001fe40007f7e0ff */
[----:B------:R-:W-:Y:S01]  /*32020*/  PRMT R8, RZ, 0x7610, R8 ;  /* 0x00007610ff087816 */ /* 0x000fe20000000008 */
[----:B------:R-:W2:Y:S01]  /*32030*/  LDL.LU R223, [R1+0x638] ;  /* 0x0006380001df7983 */ /* 0x000ea20000300800 */
[----:B------:R-:W-:Y:S02]  /*32040*/  F2FP.SATFINITE.E4M3.F32.PACK_AB_MERGE_C R11, RZ, R10, RZ ;  /* 0x0000000aff0b723e */ /* 0x000fe400048070ff */
[----:B------:R-:W-:Y:S01]  /*32050*/  @!P1 IADD3.X R7, R13, R9, R7, P3, !PT ;  /* 0x000000090d079210 */ /* 0x000fe20001ffe407 */
[----:B------:R-:W3:Y:S01]  /*32060*/  LDL.LU R225, [R1+0x63c] ;  /* 0x00063c0001e17983 */ /* 0x000ee20000300800 */
[----:B------:R-:W0:Y:S03]  /*32070*/  @!P2 LDC.64 R12, c[0x0][0x5c0] ;  /* 0x00017000ff0cab82 */ /* 0x000e260000000a00 */
[----:B------:R1:W-:Y:S04]  /*32080*/  @!P1 STG.E.U8 desc[UR46][R6.64+0x88], R11 ;  /* 0x0000880b06009986 */ /* 0x0003e8000c10112e */
[----:B------:R-:W4:Y:S01]  /*32090*/  @!P2 LDG.E.U8 R8, desc[UR46][R16.64+0x89] ;  /* 0x0000892e1008a981 */ /* 0x000f22000c1e1100 */
[----:B------:R-:W-:Y:S01]  /*320a0*/  ISETP.LT.OR P1, PT, R29, 0x89, !P6 ;  /* 0x000000891d00780c */ /* 0x000fe20007721670 */
[----:B-1----:R-:W-:-:S02]  /*320b0*/  @!P2 IMAD.MOV.U32 R6, RZ, RZ, R24 ;  /* 0x000000ffff06a224 */ /* 0x002fc400078e0018 */
[----:B------:R-:W-:-:S10]  /*320c0*/  @!P2 IMAD.MOV.U32 R7, RZ, RZ, R30 ;  /* 0x000000ffff07a224 */ /* 0x000fd400078e001e */
[----:B------:R-:W1:Y:S01]  /*320d0*/  @!P1 LDC.64 R14, c[0x0][0x5c0] ;  /* 0x00017000ff0e9b82 */ /* 0x000e620000000a00 */
[----:B----4-:R-:W-:-:S04]  /*320e0*/  LOP3.LUT R8, R8, 0xff, RZ, 0xc0, !PT ;  /* 0x000000ff08087812 */ /* 0x010fc800078ec0ff */
        /* <DEDUP_REMOVED lines=11> */
[----:B------:R-:W4:Y:S01]  /*321a0*/  @!P1 LDG.E.U8 R8, desc[UR46][R18.64+0x88] ;  /* 0x0000882e12089981 */ /* 0x000f22000c1e1100 */
[----:B------:R-:W-:Y:S01]  /*321b0*/  @!P1 IMAD R13, R5, 0x180, RZ ;  /* 0x00000180050d9824 */ /* 0x000fe200078e02ff */
[----:B------:R-:W-:Y:S01]  /*321c0*/  ISETP.LT.OR P2, PT, R29, 0x8a, !P6 ;  /* 0x0000008a1d00780c */ /* 0x000fe20007741670 */
[----:B0-----:R-:W-:Y:S02]  /*321d0*/  @!P1 IMAD.MOV.U32 R6, RZ, RZ, R24 ;  /* 0x000000ffff069224 */ /* 0x001fe400078e0018 */
[----:B------:R-:W-:Y:S01]  /*321e0*/  @!P1 IMAD.MOV.U32 R7, RZ, RZ, R30 ;  /* 0x000000ffff079224 */ /* 0x000fe200078e001e */
[----:B----4-:R-:W-:-:S04]  /*321f0*/  LOP3.LUT R8, R8, 0xff, RZ, 0xc0, !PT ;  /* 0x000000ff08087812 */ /* 0x010fc800078ec0ff */
[----:B------:R-:W-:-:S05]  /*32200*/  F2FP.F16.E4M3.UNPACK_B R8, R8 ;  /* 0x00000008ff08723e */ /* 0x000fca00020006ff */
[----:B------:R-:W-:Y:S02]  /*32210*/  HADD2.F32 R10, -RZ, R8.H0_H0 ;  /* 0x20000008ff0a7230 */ /* 0x000fe40000004100 */
[----:B------:R-:W-:-:S04]  /*32220*/  @!P1 IMAD.WIDE.U32 R8, R4, 0x180, R6 ;  /* 0x0000018004089825 */ /* 0x000fc800078e0006 */
[----:B------:R-:W-:Y:S01]  /*32230*/  FMUL R10, R10, UR38 ;  /* 0x000000260a0a7c20 */ /* 0x000fe20008400000 */
[----:B------:R-:W-:Y:S01]  /*32240*/  @!P1 IMAD.IADD R6, R9, 0x1, R13 ;  /* 0x0000000109069824 */ /* 0x000fe200078e020d */
[----:B-1----:R-:W-:Y:S02]  /*32250*/  @!P1 IADD3 R8, P3, P4, R8, UR8, R14 ;  /* 0x0000000808089c10 */ /* 0x002fe4000fc7e00e */
[----:B--2---:R-:W-:Y:S02]  /*32260*/  FFMA R10, R223, UR39, R10 ;  /* 0x00000027df0a7c23 */ /* 0x004fe4000800000a */
        /* <DEDUP_REMOVED lines=8> */
[----:B------:R-:W4:Y:S01]  /*322f0*/  @!P2 LDG.E.U8 R6, desc[UR46][R18.64+0x89] ;  /* 0x0000892e1206a981 */ /* 0x000f22000c1e1100 */
[----:B------:R-:W-:-:S03]  /*32300*/  ISETP.LT.OR P1, PT, R29, 0x91, !P0 ;  /* 0x000000911d00780c */ /* 0x000fc60004721670 */
[----:B------:R-:W2:Y:S01]  /*32310*/  LDL.LU R224, [R1+0x644] ;  /* 0x0006440001e07983 */ /* 0x000ea20000300800 */
[----:B----4-:R-:W-:-:S04]  /*32320*/  LOP3.LUT R6, R6, 0xff, RZ, 0xc0, !PT ;  /* 0x000000ff06067812 */ /* 0x010fc800078ec0ff */
[----:B------:R-:W-:-:S05]  /*32330*/  F2FP.F16.E4M3.UNPACK_B R6, R6 ;  /* 0x00000006ff06723e */ /* 0x000fca00020006ff */
[----:B------:R-:W-:Y:S02]  /*32340*/  HADD2.F32 R10, -RZ, R6.H0_H0 ;  /* 0x20000006ff0a7230 */ /* 0x000fe40000004100 */
[----:B------:R-:W-:-:S04]  /*32350*/  @!P2 IMAD.MOV.U32 R6, RZ, RZ, R24 ;  /* 0x000000ffff06a224 */ /* 0x000fc800078e0018 */
[----:B------:R-:W-:-:S04]  /*32360*/  @!P2 IMAD.WIDE.U32 R6, R4, 0x180, R6 ;  /* 0x000001800406a825 */ /* 0x000fc800078e0006 */
[----:B------:R-:W-:Y:S01]  /*32370*/  FMUL R10, R10, UR38 ;  /* 0x000000260a0a7c20 */ /* 0x000fe20008400000 */
[----:B-1----:R-:W-:Y:S01]  /*32380*/  @!P2 IMAD.IADD R8, R7, 0x1, R13 ;  /* 0x000000010708a824 */ /* 0x002fe200078e020d */
[----:B0-----:R-:W-:Y:S02]  /*32390*/  @!P2 IADD3 R6, P3, P4, R6, UR8, R14 ;  /* 0x000000080606ac10 */ /* 0x001fe4000fc7e00e */
[----:B---3--:R-:W-:Y:S01]  /*323a0*/  FFMA R10, R225, UR39, R10 ;  /* 0x00000027e10a7c23 */ /* 0x008fe2000800000a */
        /* <DEDUP_REMOVED lines=94> */
[----:B------:R-:W-:Y:S02]  /*32990*/  @!P1 IADD3.X R7, R13, R9, R7, P2, !PT ;  /* 0x000000090d079210 */ /* 0x000fe400017fe407 */
[----:B------:R-:W0:Y:S03]  /*329a0*/  @!P0 LDC.64 R12, c[0x0][0x5c0] ;  /* 0x00017000ff0c8b82 */ /* 0x000e260000000a00 */
[----:B------:R1:W-:Y:S04]  /*329b0*/  @!P1 STG.E.U8 desc[UR46][R6.64+0x98], R11 ;  /* 0x0000980b06009986 */ /* 0x0003e8000c10112e */
[----:B------:R-:W3:Y:S01]  /*329c0*/  @!P0 LDG.E.U8 R8, desc[UR46][R16.64+0x99] ;  /* 0x0000992e10088981 */ /* 0x000ee2000c1e1100 */
[----:B------:R-:W-:Y:S01]  /*329d0*/  ISETP.LT.OR P1, PT, R29, 0x99, !P6 ;  /* 0x000000991d00780c */ /* 0x000fe20007721670 */
[----:B-1----:R-:W-:-:S02]  /*329e0*/  @!P0 IMAD.MOV.U32 R6, RZ, RZ, R24 ;  /* 0x000000ffff068224 */ /* 0x002fc400078e0018 */
[----:B------:R-:W-:-:S10]  /*329f0*/  @!P0 IMAD.MOV.U32 R7, RZ, RZ, R30 ;  /* 0x000000ffff078224 */ /* 0x000fd400078e001e */
[----:B------:R-:W1:Y:S01]  /*32a00*/  @!P1 LDC.64 R14, c[0x0][0x5c0] ;  /* 0x00017000ff0e9b82 */ /* 0x000e620000000a00 */
[----:B---3--:R-:W-:-:S04]  /*32a10*/  LOP3.LUT R8, R8, 0xff, RZ, 0xc0, !PT ;  /* 0x000000ff08087812 */ /* 0x008fc800078ec0ff */
        /* <DEDUP_REMOVED lines=11> */
[----:B------:R-:W3:Y:S01]  /*32ad0*/  @!P1 LDG.E.U8 R8, desc[UR46][R18.64+0x98] ;  /* 0x0000982e12089981 */ /* 0x000ee2000c1e1100 */
[----:B------:R-:W-:Y:S02]  /*32ae0*/  @!P1 IMAD R13, R5, 0x180, RZ ;  /* 0x00000180050d9824 */ /* 0x000fe400078e02ff */
[----:B0-----:R-:W-:Y:S02]  /*32af0*/  @!P1 IMAD.MOV.U32 R6, RZ, RZ, R24 ;  /* 0x000000ffff069224 */ /* 0x001fe400078e0018 */
[----:B------:R-:W-:Y:S01]  /*32b00*/  @!P1 IMAD.MOV.U32 R7, RZ, RZ, R30 ;  /* 0x000000ffff079224 */ /* 0x000fe200078e001e */
[----:B------:R-:W-:Y:S01]  /*32b10*/  BSSY B1, `(.L_x_33) ;  /* 0x0000010000017945 */ /* 0x000fe20003800000 */
[----:B---3--:R-:W-:-:S04]  /*32b20*/  LOP3.LUT R8, R8, 0xff, RZ, 0xc0, !PT ;  /* 0x000000ff08087812 */ /* 0x008fc800078ec0ff */
[----:B------:R-:W-:-:S05]  /*32b30*/  F2FP.F16.E4M3.UNPACK_B R8, R8 ;  /* 0x00000008ff08723e */ /* 0x000fca00020006ff */
[----:B------:R-:W-:Y:S02]  /*32b40*/  HADD2.F32 R10, -RZ, R8.H0_H0 ;  /* 0x20000008ff0a7230 */ /* 0x000fe40000004100 */
[----:B------:R-:W-:-:S04]  /*32b50*/  @!P1 IMAD.WIDE.U32 R8, R4, 0x180, R6 ;  /* 0x0000018004089825 */ /* 0x000fc800078e0006 */
[----:B------:R-:W-:Y:S01]  /*32b60*/  FMUL R10, R10, UR38 ;  /* 0x000000260a0a7c20 */ /* 0x000fe20008400000 */
[----:B------:R-:W-:Y:S01]  /*32b70*/  @!P1 IMAD.IADD R12, R9, 0x1, R13 ;  /* 0x00000001090c9824 */ /* 0x000fe200078e020d */
[----:B-1----:R-:W-:Y:S02]  /*32b80*/  @!P1 IADD3 R8, P0, P2, R8, UR8, R14 ;  /* 0x0000000808089c10 */ /* 0x002fe4000fa1e00e */
[----:B--2---:R-:W-:Y:S02]  /*32b90*/  FFMA R10, R223, UR39, R10 ;  /* 0x00000027df0a7c23 */ /* 0x004fe4000800000a */
[----:B------:R-:W-:-:S03]  /*32ba0*/  @!P1 IADD3.X R9, R12, UR7, R15, P0, P2 ;  /* 0x000000070c099c10 */ /* 0x000fc600087e440f */
[----:B------:R-:W-:-:S05]  /*32bb0*/  F2FP.SATFINITE.E4M3.F32.PACK_AB_MERGE_C R7, RZ, R10, RZ ;  /* 0x0000000aff07723e */ /* 0x000fca00048070ff */
[----:B------:R0:W-:Y:S01]  /*32bc0*/  @!P1 STG.E.U8 desc[UR46][R8.64+0x98], R7 ;  /* 0x0000980708009986 */ /* 0x0001e2000c10112e */
[----:B------:R-:W-:Y:S02]  /*32bd0*/  ISETP.LT.OR P0, PT, R29, 0x9a, !P6 ;  /* 0x0000009a1d00780c */ /* 0x000fe40007701670 */
[----:B------:R-:W-:-:S11]  /*32be0*/  PRMT R6, RZ, 0x7610, R6 ;  /* 0x00007610ff067816 */ /* 0x000fd60000000006 */
[----:B0-----:R-:W-:Y:S05]  /*32bf0*/  @P0 BRA `(.L_x_34) ;  /* 0x0000000000040947 */ /* 0x001fea0003800000 */
[----:B------:R0:W5:Y:S02]  /*32c00*/  LDG.E.U8 R6, desc[UR46][R18.64+0x99] ;  /* 0x0000992e12067981 */ /* 0x000164000c1e1100 */
.L_x_34:
[----:B------:R-:W-:Y:S05]  /*32c10*/  BSYNC B1 ;  /* 0x0000000000017941 */ /* 0x000fea0003800000 */
.L_x_33:
[----:B------:R-:W-:Y:S05]  /*32c20*/  @P0 BRA `(.L_x_35) ;  /* 0x000000fc00c00947 */ /* 0x000fea0003800000 */
[----:B------:R-:W2:Y:S01]  /*32c30*/  LDL.LU R8, [R1+0x65c] ;  /* 0x00065c0001087983 */ /* 0x000ea20000300800 */
[----:B-----5:R-:W-:Y:S01]  /*32c40*/  LOP3.LUT R6, R6, 0xff, RZ, 0xc0, !PT ;  /* 0x000000ff06067812 */ /* 0x020fe200078ec0ff */
[----:B------:R-:W-:Y:S01]  /*32c50*/  IMAD.MOV.U32 R25, RZ, RZ, R30 ;  /* 0x000000ffff197224 */ /* 0x000fe200078e001e */
[----:B------:R-:W-:Y:S01]  /*32c60*/  ULDC.64 UR12, c[0x0][0x5c0] ;  /* 0x00017000000c7ab9 */ /* 0x000fe20000000a00 */
[----:B------:R-:W-:Y:S01]  /*32c70*/  IMAD R5, R5, 0x180, RZ ;  /* 0x0000018005057824 */ /* 0x000fe200078e02ff */
[----:B------:R-:W-:Y:S01]  /*32c80*/  F2FP.F16.E4M3.UNPACK_B R6, R6 ;  /* 0x00000006ff06723e */ /* 0x000fe200020006ff */
[----:B------:R-:W-:-:S04]  /*32c90*/  IMAD.WIDE.U32 R24, R4, 0x180, R24 ;  /* 0x0000018004187825 */ /* 0x000fc800078e0018 */
[----:B------:R-:W-:Y:S02]  /*32ca0*/  HADD2.F32 R6, -RZ, R6.H0_H0 ;  /* 0x20000006ff067230 */ /* 0x000fe40000004100 */
[----:B------:R-:W-:Y:S02]  /*32cb0*/  IMAD.U32 R7, RZ, RZ, UR12 ;  /* 0x0000000cff077e24 */ /* 0x000fe4000f8e00ff */
[----:B------:R-:W-:Y:S02]  /*32cc0*/  IMAD.IADD R5, R25, 0x1, R5 ;  /* 0x0000000119057824 */ /* 0x000fe400078e0205 */
[----:B------:R-:W-:Y:S01]  /*32cd0*/  FMUL R6, R6, UR38 ;  /* 0x0000002606067c20 */ /* 0x000fe20008400000 */
[----:B------:R-:W-:Y:S01]  /*32ce0*/  IMAD.U32 R4, RZ, RZ, UR13 ;  /* 0x0000000dff047e24 */ /* 0x000fe2000f8e00ff */
[----:B------:R-:W-:-:S04]  /*32cf0*/  IADD3 R24, P0, P1, R24, UR8, R7 ;  /* 0x0000000818187c10 */ /* 0x000fc8000f91e007 */
[----:B------:R-:W-:Y:S01]  /*32d00*/  IADD3.X R25, R5, UR7, R4, P0, P1 ;  /* 0x0000000705197c10 */ /* 0x000fe200087e2404 */
[----:B--2---:R-:W-:-:S05]  /*32d10*/  FFMA R6, R8, UR39, R6 ;  /* 0x0000002708067c23 */ /* 0x004fca0008000006 */
[----:B------:R-:W-:-:S05]  /*32d20*/  F2FP.SATFINITE.E4M3.F32.PACK_AB_MERGE_C R5, RZ, R6, RZ ;  /* 0x00000006ff05723e */ /* 0x000fca00048070ff */
[----:B------:R1:W-:Y:S01]  /*32d30*/  STG.E.U8 desc[UR46][R24.64+0x99], R5 ;  /* 0x0000990518007986 */ /* 0x0003e2000c10112e */
[----:B------:R-:W-:Y:S05]  /*32d40*/  BRA `(.L_x_35) ;  /* 0x000000fc00787947 */ /* 0x000fea0003800000 */
.L_x_32:
[----:B------:R-:W-:Y:S01]  /*32d50*/  ISETP.GE.AND P4, PT, R28, 0x1, PT ;  /* 0x000000011c00780c */ /* 0x000fe20003f86270 */
[----:B------:R-:W3:Y:S03]  /*32d60*/  LDL.LU R42, [R1+0x1c0] ;  /* 0x0001c000012a7983 */ /* 0x000ee60000300800 */
[----:B------:R-:W-:Y:S01]  /*32d70*/  ISETP.LT.OR P0, PT, R29, 0x1, !P4 ;  /* 0x000000011d00780c */ /* 0x000fe20006701670 */
[----:B------:R-:W-:Y:S01]  /*32d80*/  FMUL R6, R6, UR39 ;  /* 0x0000002706067c20 */ /* 0x000fe20008400000 */
[----:B------:R-:W-:Y:S01]  /*32d90*/  ISETP.GE.AND P6, PT, R28, 0x9, PT ;  /* 0x000000091c00780c */ /* 0x000fe20003fc6270 */
[----:B------:R-:W-:Y:S01]  /*32da0*/  FMUL R31, R7, UR39 ;  /* 0x00000027071f7c20 */ /* 0x000fe20008400000 */
[----:B------:R-:W-:Y:S01]  /*32db0*/  FMUL R8, R8, UR39 ;  /* 0x0000002708087c20 */ /* 0x000fe20008400000 */
[----:B------:R-:W-:Y:S01]  /*32dc0*/  FMUL R9, R9, UR39 ;  /* 0x0000002709097c20 */ /* 0x000fe20008400000 */
[----:B------:R-:W-:Y:S01]  /*32dd0*/  FMUL R10, R10, UR39 ;  /* 0x000000270a0a7c20 */ /* 0x000fe20008400000 */
[----:B------:R-:W-:Y:S01]  /*32de0*/  FMUL R11, R11, UR39 ;  /* 0x000000270b0b7c20 */ /* 0x000fe20008400000 */
[----:B-----5:R-:W-:Y:S01]  /*32df0*/  LOP3.LUT R0, R0, 0xfffeffff, RZ, 0xc0, !PT ;  /* 0xfffeffff00007812 */ /* 0x020fe200078ec0ff */
[----:B------:R-:W-:Y:S01]  /*32e00*/  FMUL R12, R12, UR39 ;  /* 0x000000270c0c7c20 */ /* 0x000fe20008400000 */
[----:B------:R-:W-:Y:S01]  /*32e10*/  FMUL R13, R13, UR39 ;  /* 0x000000270d0d7c20 */ /* 0x000fe20008400000 */
[----:B------:R-:W-:Y:S01]  /*32e20*/  LOP3.LUT R3, R3, 0xfff7ffff, RZ, 0xc0, !PT ;  /* 0xfff7ffff03037812 */ /* 0x000fe200078ec0ff */
[----:B------:R-:W-:Y:S01]  /*32e30*/  FMUL R14, R14, UR39 ;  /* 0x000000270e0e7c20 */ /* 0x000fe20008400000 */
[----:B------:R-:W0:Y:S01]  /*32e40*/  @!P0 LDC.64 R26, c[0x0][0x5c0] ;  /* 0x00017000ff1a8b82 */ /* 0x000e220000000a00 */
[----:B------:R-:W-:Y:S01]  /*32e50*/  F2FP.SATFINITE.E4M3.F32.PACK_AB_MERGE_C R6, RZ, R6, RZ ;  /* 0x00000006ff06723e */ /* 0x000fe200048070ff */
[----:B------:R-:W-:Y:S01]  /*32e60*/  FMUL R15, R15, UR39 ;  /* 0x000000270f0f7c20 */ /* 0x000fe20008400000 */
        /* <DEDUP_REMOVED lines=9> */
[----:B------:R-:W4:Y:S01]  /*32f00*/  LDL.LU R40, [R1+0x1c4] ;  /* 0x0001c40001287983 */ /* 0x000f220000300800 */
[----:B0-----:R-:W-:Y:S01]  /*32f10*/  @!P0 IADD3 R26, P1, R24, R26, RZ ;  /* 0x0000001a181a8210 */ /* 0x001fe20007f3e0ff */
[----:B------:R-:W-:Y:S01]  /*32f20*/  FMUL R233, R233, UR39 ;  /* 0x00000027e9e97c20 */ /* 0x000fe20008400000 */
[----:B------:R-:W-:Y:S01]  /*32f30*/  F2FP.SATFINITE.E4M3.F32.PACK_AB_MERGE_C R31, RZ, R31, RZ ;  /* 0x0000001fff1f723e */ /* 0x000fe200048070ff */
[----:B------:R-:W-:Y:S01]  /*32f40*/  FMUL R234, R234, UR39 ;  /* 0x00000027eaea7c20 */ /* 0x000fe20008400000 */
[----:B------:R-:W-:Y:S01]  /*32f50*/  F2FP.SATFINITE.E4M3.F32.PACK_AB_MERGE_C R8, RZ, R8, RZ ;  /* 0x00000008ff08723e */ /* 0x000fe200048070ff */
[----:B------:R-:W-:Y:S01]  /*32f60*/  @!P0 IMAD.X R27, R30, 0x1, R27, P1 ;  /* 0x000000011e1b8824 */ /* 0x000fe200008e061b */
[----:B------:R-:W-:Y:S01]  /*32f70*/  F2FP.SATFINITE.E4M3.F32.PACK_AB_MERGE_C R9, RZ, R9, RZ ;  /* 0x00000009ff09723e */ /* 0x000fe200048070ff */
[----:B------:R-:W-:Y:S01]  /*32f80*/  FMUL R235, R235, UR39 ;  /* 0x00000027ebeb7c20 */ /* 0x000fe20008400000 */
[----:B------:R-:W-:Y:S01]  /*32f90*/  F2FP.SATFINITE.E4M3.F32.PACK_AB_MERGE_C R10, RZ, R10, RZ ;  /* 0x0000000aff0a723e */ /* 0x000fe200048070ff */
[----:B------:R-:W-:Y:S01]  /*32fa0*/  FMUL R236, R236, UR39 ;  /* 0x00000027ecec7c20 */ /* 0x000fe20008400000 */
[----:B------:R0:W-:Y:S01]  /*32fb0*/  @!P0 STG.E.U8 desc[UR46][R26.64], R6 ;  /* 0x000000061a008986 */ /* 0x0001e2000c10112e */
[----:B------:R-:W-:-:S02]  /*32fc0*/  ISETP.LT.OR P0, PT, R29, 0x2, !P4 ;  /* 0x000000021d00780c */ /* 0x000fc40006701670 */
[----:B------:R-:W-:Y:S01]  /*32fd0*/  F2FP.SATFINITE.E4M3.F32.PACK_AB_MERGE_C R11, RZ, R11, RZ ;  /* 0x0000000bff0b723e */ /* 0x000fe200048070ff */
[----:B------:R-:W-:Y:S01]  /*32fe0*/  FMUL R237, R237, UR39 ;  /* 0x00000027eded7c20 */ /* 0x000fe20008400000 */
[----:B------:R-:W-:Y:S01]  /*32ff0*/  ISETP.LT.OR P5, PT, R29, 0x12, !P6 ;  /* 0x000000121d00780c */ /* 0x000fe200077a1670 */
[----:B------:R-:W2:Y:S01]  /*33000*/  LDL.LU R41, [R1+0x1c8] ;  /* 0x0001c80001297983 */ /* 0x000ea20000300800 */
[----:B------:R-:W-:Y:S02]  /*33010*/  @P4 LOP3.LUT R0, R0, 0x10000, RZ, 0xfc, !PT ;  /* 0x0001000000004812 */ /* 0x000fe400078efcff */
[----:B------:R-:W-:Y:S02]  /*33020*/  F2FP.SATFINITE.E4M3.F32.PACK_AB_MERGE_C R12, RZ, R12, RZ ;  /* 0x0000000cff0c723e */ /* 0x000fe400048070ff */
[----:B------:R-:W-:Y:S02]  /*33030*/  F2FP.SATFINITE.E4M3.F32.PACK_AB_MERGE_C R13, RZ, R13, RZ ;  /* 0x0000000dff0d723e */ /* 0x000fe400048070ff */
[----:B------:R-:W-:Y:S01]  /*33040*/  LOP3.LUT R0, R0, 0xffff7fff, RZ, 0xc0, !PT ;  /* 0xffff7fff00007812 */ /* 0x000fe200078ec0ff */
[----:B0-----:R-:W0:Y:S01]  /*33050*/  @!P0 LDC.64 R26, c[0x0][0x5c0] ;  /* 0x00017000ff1a8b82 */ /* 0x001e220000000a00 */
[----:B------:R-:W-:-:S02]  /*33060*/  F2FP.SATFINITE.E4M3.F32.PACK_AB_MERGE_C R14, RZ, R14, RZ ;  /* 0x0000000eff0e723e */ /* 0x000fc400048070ff */
[----:B------:R-:W-:Y:S02]  /*33070*/  @P6 LOP3.LUT R0, R0, 0x8000, RZ, 0xfc, !PT ;  /* 0x0000800000006812 */ /* 0x000fe400078efcff */
[----:B------:R-:W-:Y:S02]  /*33080*/  F2FP.SATFINITE.E4M3.F32.PACK_AB_MERGE_C R15, RZ, R15, RZ ;  /* 0x0000000fff0f723e */ /* 0x000fe400048070ff */
[----:B------:R-:W-:Y:S02]  /*33090*/  F2FP.SATFINITE.E4M3.F32.PACK_AB_MERGE_C R16, RZ, R16, RZ ;  /* 0x00000010ff10723e */ /* 0x000fe400048070ff */
[----:B------:R-:W-:Y:S02]  /*330a0*/  F2FP.SATFINITE.E4M3.F32.PACK_AB_MERGE_C R17, RZ, R17, RZ ;  /* 0x00000011ff11723e */ /* 0x000fe400048070ff */
[----:B------:R-:W-:Y:S02]  /*330b0*/  F2FP.SATFINITE.E4M3.F32.PACK_AB_MERGE_C R18, RZ, R18, RZ ;  /* 0x00000012ff12723e */ /* 0x000fe400048070ff */
[----:B------:R-:W-:-:S02]  /*330c0*/  F2FP.SATFINITE.E4M3.F32.PACK_AB_MERGE_C R19, RZ, R19, RZ ;  /* 0x00000013ff13723e */ /* 0x000fc400048070ff */
[----:B------:R-:W-:Y:S02]  /*330d0*/  F2FP.SATFINITE.E4M3.F32.PACK_AB_MERGE_C R20, RZ, R20, RZ ;  /* 0x00000014ff14723e */ /* 0x000fe400048070ff */
[----:B------:R-:W-:Y:S02]  /*330e0*/  F2FP.SATFINITE.E4M3.F32.PACK_AB_MERGE_C R21, RZ, R21, RZ ;  /* 0x00000015ff15723e */ /* 0x000fe400048070ff */
[----:B------:R-:W-:Y:S02]  /*330f0*/  F2FP.SATFINITE.E4M3.F32.PACK_AB_MERGE_C R22, RZ, R22, RZ ;  /* 0x00000016ff16723e */ /* 0x000fe400048070ff */
[----:B------:R-:W-:Y:S02]  /*33100*/  F2FP.SATFINITE.E4M3.F32.PACK_AB_MERGE_C R23, RZ, R23, RZ ;  /* 0x00000017ff17723e */ /* 0x000fe400048070ff */
[----:B------:R-:W-:Y:S02]  /*33110*/  F2FP.SATFINITE.E4M3.F32.PACK_AB_MERGE_C R232, RZ, R232, RZ ;  /* 0x000000e8ffe8723e */ /* 0x000fe400048070ff */
[----:B0-----:R-:W-:-:S02]  /*33120*/  @!P0 IADD3 R6, P1, R24, R26, RZ ;  /* 0x0000001a18068210 */ /* 0x001fc40007f3e0ff */
[----:B------:R-:W-:Y:S02]  /*33130*/  F2FP.SATFINITE.E4M3.F32.PACK_AB_MERGE_C R233, RZ, R233, RZ ;  /* 0x000000e9ffe9723e */ /* 0x000fe400048070ff */
[----:B------:R-:W-:Y:S01]  /*33140*/  F2FP.SATFINITE.E4M3.F32.PACK_AB_MERGE_C R234, RZ, R234, RZ ;  /* 0x000000eaffea723e */ /* 0x000fe200048070ff */
[----:B------:R-:W-:Y:S01]  /*33150*/  @!P0 IMAD.X R7, R30, 0x1, R27, P1 ;  /* 0x000000011e078824 */ /* 0x000fe200008e061b */
[C---:B------:R-:W-:Y:S02]  /*33160*/  ISETP.LT.OR P1, PT, R29.reuse, 0x1, !P6 ;  /* 0x000000011d00780c */ /* 0x040fe40007721670 */
[----:B------:R-:W-:Y:S02]  /*33170*/  F2FP.SATFINITE.E4M3.F32.PACK_AB_MERGE_C R235, RZ, R235, RZ ;  /* 0x000000ebffeb723e */ /* 0x000fe400048070ff */
[----:B------:R0:W-:Y:S01]  /*33180*/  @!P0 STG.E.U8 desc[UR46][R6.64+0x1], R31 ;  /* 0x0000011f06008986 */ /* 0x0001e2000c10112e */
[----:B------:R-:W-:Y:S02]  /*33190*/  ISETP.LT.OR P0, PT, R29, 0x2, !P6 ;  /* 0x000000021d00780c */ /* 0x000fe40007701670 */
[----:B------:R-:W-:-:S02]  /*331a0*/  F2FP.SATFINITE.E4M3.F32.PACK_AB_MERGE_C R236, RZ, R236, RZ ;  /* 0x000000ecffec723e */ /* 0x000fc400048070ff */
[----:B------:R-:W-:-:S04]  /*331b0*/  F2FP.SATFINITE.E4M3.F32.PACK_AB_MERGE_C R237, RZ, R237, RZ ;  /* 0x000000edffed723e */ /* 0x000fc800048070ff */
[----:B0-----:R-:W0:Y:S01]  /*331c0*/  @!P1 LDC.64 R6, c[0x0][0x5c0] ;  /* 0x00017000ff069b82 */ /* 0x001e220000000a00 */
[----:B------:R-:W-:Y:S01]  /*331d0*/  IMAD.U32 R31, RZ, RZ, UR7 ;  /* 0x00000007ff1f7e24 */ /* 0x000fe2000f8e00ff */
[----:B0-----:R-:W-:-:S04]  /*331e0*/  @!P1 IADD3 R6, P2, P3, R24, UR8, R6 ;  /* 0x0000000818069c10 */ /* 0x001fc8000fb5e006 */
[----:B------:R-:W-:-:S05]  /*331f0*/  @!P1 IADD3.X R7, R30, UR7, R7, P2, P3 ;  /* 0x000000071e079c10 */ /* 0x000fca00097e6407 */
[----:B------:R0:W-:Y:S01]  /*33200*/  @!P1 STG.E.U8 desc[UR46][R6.64], R8 ;  /* 0x0000000806009986 */ /* 0x0001e2000c10112e */
[----:B------:R-:W-:Y:S01]  /*33210*/  ISETP.LT.OR P1, PT, R29, 0x9, !P4 ;  /* 0x000000091d00780c */ /* 0x000fe20006721670 */
[----:B0-----:R-:W0:Y:S02]  /*33220*/  @!P0 LDC.64 R6, c[0x0][0x5c0] ;  /* 0x00017000ff068b82 */ /* 0x001e240000000a00 */
[----:B0-----:R-:W-:-:S04]  /*33230*/  @!P0 IADD3 R6, P2, P3, R24, UR8, R6 ;  /* 0x0000000818068c10 */ /* 0x001fc8000fb5e006 */
[----:B------:R-:W-:Y:S02]  /*33240*/  @!P0 IADD3.X R7, R30, UR7, R7, P2, P3 ;  /* 0x000000071e078c10 */ /* 0x000fe400097e6407 */
[----:B------:R-:W-:-:S03]  /*33250*/  ISETP.LT.OR P2, PT, R29, 0xa, !P4 ;  /* 0x0000000a1d00780c */ /* 0x000fc60006741670 */
[----:B------:R0:W-:Y:S02]  /*33260*/  @!P0 STG.E.U8 desc[UR46][R6.64+0x1], R9 ;  /* 0x0000010906008986 */ /* 0x0001e4000c10112e */
[----:B0-----:R-:W0:Y:S08]  /*33270*/  @!P1 LDC.64 R6, c[0x0][0x5c0] ;  /* 0x00017000ff069b82 */ /* 0x001e300000000a00 */
[----:B------:R-:W1:Y:S01]  /*33280*/  @!P2 LDC.64 R8, c[0x0][0x5c0] ;  /* 0x00017000ff08ab82 */ /* 0x000e620000000a00 */
[----:B0-----:R-:W-:-:S05]  /*33290*/  @!P1 IADD3 R6, P0, R24, R6, RZ ;  /* 0x0000000618069210 */ /* 0x001fca0007f1e0ff */
[----:B------:R-:W-:Y:S01]  /*332a0*/  @!P1 IMAD.X R7, R30, 0x1, R7, P0 ;  /* 0x000000011e079824 */ /* 0x000fe200000e0607 */
[----:B------:R-:W-:-:S04]  /*332b0*/  ISETP.LT.OR P0, PT, R29, 0xa, !P6 ;  /* 0x0000000a1d00780c */ /* 0x000fc80007701670 */
[----:B------:R1:W-:Y:S01]  /*332c0*/  @!P1 STG.E.U8 desc[UR46][R6.64+0x8], R10 ;  /* 0x0000080a06009986 */ /* 0x0003e2000c10112e */
[----:B------:R-:W-:Y:S02]  /*332d0*/  ISETP.LT.OR P1, PT, R29, 0x9, !P6 ;  /* 0x000000091d00780c */ /* 0x000fe40007721670 */
[----:B-1----:R-:W-:-:S05]  /*332e0*/  @!P2 IADD3 R6, P3, R24, R8, RZ ;  /* 0x000000081806a210 */ /* 0x002fca0007f7e0ff */
[----:B------:R-:W-:-:S06]  /*332f0*/  @!P2 IMAD.X R7, R30, 0x1, R9, P3 ;  /* 0x000000011e07a824 */ /* 0x000fcc00018e0609 */
[----:B------:R-:W0:Y:S01]  /*33300*/  @!P1 LDC.64 R8, c[0x0][0x5c0] ;  /* 0x00017000ff089b82 */ /* 0x000e220000000a00 */
[----:B------:R1:W-:Y:S07]  /*33310*/  @!P2 STG.E.U8 desc[UR46][R6.64+0x9], R11 ;  /* 0x0000090b0600a986 */ /* 0x0003ee000c10112e */
[----:B-1----:R-:W1:Y:S01]  /*33320*/  @!P0 LDC.64 R6, c[0x0][0x5c0] ;  /* 0x00017000ff068b82 */ /* 0x002e620000000a00 */
[----:B0-----:R-:W-:-:S04]  /*33330*/  @!P1 IADD3 R10, P2, P3, R24, UR8, R8 ;  /* 0x00000008180a9c10 */ /* 0x001fc8000fb5e008 */
[----:B------:R-:W-:-:S05]  /*33340*/  @!P1 IADD3.X R11, R30, UR7, R9, P2, P3 ;  /* 0x000000071e0b9c10 */ /* 0x000fca00097e6409 */
[----:B------:R0:W-:Y:S01]  /*33350*/  @!P1 STG.E.U8 desc[UR46][R10.64+0x8], R12 ;  /* 0x0000080c0a009986 */ /* 0x0001e2000c10112e */
[----:B-1----:R-:W-:-:S04]  /*33360*/  @!P0 IADD3 R8, P2, P3, R24, UR8, R6 ;  /* 0x0000000818088c10 */ /* 0x002fc8000fb5e006 */
[----:B------:R-:W-:Y:S02]  /*33370*/  @!P0 IADD3.X R9, R30, UR7, R7, P2, P3 ;  /* 0x000000071e098c10 */ /* 0x000fe400097e6407 */
[----:B------:R-:W-:-:S03]  /*33380*/  ISETP.LT.OR P2, PT, R29, 0x11, !P6 ;  /* 0x000000111d00780c */ /* 0x000fc60007741670 */
[----:B------:R-:W-:Y:S10]  /*33390*/  @!P0 STG.E.U8 desc[UR46][R8.64+0x9], R13 ;  /* 0x0000090d08008986 */ /* 0x000ff4000c10112e */
[----:B------:R-:W1:Y:S02]  /*333a0*/  @!P2 LDC.64 R6, c[0x0][0x5c0] ;  /* 0x00017000ff06ab82 */ /* 0x000e640000000a00 */
[----:B-1----:R-:W-:-:S04]  /*333b0*/  @!P2 IADD3 R26, P3, P4, R24, UR8, R6 ;  /* 0x00000008181aac10 */ /* 0x002fc8000fc7e006 */
[----:B------:R-:W-:Y:S02]  /*333c0*/  @!P2 IADD3.X R27, R30, UR7, R7, P3, P4 ;  /* 0x000000071e1bac10 */ /* 0x000fe40009fe8407 */
[----:B------:R-:W0:Y:S02]  /*333d0*/  @!P5 LDC.64 R6, c[0x0][0x5c0] ;  /* 0x00017000ff06db82 */ /* 0x000e240000000a00 */
[----:B0-----:R-:W-:-:S04]  /*333e0*/  @!P5 IADD3 R10, P1, P3, R24, UR8, R6 ;  /* 0x00000008180adc10 */ /* 0x001fc8000fb3e006 */
[----:B------:R-:W-:Y:S02]  /*333f0*/  @!P5 IADD3.X R11, R30, UR7, R7, P1, P3 ;  /* 0x000000071e0bdc10 */ /* 0x000fe40008fe6407 */
[----:B------:R-:W-:-:S13]  /*33400*/  ISETP.LT.OR P3, PT, R29, 0x19, !P6 ;  /* 0x000000191d00780c */ /* 0x000fda0007761670 */
[----:B------:R-:W0:Y:S01]  /*33410*/  @!P3 LDC.64 R6, c[0x0][0x5c0] ;  /* 0x00017000ff06bb82 */ /* 0x000e220000000a00 */
[----:B------:R-:W-:-:S04]  /*33420*/  @P3 LOP3.LUT R3, R3, 0x80000, RZ, 0xfc, !PT ;  /* 0x0008000003033812 */ /* 0x000fc800078efcff */
[----:B------:R-:W-:Y:S02]  /*33430*/  LOP3.LUT R3, R3, 0xffefffff, RZ, 0xc0, !PT ;  /* 0xffefffff03037812 */ /* 0x000fe400078ec0ff */
[----:B0-----:R-:W-:-:S04]  /*33440*/  @!P3 IADD3 R32, P0, P1, R24, UR8, R6 ;  /* 0x000000081820bc10 */ /* 0x001fc8000f91e006 */
[----:B------:R-:W-:Y:S02]  /*33450*/  @!P3 IADD3.X R33, R30, UR7, R7, P0, P1 ;  /* 0x000000071e21bc10 */ /* 0x000fe400087e2407 */
[C---:B------:R-:W-:Y:S02]  /*33460*/  LOP3.LUT P3, RZ, R0.reuse, 0x10000, RZ, 0xc0, !PT ;  /* 0x0001000000ff7812 */ /* 0x040fe4000786c0ff */
[----:B------:R-:W-:Y:S02]  /*33470*/  LOP3.LUT R0, R0, 0xfffffffd, RZ, 0xc0, !PT ;  /* 0xfffffffd00007812 */ /* 0x000fe400078ec0ff */
[----:B------:R-:W-:-:S09]  /*33480*/  ISETP.LT.OR P0, PT, R29, 0x11, !P3 ;  /* 0x000000111d00780c */ /* 0x000fd20005f01670 */
[----:B------:R-:W-:-:S04]  /*33490*/  @P3 LOP3.LUT R3, R3, 0x100000, RZ, 0xfc, !PT ;  /* 0x0010000003033812 */ /* 0x000fc800078efcff */
[----:B------:R-:W0:Y:S02]  /*334a0*/  @!P0 LDC.64 R6, c[0x0][0x5c0] ;  /* 0x00017000ff068b82 */ /* 0x000e240000000a00 */
[----:B0-----:R-:W-:-:S05]  /*334b0*/  @!P0 IADD3 R6, P1, R24, R6, RZ ;  /* 0x0000000618068210 */ /* 0x001fca0007f3e0ff */
[----:B------:R-:W-:-:S05]  /*334c0*/  @!P0 IMAD.X R7, R30, 0x1, R7, P1 ;  /* 0x000000011e078824 */ /* 0x000fca00008e0607 */
[----:B------:R0:W-:Y:S01]  /*334d0*/  @!P0 STG.E.U8 desc[UR46][R6.64+0x10], R14 ;  /* 0x0000100e06008986 */ /* 0x0001e2000c10112e */
[----:B------:R-:W-:-:S13]  /*334e0*/  ISETP.LT.OR P0, PT, R29, 0x12, !P3 ;  /* 0x000000121d00780c */ /* 0x000fda0005f01670 */
[----:B0-----:R-:W0:Y:S02]  /*334f0*/  @!P0 LDC.64 R6, c[0x0][0x5c0] ;  /* 0x00017000ff068b82 */ /* 0x001e240000000a00 */
[----:B0-----:R-:W-:-:S05]  /*33500*/  @!P0 IADD3 R6, P1, R24, R6, RZ ;  /* 0x0000000618068210 */ /* 0x001fca0007f3e0ff */
[----:B------:R-:W-:Y:S01]  /*33510*/  @!P0 IMAD.X R7, R30, 0x1, R7, P1 ;  /* 0x000000011e078824 */ /* 0x000fe200008e0607 */
[----:B------:R-:W-:-:S04]  /*33520*/  ISETP.LT.OR P1, PT, R29, 0x1a, !P6 ;  /* 0x0000001a1d00780c */ /* 0x000fc80007721670 */
[----:B------:R0:W-:Y:S04]  /*33530*/  @!P0 STG.E.U8 desc[UR46][R6.64+0x11], R15 ;  /* 0x0000110f06008986 */ /* 0x0001e8000c10112e */
[----:B------:R1:W-:Y:S04]  /*33540*/  @!P2 STG.E.U8 desc[UR46][R26.64+0x10], R16 ;  /* 0x000010101a00a986 */ /* 0x0003e8000c10112e */
[----:B------:R3:W-:Y:S01]  /*33550*/  @!P5 STG.E.U8 desc[UR46][R10.64+0x11], R17 ;  /* 0x000011110a00d986 */ /* 0x0007e2000c10112e */
[----:B0-----:R-:W0:Y:S02]  /*33560*/  @!P1 LDC.64 R6, c[0x0][0x5c0] ;  /* 0x00017000ff069b82 */ /* 0x001e240000000a00 */
[----:B0-----:R-:W-:-:S04]  /*33570*/  @!P1 IADD3 R12, P0, P4, R24, UR8, R6 ;  /* 0x00000008180c9c10 */ /* 0x001fc8000fc1e006 */
[----:B------:R-:W-:Y:S02]  /*33580*/  @!P1 IADD3.X R13, R30, UR7, R7, P0, P4 ;  /* 0x000000071e0d9c10 */ /* 0x000fe400087e8407 */
[----:B------:R-:W-:-:S04]  /*33590*/  ISETP.GE.AND P0, PT, R28, 0x81, PT ;  /* 0x000000811c00780c */ /* 0x000fc80003f06270 */
[C---:B------:R-:W-:Y:S02]  /*335a0*/  ISETP.LT.OR P4, PT, R29.reuse, 0x1, !P0 ;  /* 0x000000011d00780c */ /* 0x040fe40004781670 */
[----:B------:R-:W-:-:S11]  /*335b0*/  ISETP.LT.OR P2, PT, R29, 0x2, !P0 ;  /* 0x000000021d00780c */ /* 0x000fd60004741670 */
[----:B------:R-:W0:Y:S02]  /*335c0*/  @!P4 LDC.64 R6, c[0x0][0x5c0] ;  /* 0x00017000ff06cb82 */ /* 0x000e240000000a00 */
[----:B0-----:R-:W-:-:S04]  /*335d0*/  @!P4 IADD3 R14, P3, P6, R24, UR6, R6 ;  /* 0x00000006180ecc10 */ /* 0x001fc8000fe7e006 */
[----:B------:R-:W-:Y:S02]  /*335e0*/  @!P4 IADD3.X R15, R30, UR5, R7, P3, P6 ;  /* 0x000000051e0fcc10 */ /* 0x000fe40009fec407 */
[----:B------:R-:W0:Y:S02]  /*335f0*/  @!P2 LDC.64 R6, c[0x0][0x5c0] ;  /* 0x00017000ff06ab82 */ /* 0x000e240000000a00 */
[----:B0-----:R-:W-:-:S04]  /*33600*/  @!P2 IADD3 R8, P3, P6, R24, UR6, R6 ;  /* 0x000000061808ac10 */ /* 0x001fc8000fe7e006 */
[----:B------:R-:W-:Y:S02]  /*33610*/  @!P2 IADD3.X R9, R30, UR5, R7, P3, P6 ;  /* 0x000000051e09ac10 */ /* 0x000fe40009fec407 */
[----:B------:R-:W-:-:S13]  /*33620*/  ISETP.LT.OR P3, PT, R29, 0x9, !P0 ;  /* 0x000000091d00780c */ /* 0x000fda0004761670 */
[----:B------:R-:W1:Y:S01]  /*33630*/  @!P3 LDC.64 R6, c[0x0][0x5c0] ;  /* 0x00017000ff06bb82 */ /* 0x000e620000000a00 */
[----:B------:R-:W-:-:S04]  /*33640*/  @P3 LOP3.LUT R0, R0, 0x2, RZ, 0xfc, !PT ;  /* 0x0000000200003812 */ /* 0x000fc800078efcff */
[----:B------:R-:W-:Y:S02]  /*33650*/  LOP3.LUT R0, R0, 0xfffffffe, RZ, 0xc0, !PT ;  /* 0xfffffffe00007812 */ /* 0x000fe400078ec0ff */
[----:B-1----:R-:W-:-:S04]  /*33660*/  @!P3 IADD3 R16, P5, P6, R24, UR6, R6 ;  /* 0x000000061810bc10 */ /* 0x002fc8000febe006 */
[----:B---3--:R-:W-:Y:S02]  /*33670*/  @!P3 IADD3.X R17, R30, UR5, R7, P5, P6 ;  /* 0x000000051e11bc10 */ /* 0x008fe4000afec407 */
[----:B------:R-:W-:-:S04]  /*33680*/  LOP3.LUT P3, RZ, R3, 0x100000, RZ, 0xc0, !PT ;  /* 0x0010000003ff7812 */ /* 0x000fc8000786c0ff */
[----:B------:R-:W-:-:S13]  /*33690*/  ISETP.LT.OR P5, PT, R29, 0x19, !P3 ;  /* 0x000000191d00780c */ /* 0x000fda0005fa1670 */
[----:B------:R-:W0:Y:S02]  /*336a0*/  @!P5 LDC.64 R6, c[0x0][0x5c0] ;  /* 0x00017000ff06db82 */ /* 0x000e240000000a00 */
[----:B0-----:R-:W-:-:S05]  /*336b0*/  @!P5 IADD3 R6, P6, R24, R6, RZ ;  /* 0x000000061806d210 */ /* 0x001fca0007fde0ff */
[----:B------:R-:W-:-:S05]  /*336c0*/  @!P5 IMAD.X R7, R30, 0x1, R7, P6 ;  /* 0x000000011e07d824 */ /* 0x000fca00030e0607 */
[----:B------:R0:W-:Y:S01]  /*336d0*/  @!P5 STG.E.U8 desc[UR46][R6.64+0x18], R18 ;  /* 0x000018120600d986 */ /* 0x0001e2000c10112e */
[C---:B------:R-:W-:Y:S02]  /*336e0*/  ISETP.LT.OR P5, PT, R29.reuse, 0x1a, !P3 ;  /* 0x0000001a1d00780c */ /* 0x040fe40005fa1670 */
[----:B------:R-:W-:-:S11]  /*336f0*/  ISETP.LT.OR P3, PT, R29, 0xa, !P0 ;  /* 0x0000000a1d00780c */ /* 0x000fd60004761670 */
[----:B0-----:R-:W0:Y:S02]  /*33700*/  @!P5 LDC.64 R6, c[0x0][0x5c0] ;  /* 0x00017000ff06db82 */ /* 0x001e240000000a00 */
[----:B------:R-:W-:-:S04]  /*33710*/  @P3 LOP3.LUT R0, R0, 0x1, RZ, 0xfc, !PT ;  /* 0x0000000100003812 */ /* 0x000fc800078efcff */
[----:B------:R-:W-:Y:S02]  /*33720*/  LOP3.LUT R0, R0, 0xfffffff7, RZ, 0xc0, !PT ;  /* 0xfffffff700007812 */ /* 0x000fe400078ec0ff */
[----:B0-----:R-:W-:-:S05]  /*33730*/  @!P5 IADD3 R6, P6, R24, R6, RZ ;  /* 0x000000061806d210 */ /* 0x001fca0007fde0ff */
[----:B------:R-:W-:-:S05]  /*33740*/  @!P5 IMAD.X R7, R30, 0x1, R7, P6 ;  /* 0x000000011e07d824 */ /* 0x000fca00030e0607 */
[----:B------:R0:W-:Y:S02]  /*33750*/  @!P5 STG.E.U8 desc[UR46][R6.64+0x19], R19 ;  /* 0x000019130600d986 */ /* 0x0001e4000c10112e */
[----:B0-----:R-:W0:Y:S02]  /*33760*/  @!P3 LDC.64 R6, c[0x0][0x5c0] ;  /* 0x00017000ff06bb82 */ /* 0x001e240000000a00 */
        /* <DEDUP_REMOVED lines=8> */
[----:B------:R-:W-:Y:S02]  /*337f0*/  ISETP.LT.OR P6, PT, R29, 0x12, !P0 ;  /* 0x000000121d00780c */ /* 0x000fe400047c1670 */
[C---:B------:R-:W-:Y:S02]  /*33800*/  LOP3.LUT P3, RZ, R3.reuse, 0x80000, RZ, 0xc0, !PT ;  /* 0x0008000003ff7812 */ /* 0x040fe4000786c0ff */
[----:B------:R-:W-:-:S04]  /*33810*/  LOP3.LUT R3, R3, 0xffffff7f, RZ, 0xc0, !PT ;  /* 0xffffff7f03037812 */ /* 0x000fc800078ec0ff */
[----:B------:R-:W-:-:S04]  /*33820*/  @P0 LOP3.LUT R3, R3, 0x80, RZ, 0xfc, !PT ;  /* 0x0000008003030812 */ /* 0x000fc800078efcff */
[----:B------:R-:W-:Y:S01]  /*33830*/  LOP3.LUT R3, R3, 0xfffeffff, RZ, 0xc0, !PT ;  /* 0xfffeffff03037812 */ /* 0x000fe200078ec0ff */
[----:B------:R-:W0:Y:S01]  /*33840*/  @!P6 LDC.64 R6, c[0x0][0x5c0] ;  /* 0x00017000ff06eb82 */ /* 0x000e220000000a00 */
[----:B------:R-:W-:Y:S01]  /*33850*/  @P6 LOP3.LUT R0, R0, 0x4, RZ, 0xfc, !PT ;  /* 0x0000000400006812 */ /* 0x000fe200078efcff */
[----:B------:R-:W-:Y:S03]  /*33860*/  @!P3 STG.E.U8 desc[UR46][R32.64+0x18], R20 ;  /* 0x000018142000b986 */ /* 0x000fe6000c10112e */
[----:B------:R-:W-:Y:S01]  /*33870*/  LOP3.LUT R0, R0, 0xffffffef, RZ, 0xc0, !PT ;  /* 0xffffffef00007812 */ /* 0x000fe200078ec0ff */
[----:B------:R1:W-:Y:S04]  /*33880*/  @!P1 STG.E.U8 desc[UR46][R12.64+0x19], R21 ;  /* 0x000019150c009986 */ /* 0x0003e8000c10112e */
[----:B------:R3:W-:Y:S04]  /*33890*/  @!P4 STG.E.U8 desc[UR46][R14.64], R22 ;  /* 0x000000160e00c986 */ /* 0x0007e8000c10112e */
[----:B------:R4:W-:Y:S01]  /*338a0*/  @!P2 STG.E.U8 desc[UR46][R8.64+0x1], R23 ;  /* 0x000001170800a986 */ /* 0x0009e2000c10112e */
[----:B------:R-:W-:Y:S01]  /*338b0*/  ISETP.GE.AND P2, PT, R28, 0x89, PT ;  /* 0x000000891c00780c */ /* 0x000fe20003f46270 */
[----:B-1----:R-:W-:-:S02]  /*338c0*/  IMAD.U32 R12, RZ, RZ, UR8 ;  /* 0x00000008ff0c7e24 */ /* 0x002fc4000f8e00ff */
[----:B------:R-:W-:Y:S02]  /*338d0*/  IMAD.U32 R13, RZ, RZ, UR7 ;  /* 0x00000007ff0d7e24 */ /* 0x000fe4000f8e00ff */
[----:B---3--:R-:W-:Y:S01]  /*338e0*/  IMAD.U32 R22, RZ, RZ, UR8 ;  /* 0x00000008ff167e24 */ /* 0x008fe2000f8e00ff */
[----:B0-----:R-:W-:Y:S01]  /*338f0*/  @!P6 IADD3 R32, P3, P5, R24, UR6, R6 ;  /* 0x000000061820ec10 */ /* 0x001fe2000fd7e006 */
[----:B----4-:R-:W-:-:S03]  /*33900*/  IMAD.U32 R8, RZ, RZ, UR8 ;  /* 0x00000008ff087e24 */ /* 0x010fc6000f8e00ff */
[----:B------:R-:W-:Y:S01]  /*33910*/  @!P6 IADD3.X R33, R30, UR5, R7, P3, P5 ;  /* 0x000000051e21ec10 */ /* 0x000fe20009fea407 */
[----:B------:R-:W-:Y:S01]  /*33920*/  IMAD.U32 R9, RZ, RZ, UR7 ;  /* 0x00000007ff097e24 */ /* 0x000fe2000f8e00ff */
[----:B------:R-:W-:-:S13]  /*33930*/  ISETP.LT.OR P6, PT, R29, 0x19, !P0 ;  /* 0x000000191d00780c */ /* 0x000fda00047c1670 */
[----:B------:R-:W0:Y:S01]  /*33940*/  @!P6 LDC.64 R6, c[0x0][0x5c0] ;  /* 0x00017000ff06eb82 */ /* 0x000e220000000a00 */
[----:B------:R-:W-:-:S04]  /*33950*/  @P6 LOP3.LUT R0, R0, 0x10, RZ, 0xfc, !PT ;  /* 0x0000001000006812 */ /* 0x000fc800078efcff */
[----:B------:R-:W-:Y:S02]  /*33960*/  LOP3.LUT R0, R0, 0xffffffdf, RZ, 0xc0, !PT ;  /* 0xffffffdf00007812 */ /* 0x000fe400078ec0ff */
[----:B0-----:R-:W-:-:S04]  /*33970*/  @!P6 IADD3 R36, P1, P3, R24, UR6, R6 ;  /* 0x000000061824ec10 */ /* 0x001fc8000fb3e006 */
[----:B------:R-:W-:Y:S02]  /*33980*/  @!P6 IADD3.X R37, R30, UR5, R7, P1, P3 ;  /* 0x000000051e25ec10 */ /* 0x000fe40008fe6407 */
[----:B------:R-:W-:-:S13]  /*33990*/  ISETP.LT.OR P1, PT, R29, 0x1a, !P0 ;  /* 0x0000001a1d00780c */ /* 0x000fda0004721670 */
[----:B------:R-:W-:-:S04]  /*339a0*/  @P1 LOP3.LUT R0, R0, 0x20, RZ, 0xfc, !PT ;  /* 0x0000002000001812 */ /* 0x000fc800078efcff */
[C---:B------:R-:W-:Y:S02]  /*339b0*/  LOP3.LUT P0, RZ, R0.reuse, 0x20, RZ, 0xc0, !PT ;  /* 0x0000002000ff7812 */ /* 0x040fe4000780c0ff */
[----:B------:R-:W-:-:S11]  /*339c0*/  LOP3.LUT R0, R0, 0xffffbfff, RZ, 0xc0, !PT ;  /* 0xffffbfff00007812 */ /* 0x000fd600078ec0ff */
[----:B------:R-:W0:Y:S01]  /*339d0*/  @!P0 LDC.64 R6, c[0x0][0x5c0] ;  /* 0x00017000ff068b82 */ /* 0x000e220000000a00 */
[----:B------:R-:W-:-:S04]  /*339e0*/  @P0 LOP3.LUT R3, R3, 0x10000, RZ, 0xfc, !PT ;  /* 0x0001000003030812 */ /* 0x000fc800078efcff */
[----:B------:R-:W-:Y:S02]  /*339f0*/  LOP3.LUT R3, R3, 0xfffbffff, RZ, 0xc0, !PT ;  /* 0xfffbffff03037812 */ /* 0x000fe400078ec0ff */
[----:B0-----:R-:W-:-:S04]  /*33a00*/  @!P0 IADD3 R26, P1, P3, R24, UR6, R6 ;  /* 0x00000006181a8c10 */ /* 0x001fc8000fb3e006 */
[----:B------:R-:W-:Y:S02]  /*33a10*/  @!P0 IADD3.X R27, R30, UR5, R7, P1, P3 ;  /* 0x000000051e1b8c10 */ /* 0x000fe40008fe6407 */
[----:B------:R-:W-:-:S04]  /*33a20*/  ISETP.GE.AND P1, PT, R28, 0x101, PT ;  /* 0x000001011c00780c */ /* 0x000fc80003f26270 */
[----:B------:R-:W-:-:S13]  /*33a30*/  ISETP.LT.OR P5, PT, R29, 0x1, !P1 ;  /* 0x000000011d00780c */ /* 0x000fda0004fa1670 */
[----:B------:R-:W0:Y:S01]  /*33a40*/  @!P5 LDC.64 R6, c[0x0][0x5c0] ;  /* 0x00017000ff06db82 */ /* 0x000e220000000a00 */
[----:B------:R-:W-:-:S04]  /*33a50*/  @P5 LOP3.LUT R0, R0, 0x4000, RZ, 0xfc, !PT ;  /* 0x0000400000005812 */ /* 0x000fc800078efcff */
[C---:B------:R-:W-:Y:S02]  /*33a60*/  LOP3.LUT P0, RZ, R0.reuse, 0x1, RZ, 0xc0, !PT ;  /* 0x0000000100ff7812 */ /* 0x040fe4000780c0ff */
[----:B------:R-:W-:-:S11]  /*33a70*/  LOP3.LUT R0, R0, 0xffffdfff, RZ, 0xc0, !PT ;  /* 0xffffdfff00007812 */ /* 0x000fd600078ec0ff */
[----:B------:R-:W-:Y:S02]  /*33a80*/  @P0 LOP3.LUT R3, R3, 0x40000, RZ, 0xfc, !PT ;  /* 0x0004000003030812 */ /* 0x000fe400078efcff */
[----:B------:R-:W-:Y:S02]  /*33a90*/  ISETP.LT.OR P0, PT, R29, 0x2, !P1 ;  /* 0x000000021d00780c */ /* 0x000fe40004f01670 */
[----:B0-----:R-:W-:-:S04]  /*33aa0*/  @!P5 IADD3 R34, P3, P4, R24, UR10, R6 ;  /* 0x0000000a1822dc10 */ /* 0x001fc8000fc7e006 */
[----:B------:R-:W-:Y:S02]  /*33ab0*/  @!P5 IADD3.X R35, R30, UR9, R7, P3, P4 ;  /* 0x000000091e23dc10 */ /* 0x000fe40009fe8407 */
[----:B------:R-:W-:-:S05]  /*33ac0*/  ISETP.LT.OR P4, PT, R29, 0x1, !P2 ;  /* 0x000000011d00780c */ /* 0x000fca0005781670 */
[----:B------:R-:W-:-:S08]  /*33ad0*/  @P0 LOP3.LUT R0, R0, 0x2000, RZ, 0xfc, !PT ;  /* 0x0000200000000812 */ /* 0x000fd000078efcff */
[----:B------:R-:W0:Y:S01]  /*33ae0*/  @!P4 LDC.64 R6, c[0x0][0x5c0] ;  /* 0x00017000ff06cb82 */ /* 0x000e220000000a00 */
[----:B------:R-:W-:-:S04]  /*33af0*/  @!P4 IADD3 R8, P3, P5, R8, UR6, R24 ;  /* 0x000000060808cc10 */ /* 0x000fc8000fd7e018 */
[----:B------:R-:W-:Y:S02]  /*33b00*/  @!P4 IADD3.X R9, R9, UR5, R30, P3, P5 ;  /* 0x000000050909cc10 */ /* 0x000fe40009fea41e */
[----:B0-----:R-:W-:-:S05]  /*33b10*/  @!P4 IADD3 R6, P3, R8, R6, RZ ;  /* 0x000000060806c210 */ /* 0x001fca0007f7e0ff */
[----:B------:R-:W-:Y:S01]  /*33b20*/  @!P4 IMAD.X R7, R9, 0x1, R7, P3 ;  /* 0x000000010907c824 */ /* 0x000fe200018e0607 */
[----:B------:R-:W-:-:S04]  /*33b30*/  ISETP.LT.OR P3, PT, R29, 0x2, !P2 ;  /* 0x000000021d00780c */ /* 0x000fc80005761670 */
[----:B------:R0:W-:Y:S09]  /*33b40*/  @!P4 STG.E.U8 desc[UR46][R6.64], R232 ;  /* 0x000000e80600c986 */ /* 0x0001f2000c10112e */
[----:B------:R-:W-:Y:S01]  /*33b50*/  @!P3 IADD3 R12, P5, P6, R12, UR6, R24 ;  /* 0x000000060c0cbc10 */ /* 0x000fe2000febe018 */
[----:B------:R-:W1:Y:S03]  /*33b60*/  @!P3 LDC.64 R8, c[0x0][0x5c0] ;  /* 0x00017000ff08bb82 */ /* 0x000e660000000a00 */
[----:B------:R-:W-:-:S05]  /*33b70*/  @!P3 IADD3.X R13, R13, UR5, R30, P5, P6 ;  /* 0x000000050d0dbc10 */ /* 0x000fca000afec41e */
[----:B0-----:R-:W0:Y:S01]  /*33b80*/  @!P0 LDC.64 R6, c[0x0][0x5c0] ;  /* 0x00017000ff068b82 */ /* 0x001e220000000a00 */
[----:B-1----:R-:W-:-:S05]  /*33b90*/  @!P3 IADD3 R8, P4, R12, R8, RZ ;  /* 0x000000080c08b210 */ /* 0x002fca0007f9e0ff */
[----:B------:R-:W-:Y:S01]  /*33ba0*/  @!P3 IMAD.X R9, R13, 0x1, R9, P4 ;  /* 0x000000010d09b824 */ /* 0x000fe200020e0609 */
[----:B0-----:R-:W-:-:S04]  /*33bb0*/  @!P0 IADD3 R18, P5, P6, R24, UR10, R6 ;  /* 0x0000000a18128c10 */ /* 0x001fc8000febe006 */
[----:B------:R0:W-:Y:S01]  /*33bc0*/  @!P3 STG.E.U8 desc[UR46][R8.64+0x1], R233 ;  /* 0x000001e90800b986 */ /* 0x0001e2000c10112e */
[----:B------:R-:W-:Y:S02]  /*33bd0*/  @!P0 IADD3.X R19, R30, UR9, R7, P5, P6 ;  /* 0x000000091e138c10 */ /* 0x000fe4000afec407 */
[----:B------:R-:W-:Y:S02]  /*33be0*/  ISETP.LT.OR P5, PT, R29, 0x9, !P1 ;  /* 0x000000091d00780c */ /* 0x000fe40004fa1670 */
[C---:B------:R-:W-:Y:S02]  /*33bf0*/  LOP3.LUT P6, RZ, R0.reuse, 0x2, RZ, 0xc0, !PT ;  /* 0x0000000200ff7812 */ /* 0x040fe400078cc0ff */
[----:B------:R-:W-:Y:S02]  /*33c00*/  LOP3.LUT R0, R0, 0xffffefff, RZ, 0xc0, !PT ;  /* 0xffffefff00007812 */ /* 0x000fe400078ec0ff */
[C---:B------:R-:W-:Y:S01]  /*33c10*/  LOP3.LUT P0, RZ, R3.reuse, 0x40000, RZ, 0xc0, !PT ;  /* 0x0004000003ff7812 */ /* 0x040fe2000780c0ff */
[----:B0-----:R-:W-:Y:S01]  /*33c20*/  IMAD.U32 R8, RZ, RZ, UR8 ;  /* 0x00000008ff087e24 */ /* 0x001fe2000f8e00ff */
[----:B------:R-:W-:Y:S01]  /*33c30*/  LOP3.LUT R3, R3, 0xfffdffff, RZ, 0xc0, !PT ;  /* 0xfffdffff03037812 */ /* 0x000fe200078ec0ff */
[----:B------:R-:W-:-:S04]  /*33c40*/  IMAD.U32 R9, RZ, RZ, UR7 ;  /* 0x00000007ff097e24 */ /* 0x000fc8000f8e00ff */
[----:B------:R-:W0:Y:S01]  /*33c50*/  @!P5 LDC.64 R6, c[0x0][0x5c0] ;  /* 0x00017000ff06db82 */ /* 0x000e220000000a00 */
[----:B------:R-:W-:Y:S01]  /*33c60*/  @P5 LOP3.LUT R0, R0, 0x1000, RZ, 0xfc, !PT ;  /* 0x0000100000005812 */ /* 0x000fe200078efcff */
[----:B------:R1:W-:Y:S03]  /*33c70*/  @!P6 STG.E.U8 desc[UR46][R16.64+0x8], R234 ;  /* 0x000008ea1000e986 */ /* 0x0003e6000c10112e */
[----:B------:R-:W-:Y:S01]  /*33c80*/  LOP3.LUT R0, R0, 0xfffff7ff, RZ, 0xc0, !PT ;  /* 0xfffff7ff00007812 */ /* 0x000fe200078ec0ff */
[----:B------:R3:W-:Y:S01]  /*33c90*/  @!P0 STG.E.U8 desc[UR46][R10.64+0x9], R235 ;  /* 0x000009eb0a008986 */ /* 0x0007e2000c10112e */
[----:B-1----:R-:W-:Y:S02]  /*33ca0*/  IMAD.U32 R16, RZ, RZ, UR7 ;  /* 0x00000007ff107e24 */ /* 0x002fe4000f8e00ff */
[----:B---3--:R-:W-:Y:S01]  /*33cb0*/  IMAD.U32 R10, RZ, RZ, UR8 ;  /* 0x00000008ff0a7e24 */ /* 0x008fe2000f8e00ff */
        /* <DEDUP_REMOVED lines=26> */
[----:B------:R-:W1:Y:S01]  /*33e60*/  @!P3 LDC.64 R8, c[0x0][0x5c0] ;  /* 0x00017000ff08bb82 */ /* 0x000e620000000a00 */
[----:B------:R-:W-:-:S04]  /*33e70*/  @!P3 IADD3 R10, P5, P6, R10, UR6, R24 ;  /* 0x000000060a0abc10 */ /* 0x000fc8000febe018 */
[----:B------:R-:W-:-:S03]  /*33e80*/  @!P3 IADD3.X R16, R16, UR5, R30, P5, P6 ;  /* 0x000000051010bc10 */ /* 0x000fc6000afec41e */
        /* <DEDUP_REMOVED lines=9> */
[C---:B------:R-:W-:Y:S02]  /*33f20*/  LOP3.LUT P0, RZ, R3.reuse, 0x20000, RZ, 0xc0, !PT ;  /* 0x0002000003ff7812 */ /* 0x040fe4000780c0ff */
[----:B------:R-:W-:-:S04]  /*33f30*/  LOP3.LUT R3, R3, 0xfffffeff, RZ, 0xc0, !PT ;  /* 0xfffffeff03037812 */ /* 0x000fc800078ec0ff */
[----:B------:R-:W-:Y:S01]  /*33f40*/  @P1 LOP3.LUT R3, R3, 0x100, RZ, 0xfc, !PT ;  /* 0x0000010003031812 */ /* 0x000fe200078efcff */
[----:B------:R-:W0:Y:S01]  /*33f50*/  @!P5 LDC.64 R6, c[0x0][0x5c0] ;  /* 0x00017000ff06db82 */ /* 0x000e220000000a00 */
[----:B------:R-:W-:Y:S01]  /*33f60*/  @P5 LOP3.LUT R0, R0, 0x100, RZ, 0xfc, !PT ;  /* 0x0000010000005812 */ /* 0x000fe200078efcff */
[----:B------:R-:W-:Y:S01]  /*33f70*/  IMAD.U32 R23, RZ, RZ, UR8 ;  /* 0x00000008ff177e24 */ /* 0x000fe2000f8e00ff */
[----:B------:R-:W-:Y:S02]  /*33f80*/  LOP3.LUT R3, R3, 0xfffffdff, RZ, 0xc0, !PT ;  /* 0xfffffdff03037812 */ /* 0x000fe400078ec0ff */
[----:B------:R-:W-:Y:S02]  /*33f90*/  LOP3.LUT R0, R0, 0xffffff7f, RZ, 0xc0, !PT ;  /* 0xffffff7f00007812 */ /* 0x000fe400078ec0ff */
[----:B0-----:R-:W-:-:S04]  /*33fa0*/  @!P5 IADD3 R8, P3, P4, R24, UR10, R6 ;  /* 0x0000000a1808dc10 */ /* 0x001fc8000fc7e006 */
[----:B------:R-:W-:Y:S02]  /*33fb0*/  @!P5 IADD3.X R9, R30, UR9, R7, P3, P4 ;  /* 0x000000091e09dc10 */ /* 0x000fe40009fe8407 */
[----:B------:R-:W-:-:S13]  /*33fc0*/  ISETP.LT.OR P3, PT, R29, 0x1a, !P1 ;  /* 0x0000001a1d00780c */ /* 0x000fda0004f61670 */
[----:B------:R-:W-:-:S04]  /*33fd0*/  @P3 LOP3.LUT R0, R0, 0x80, RZ, 0xfc, !PT ;  /* 0x0000008000003812 */ /* 0x000fc800078efcff */
[----:B------:R-:W-:-:S13]  /*33fe0*/  LOP3.LUT P1, RZ, R0, 0x80, RZ, 0xc0, !PT ;  /* 0x0000008000ff7812 */ /* 0x000fda000782c0ff */
[----:B------:R-:W0:Y:S01]  /*33ff0*/  @!P1 LDC.64 R6, c[0x0][0x5c0] ;  /* 0x00017000ff069b82 */ /* 0x000e220000000a00 */
[----:B------:R-:W-:Y:S02]  /*34000*/  @P1 LOP3.LUT R3, R3, 0x200, RZ, 0xfc, !PT ;  /* 0x0000020003031812 */ /* 0x000fe400078efcff */
[----:B0-----:R-:W-:Y:S01]  /*34010*/  @!P1 IADD3 R16, P3, P4, R24, UR10, R6 ;  /* 0x0000000a18109c10 */ /* 0x001fe2000fc7e006 */
[----:B------:R-:W-:-:S03]  /*34020*/  FMUL R6, R42, UR39 ;  /* 0x000000272a067c20 */ /* 0x000fc60008400000 */
[----:B------:R-:W-:Y:S02]  /*34030*/  @!P1 IADD3.X R17, R30, UR9, R7, P3, P4 ;  /* 0x000000091e119c10 */ /* 0x000fe40009fe8407 */
[----:B------:R-:W-:Y:S02]  /*34040*/  F2FP.SATFINITE.E4M3.F32.PACK_AB_MERGE_C R6, RZ, R6, RZ ;  /* 0x00000006ff06723e */ /* 0x000fe400048070ff */
[----:B------:R-:W-:-:S03]  /*34050*/  ISETP.LT.OR P4, PT, R29, 0x11, !P2 ;  /* 0x000000111d00780c */ /* 0x000fc60005781670 */
[----:B------:R0:W-:Y:S10]  /*34060*/  @!P6 STG.E.U8 desc[UR46][R38.64+0x10], R6 ;  /* 0x000010062600e986 */ /* 0x0001f4000c10112e */
[----:B------:R-:W-:Y:S01]  /*34070*/  @!P4 IADD3 R22, P3, P5, R22, UR6, R24 ;  /* 0x000000061616cc10 */ /* 0x000fe2000fd7e018 */
[----:B0-----:R-:W-:-:S02]  /*34080*/  FMUL R6, R40, UR39 ;  /* 0x0000002728067c20 */ /* 0x001fc40008400000 */
[----:B------:R-:W3:Y:S01]  /*34090*/  LDL.LU R40, [R1+0x1cc] ;  /* 0x0001cc0001287983 */ /* 0x000ee20000300800 */
[----:B------:R-:W-:-:S03]  /*340a0*/  @!P4 IADD3.X R31, R31, UR5, R30, P3, P5 ;  /* 0x000000051f1fcc10 */ /* 0x000fc60009fea41e */
[----:B------:R-:W4:Y:S01]  /*340b0*/  LDL.LU R43, [R1+0x1d0] ;  /* 0x0001d000012b7983 */ /* 0x000f220000300800 */
[----:B------:R-:W-:-:S03]  /*340c0*/  F2FP.SATFINITE.E4M3.F32.PACK_AB_MERGE_C R6, RZ, R6, RZ ;  /* 0x00000006ff06723e */ /* 0x000fc600048070ff */
[----:B------:R-:W4:Y:S04]  /*340d0*/  LDL.LU R42, [R1+0x1d4] ;  /* 0x0001d400012a7983 */ /* 0x000f280000300800 */
[----:B------:R0:W-:Y:S01]  /*340e0*/  @!P0 STG.E.U8 desc[UR46][R32.64+0x11], R6 ;  /* 0x0000110620008986 */ /* 0x0001e2000c10112e */
[----:B------:R-:W-:-:S03]  /*340f0*/  ISETP.LT.OR P3, PT, R29, 0x12, !P2 ;  /* 0x000000121d00780c */ /* 0x000fc60005761670 */
[----:B------:R-:W4:Y:S01]  /*34100*/  LDL.LU R44, [R1+0x1d8] ;  /* 0x0001d800012c7983 */ /* 0x000f220000300800 */
[----:B0-----:R-:W0:Y:S01]  /*34110*/  @!P4 LDC.64 R6, c[0x0][0x5c0] ;  /* 0x00017000ff06cb82 */ /* 0x001e220000000a00 */
[----:B------:R-:W-:-:S08]  /*34120*/  IMAD.U32 R32, RZ, RZ, UR7 ;  /* 0x00000007ff207e24 */ /* 0x000fd0000f8e00ff */
[----:B------:R-:W-:-:S04]  /*34130*/  @!P3 IADD3 R23, P5, P6, R23, UR6, R24 ;  /* 0x000000061717bc10 */ /* 0x000fc8000febe018 */
[----:B------:R-:W-:Y:S02]  /*34140*/  @!P3 IADD3.X R32, R32, UR5, R30, P5, P6 ;  /* 0x000000052020bc10 */ /* 0x000fe4000afec41e */
[----:B------:R-:W-:Y:S01]  /*34150*/  ISETP.LT.OR P6, PT, R29, 0x19, !P2 ;  /* 0x000000191d00780c */ /* 0x000fe200057c1670 */
[----:B------:R-:W-:Y:S01]  /*34160*/  IMAD.U32 R33, RZ, RZ, UR8 ;  /* 0x00000008ff217e24 */ /* 0x000fe2000f8e00ff */
[----:B0-----:R-:W-:Y:S01]  /*34170*/  @!P4 IADD3 R6, P5, R22, R6, RZ ;  /* 0x000000061606c210 */ /* 0x001fe20007fbe0ff */
[----:B--2---:R-:W-:-:S04]  /*34180*/  FMUL R22, R41, UR39 ;  /* 0x0000002729167c20 */ /* 0x004fc80008400000 */
[----:B------:R-:W-:Y:S01]  /*34190*/  @!P4 IMAD.X R7, R31, 0x1, R7, P5 ;  /* 0x000000011f07c824 */ /* 0x000fe200028e0607 */
[----:B------:R-:W-:-:S05]  /*341a0*/  F2FP.SATFINITE.E4M3.F32.PACK_AB_MERGE_C R22, RZ, R22, RZ ;  /* 0x00000016ff16723e */ /* 0x000fca00048070ff */
[----:B------:R0:W-:Y:S01]  /*341b0*/  @!P4 STG.E.U8 desc[UR46][R6.64+0x10], R22 ;  /* 0x000010160600c986 */ /* 0x0001e2000c10112e */
[----:B------:R-:W-:Y:S01]  /*341c0*/  IMAD.U32 R39, RZ, RZ, UR7 ;  /* 0x00000007ff277e24 */ /* 0x000fe2000f8e00ff */
[----:B------:R-:W-:Y:S01]  /*341d0*/  @!P6 IADD3 R33, P0, P5, R33, UR6, R24 ;  /* 0x000000062121ec10 */ /* 0x000fe2000fd1e018 */
[----:B0-----:R-:W0:Y:S03]  /*341e0*/  @!P3 LDC.64 R6, c[0x0][0x5c0] ;  /* 0x00017000ff06bb82 */ /* 0x001e260000000a00 */
[----:B------:R-:W-:Y:S02]  /*341f0*/  @!P6 IADD3.X R39, R39, UR5, R30, P0, P5 ;  /* 0x000000052727ec10 */ /* 0x000fe400087ea41e */
[----:B------:R-:W-:Y:S01]  /*34200*/  ISETP.LT.OR P5, PT, R29, 0x1a, !P2 ;  /* 0x0000001a1d00780c */ /* 0x000fe200057a1670 */
[----:B------:R-:W-:Y:S01]  /*34210*/  IMAD.U32 R22, RZ, RZ, UR8 ;  /* 0x00000008ff167e24 */ /* 0x000fe2000f8e00ff */
[----:B------:R-:W-:-:S04]  /*34220*/  LOP3.LUT R3, R3, 0xfffffbff, RZ, 0xc0, !PT ;  /* 0xfffffbff03037812 */ /* 0x000fc800078ec0ff */
[----:B------:R-:W-:Y:S02]  /*34230*/  @P2 LOP3.LUT R3, R3, 0x400, RZ, 0xfc, !PT ;  /* 0x0000040003032812 */ /* 0x000fe400078efcff */
[----:B0-----:R-:W-:-:S05]  /*34240*/  @!P3 IADD3 R6, P0, R23, R6, RZ ;  /* 0x000000061706b210 */ /* 0x001fca0007f1e0ff */
[----:B------:R-:W-:Y:S01]  /*34250*/  @!P5 IADD3 R23, P2, P4, R22, UR6, R24 ;  /* 0x000000061617dc10 */ /* 0x000fe2000fc5e018 */
[----:B------:R-:W-:Y:S02]  /*34260*/  @!P3 IMAD.X R7, R32, 0x1, R7, P0 ;  /* 0x000000012007b824 */ /* 0x000fe400000e0607 */
[----:B------:R-:W-:Y:S02]  /*34270*/  IMAD.U32 R38, RZ, RZ, UR7 ;  /* 0x00000007ff267e24 */ /* 0x000fe4000f8e00ff */
[----:B---3--:R-:W-:-:S05]  /*34280*/  FMUL R22, R40, UR39 ;  /* 0x0000002728167c20 */ /* 0x008fca0008400000 */
[----:B------:R-:W-:-:S05]  /*34290*/  F2FP.SATFINITE.E4M3.F32.PACK_AB_MERGE_C R22, RZ, R22, RZ ;  /* 0x00000016ff16723e */ /* 0x000fca00048070ff */
[----:B------:R4:W-:Y:S02]  /*342a0*/  @!P3 STG.E.U8 desc[UR46][R6.64+0x11], R22 ;  /* 0x000011160600b986 */ /* 0x0009e4000c10112e */
[----:B----4-:R-:W-:Y:S02]  /*342b0*/  FMUL R6, R43, UR39 ;  /* 0x000000272b067c20 */ /* 0x010fe40008400000 */
[----:B------:R-:W2:Y:S04]  /*342c0*/  LDL.LU R43, [R1+0x1dc] ;  /* 0x0001dc00012b7983 */ /* 0x000ea80000300800 */
[----:B------:R-:W3:Y:S04]  /*342d0*/  LDL.LU R47, [R1+0x1e0] ;  /* 0x0001e000012f7983 */ /* 0x000ee80000300800 */
[----:B------:R-:W4:Y:S04]  /*342e0*/  LDL.LU R46, [R1+0x1e4] ;  /* 0x0001e400012e7983 */ /* 0x000f280000300800 */
[----:B------:R-:W4:Y:S01]  /*342f0*/  LDL.LU R45, [R1+0x1e8] ;  /* 0x0001e800012d7983 */ /* 0x000f220000300800 */
[----:B------:R-:W-:-:S02]  /*34300*/  ISETP.GE.AND P3, PT, R28, 0x109, PT ;  /* 0x000001091c00780c */ /* 0x000fc40003f66270 */
[----:B------:R-:W-:Y:S01]  /*34310*/  @!P5 IADD3.X R38, R38, UR5, R30, P2, P4 ;  /* 0x000000052626dc10 */ /* 0x000fe200097e841e */
[----:B------:R-:W-:Y:S01]  /*34320*/  IMAD.U32 R31, RZ, RZ, UR8 ;  /* 0x00000008ff1f7e24 */ /* 0x000fe2000f8e00ff */
[----:B------:R-:W-:Y:S01]  /*34330*/  ISETP.LT.OR P2, PT, R29, 0x1, !P3 ;  /* 0x000000011d00780c */ /* 0x000fe20005f41670 */
[----:B------:R-:W-:Y:S01]  /*34340*/  IMAD.U32 R32, RZ, RZ, UR7 ;  /* 0x00000007ff207e24 */ /* 0x000fe2000f8e00ff */
[----:B------:R-:W-:Y:S01]  /*34350*/  LOP3.LUT P1, RZ, R0, 0x10, RZ, 0xc0, !PT ;  /* 0x0000001000ff7812 */ /* 0x000fe2000782c0ff */
[----:B------:R-:W-:Y:S02]  /*34360*/  IMAD.U32 R40, RZ, RZ, UR8 ;  /* 0x00000008ff287e24 */ /* 0x000fe4000f8e00ff */
[----:B------:R-:W-:Y:S01]  /*34370*/  IMAD.U32 R41, RZ, RZ, UR7 ;  /* 0x00000007ff297e24 */ /* 0x000fe2000f8e00ff */
[----:B------:R-:W-:Y:S01]  /*34380*/  F2FP.SATFINITE.E4M3.F32.PACK_AB_MERGE_C R6, RZ, R6, RZ ;  /* 0x00000006ff06723e */ /* 0x000fe200048070ff */
[----:B------:R-:W4:Y:S01]  /*34390*/  LDL.LU R49, [R1+0x1ec] ;  /* 0x0001ec0001317983 */ /* 0x000f220000300800 */
[----:B------:R-:W-:-:S03]  /*343a0*/  FMUL R22, R44, UR39 ;  /* 0x000000272c167c20 */ /* 0x000fc60008400000 */
[----:B------:R-:W4:Y:S02]  /*343b0*/  LDL.LU R48, [R1+0x1f0] ;  /* 0x0001f00001307983 */ /* 0x000f240000300800 */
[----:B------:R-:W-:-:S04]  /*343c0*/  @!P2 IADD3 R31, P0, P4, R31, UR10, R24 ;  /* 0x0000000a1f1fac10 */ /* 0x000fc8000fc1e018 */
[----:B------:R-:W-:Y:S02]  /*343d0*/  @!P2 IADD3.X R32, R32, UR9, R30, P0, P4 ;  /* 0x000000092020ac10 */ /* 0x000fe400087e841e */
[----:B------:R-:W-:Y:S01]  /*343e0*/  ISETP.LT.OR P0, PT, R29, 0x2, !P3 ;  /* 0x000000021d00780c */ /* 0x000fe20005f01670 */
[----:B------:R0:W-:-:S12]  /*343f0*/  @!P1 STG.E.U8 desc[UR46][R36.64+0x18], R6 ;  /* 0x0000180624009986 */ /* 0x0001d8000c10112e */
[----:B------:R-:W-:-:S04]  /*34400*/  @!P0 IADD3 R40, P2, P4, R40, UR10, R24 ;  /* 0x0000000a28288c10 */ /* 0x000fc8000fc5e018 */
[----:B------:R-:W-:Y:S02]  /*34410*/  @!P0 IADD3.X R41, R41, UR9, R30, P2, P4 ;  /* 0x0000000929298c10 */ /* 0x000fe400097e841e */
[----:B------:R-:W-:Y:S01]  /*34420*/  LOP3.LUT P0, RZ, R3, 0x10000, RZ, 0xc0, !PT ;  /* 0x0001000003ff7812 */ /* 0x000fe2000780c0ff */
[----:B0-----:R-:W-:Y:S01]  /*34430*/  FMUL R6, R42, UR39 ;  /* 0x000000272a067c20 */ /* 0x001fe20008400000 */
[----:B------:R-:W-:Y:S01]  /*34440*/  ISETP.LT.OR P2, PT, R29, 0x9, !P3 ;  /* 0x000000091d00780c */ /* 0x000fe20005f41670 */
[----:B------:R-:W-:-:S03]  /*34450*/  IMAD.U32 R36, RZ, RZ, UR8 ;  /* 0x00000008ff247e24 */ /* 0x000fc6000f8e00ff */
[----:B------:R-:W-:Y:S01]  /*34460*/  F2FP.SATFINITE.E4M3.F32.PACK_AB_MERGE_C R6, RZ, R6, RZ ;  /* 0x00000006ff06723e */ /* 0x000fe200048070ff */
[----:B------:R-:W-:-:S06]  /*34470*/  IMAD.U32 R37, RZ, RZ, UR7 ;  /* 0x00000007ff257e24 */ /* 0x000fcc000f8e00ff */
[----:B------:R0:W-:Y:S02]  /*34480*/  @!P0 STG.E.U8 desc[UR46][R26.64+0x19], R6 ;  /* 0x000019061a008986 */ /* 0x0001e4000c10112e */
[----:B------:R-:W-:-:S04]  /*34490*/  @!P2 IADD3 R36, P1, P4, R36, UR10, R24 ;  /* 0x0000000a2424ac10 */ /* 0x000fc8000fc3e018 */
[----:B------:R-:W-:Y:S01]  /*344a0*/  @!P2 IADD3.X R37, R37, UR9, R30, P1, P4 ;  /* 0x000000092525ac10 */ /* 0x000fe20008fe841e */
[----:B0-----:R-:W0:Y:S01]  /*344b0*/  @!P6 LDC.64 R6, c[0x0][0x5c0] ;  /* 0x00017000ff06eb82 */ /* 0x001e220000000a00 */
[----:B------:R-:W-:Y:S01]  /*344c0*/  ISETP.LT.OR P1, PT, R29, 0xa, !P3 ;  /* 0x0000000a1d00780c */ /* 0x000fe20005f21670 */
[----:B------:R-:W-:Y:S02]  /*344d0*/  IMAD.U32 R26, RZ, RZ, UR8 ;  /* 0x00000008ff1a7e24 */ /* 0x000fe4000f8e00ff */
[----:B------:R-:W-:-:S10]  /*344e0*/  IMAD.U32 R27, RZ, RZ, UR7 ;  /* 0x00000007ff1b7e24 */ /* 0x000fd4000f8e00ff */
[----:B------:R-:W-:-:S04]  /*344f0*/  @!P1 IADD3 R26, P0, P4, R26, UR10, R24 ;  /* 0x0000000a1a1a9c10 */ /* 0x000fc8000fc1e018 */
[----:B------:R-:W-:Y:S02]  /*34500*/  @!P1 IADD3.X R27, R27, UR9, R30, P0, P4 ;  /* 0x000000091b1b9c10 */ /* 0x000fe400087e841e */
[----:B0-----:R-:W-:Y:S02]  /*34510*/  @!P6 IADD3 R6, P4, R33, R6, RZ ;  /* 0x000000062106e210 */ /* 0x001fe40007f9e0ff */
[----:B------:R-:W-:-:S03]  /*34520*/  F2FP.SATFINITE.E4M3.F32.PACK_AB_MERGE_C R22, RZ, R22, RZ ;  /* 0x00000016ff16723e */ /* 0x000fc600048070ff */
[----:B------:R-:W-:Y:S01]  /*34530*/  @!P6 IMAD.X R7, R39, 0x1, R7, P4 ;  /* 0x000000012707e824 */ /* 0x000fe200020e0607 */
[----:B------:R-:W-:-:S04]  /*34540*/  LOP3.LUT P2, RZ, R0, 0x4000, RZ, 0xc0, !PT ;  /* 0x0000400000ff7812 */ /* 0x000fc8000784c0ff */
[----:B------:R0:W-:Y:S01]  /*34550*/  @!P6 STG.E.U8 desc[UR46][R6.64+0x18], R22 ;  /* 0x000018160600e986 */ /* 0x0001e2000c10112e */
[----:B------:R-:W-:Y:S01]  /*34560*/  ISETP.LT.OR P4, PT, R29, 0x11, !P3 ;  /* 0x000000111d00780c */ /* 0x000fe20005f81670 */
[----:B0-----:R-:W0:Y:S01]  /*34570*/  @!P5 LDC.64 R6, c[0x0][0x5c0] ;  /* 0x00017000ff06db82 */ /* 0x001e220000000a00 */
[----:B------:R-:W-:Y:S02]  /*34580*/  LOP3.LUT R3, R3, 0xffff7fff, RZ, 0xc0, !PT ;  /* 0xffff7fff03037812 */ /* 0x000fe400078ec0ff */
[----:B------:R-:W-:Y:S01]  /*34590*/  ISETP.LT.OR P6, PT, R29, 0x12, !P3 ;  /* 0x000000121d00780c */ /* 0x000fe20005fc1670 */
[----:B------:R-:W-:-:S03]  /*345a0*/  IMAD.U32 R33, RZ, RZ, UR8 ;  /* 0x00000008ff217e24 */ /* 0x000fc6000f8e00ff */
[----:B------:R-:W-:Y:S01]  /*345b0*/  @P2 LOP3.LUT R3, R3, 0x8000, RZ, 0xfc, !PT ;  /* 0x0000800003032812 */ /* 0x000fe200078efcff */
[----:B------:R-:W-:Y:S02]  /*345c0*/  IMAD.U32 R42, RZ, RZ, UR7 ;  /* 0x00000007ff2a7e24 */ /* 0x000fe4000f8e00ff */
[----:B------:R-:W-:Y:S02]  /*345d0*/  IMAD.U32 R22, RZ, RZ, UR8 ;  /* 0x00000008ff167e24 */ /* 0x000fe4000f8e00ff */
[----:B------:R-:W-:Y:S02]  /*345e0*/  @!P4 IADD3 R33, P0, P1, R33, UR10, R24 ;  /* 0x0000000a2121cc10 */ /* 0x000fe4000f91e018 */
[----:B------:R-:W-:Y:S02]  /*345f0*/  LOP3.LUT R3, R3, 0xfffff7ff, RZ, 0xc0, !PT ;  /* 0xfffff7ff03037812 */ /* 0x000fe400078ec0ff */
[----:B------:R-:W-:Y:S02]  /*34600*/  @!P4 IADD3.X R42, R42, UR9, R30, P0, P1 ;  /* 0x000000092a2acc10 */ /* 0x000fe400087e241e */
[----:B------:R-:W-:-:S02]  /*34610*/  @P4 LOP3.LUT R3, R3, 0x800, RZ, 0xfc, !PT ;  /* 0x0000080003034812 */ /* 0x000fc400078efcff */
[----:B0-----:R-:W-:Y:S02]  /*34620*/  @!P5 IADD3 R6, P0, R23, R6, RZ ;  /* 0x000000061706d210 */ /* 0x001fe40007f1e0ff */
[----:B------:R-:W-:-:S03]  /*34630*/  @!P6 IADD3 R23, P4, P2, R22, UR10, R24 ;  /* 0x0000000a1617ec10 */ /* 0x000fc6000fa9e018 */
[----:B------:R-:W-:Y:S02]  /*34640*/  @!P5 IMAD.X R7, R38, 0x1, R7, P0 ;  /* 0x000000012607d824 */ /* 0x000fe400000e0607 */
[----:B------:R-:W-:-:S05]  /*34650*/  IMAD.U32 R39, RZ, RZ, UR7 ;  /* 0x00000007ff277e24 */ /* 0x000fca000f8e00ff */
[----:B------:R-:W-:Y:S02]  /*34660*/  @!P6 IADD3.X R39, R39, UR9, R30, P4, P2 ;  /* 0x000000092727ec10 */ /* 0x000fe4000a7e441e */
[----:B------:R-:W-:Y:S02]  /*34670*/  LOP3.LUT P2, RZ, R3, 0x8000, RZ, 0xc0, !PT ;  /* 0x0000800003ff7812 */ /* 0x000fe4000784c0ff */
[----:B------:R-:W-:Y:S01]  /*34680*/  LOP3.LUT P1, RZ, R0, 0x2000, RZ, 0xc0, !PT ;  /* 0x0000200000ff7812 */ /* 0x000fe2000782c0ff */
[----:B--2---:R-:W-:-:S05]  /*34690*/  FMUL R22, R43, UR39 ;  /* 0x000000272b167c20 */ /* 0x004fca0008400000 */
[----:B------:R-:W-:-:S05]  /*346a0*/  F2FP.SATFINITE.E4M3.F32.PACK_AB_MERGE_C R22, RZ, R22, RZ ;  /* 0x00000016ff16723e */ /* 0x000fca00048070ff */
[----:B------:R3:W-:Y:S02]  /*346b0*/  @!P5 STG.E.U8 desc[UR46][R6.64+0x19], R22 ;  /* 0x000019160600d986 */ /* 0x0007e4000c10112e */
[----:B---3--:R-:W-:Y:S02]  /*346c0*/  FMUL R6, R47, UR39 ;  /* 0x000000272f067c20 */ /* 0x008fe40008400000 */
[----:B------:R-:W2:Y:S03]  /*346d0*/  LDL.LU R47, [R1+0x1f4] ;  /* 0x0001f400012f7983 */ /* 0x000ea60000300800 */
[----:B------:R-:W-:-:S05]  /*346e0*/  F2FP.SATFINITE.E4M3.F32.PACK_AB_MERGE_C R6, RZ, R6, RZ ;  /* 0x00000006ff06723e */ /* 0x000fca00048070ff */
[----:B------:R4:W-:Y:S02]  /*346f0*/  @!P2 STG.E.U8 desc[UR46][R34.64], R6 ;  /* 0x000000062200a986 */ /* 0x0009e4000c10112e */
[----:B----4-:R-:W-:Y:S02]  /*34700*/  FMUL R6, R46, UR39 ;  /* 0x000000272e067c20 */ /* 0x010fe40008400000 */
[----:B------:R-:W3:Y:S04]  /*34710*/  LDL.LU R46, [R1+0x1f8] ;  /* 0x0001f800012e7983 */ /* 0x000ee80000300800 */
[----:B------:R-:W4:Y:S01]  /*34720*/  LDL.LU R50, [R1+0x1fc] ;  /* 0x0001fc0001327983 */ /* 0x000f220000300800 */
[----:B------:R-:W-:-:S05]  /*34730*/  F2FP.SATFINITE.E4M3.F32.PACK_AB_MERGE_C R6, RZ, R6, RZ ;  /* 0x00000006ff06723e */ /* 0x000fca00048070ff */
[----:B------:R0:W-:Y:S02]  /*34740*/  @!P1 STG.E.U8 desc[UR46][R18.64+0x1], R6 ;  /* 0x0000010612009986 */ /* 0x0001e4000c10112e */
[----:B0-----:R-:W-:Y:S02]  /*34750*/  FMUL R18, R45, UR39 ;  /* 0x000000272d127c20 */ /* 0x001fe40008400000 */
[----:B------:R-:W4:Y:S01]  /*34760*/  LDL.LU R45, [R1+0x200] ;  /* 0x00020000012d7983 */ /* 0x000f220000300800 */
[----:B------:R-:W-:Y:S02]  /*34770*/  ISETP.LT.OR P5, PT, R29, 0x19, !P3 ;  /* 0x000000191d00780c */ /* 0x000fe40005fa1670 */
[----:B------:R-:W-:Y:S01]  /*34780*/  LOP3.LUT R3, R3, 0xffffefff, RZ, 0xc0, !PT ;  /* 0xffffefff03037812 */ /* 0x000fe200078ec0ff */
[----:B------:R-:W-:-:S03]  /*34790*/  IMAD.U32 R22, RZ, RZ, UR8 ;  /* 0x00000008ff167e24 */ /* 0x000fc6000f8e00ff */
[----:B------:R-:W-:Y:S02]  /*347a0*/  @P6 LOP3.LUT R3, R3, 0x1000, RZ, 0xfc, !PT ;  /* 0x0000100003036812 */ /* 0x000fe400078efcff */
[----:B------:R-:W-:Y:S01]  /*347b0*/  LOP3.LUT P6, RZ, R0, 0x1000, RZ, 0xc0, !PT ;  /* 0x0000100000ff7812 */ /* 0x000fe200078cc0ff */
[----:B------:R-:W-:-:S04]  /*347c0*/  IMAD.U32 R38, RZ, RZ, UR7 ;  /* 0x00000007ff267e24 */ /* 0x000fc8000f8e00ff */
[----:B------:R-:W-:Y:S02]  /*347d0*/  @!P5 IADD3 R22, P0, P4, R22, UR10, R24 ;  /* 0x0000000a1616dc10 */ /* 0x000fe4000fc1e018 */
[----:B------:R-:W-:Y:S02]  /*347e0*/  LOP3.LUT R3, R3, 0xffffdfff, RZ, 0xc0, !PT ;  /* 0xffffdfff03037812 */ /* 0x000fe400078ec0ff */
[----:B------:R-:W-:Y:S02]  /*347f0*/  @!P5 IADD3.X R38, R38, UR9, R30, P0, P4 ;  /* 0x000000092626dc10 */ /* 0x000fe400087e841e */
[----:B------:R-:W-:Y:S02]  /*34800*/  ISETP.LT.OR P0, PT, R29, 0x1a, !P3 ;  /* 0x0000001a1d00780c */ /* 0x000fe40005f01670 */
[----:B------:R-:W-:Y:S01]  /*34810*/  @P6 LOP3.LUT R3, R3, 0x2000, RZ, 0xfc, !PT ;  /* 0x0000200003036812 */ /* 0x000fe200078efcff */
[----:B------:R-:W-:-:S03]  /*34820*/  IMAD.U32 R43, RZ, RZ, UR8 ;  /* 0x00000008ff2b7e24 */ /* 0x000fc6000f8e00ff */
[----:B------:R-:W-:Y:S01]  /*34830*/  LOP3.LUT R3, R3, 0xffffbfff, RZ, 0xc0, !PT ;  /* 0xffffbfff03037812 */ /* 0x000fe200078ec0ff */
[----:B------:R-:W-:-:S03]  /*34840*/  IMAD.U32 R44, RZ, RZ, UR7 ;  /* 0x00000007ff2c7e24 */ /* 0x000fc6000f8e00ff */
[----:B------:R-:W-:-:S03]  /*34850*/  @P5 LOP3.LUT R3, R3, 0x4000, RZ, 0xfc, !PT ;  /* 0x0000400003035812 */ /* 0x000fc600078efcff */
[----:B------:R-:W-:-:S04]  /*34860*/  @!P0 IADD3 R43, P6, P5, R43, UR10, R24 ;  /* 0x0000000a2b2b8c10 */ /* 0x000fc8000fdde018 */
[----:B------:R-:W-:Y:S02]  /*34870*/  @!P0 IADD3.X R44, R44, UR9, R30, P6, P5 ;  /* 0x000000092c2c8c10 */ /* 0x000fe4000b7ea41e */
[----:B------:R-:W-:-:S13]  /*34880*/  ISETP.LT.OR P5, PT, R29, 0x1, !P3 ;  /* 0x000000011d00780c */ /* 0x000fda0005fa1670 */
[----:B------:R-:W0:Y:S01]  /*34890*/  @!P5 LDC.64 R6, c[0x0][0x5c0] ;  /* 0x00017000ff06db82 */ /* 0x000e220000000a00 */
[----:B------:R-:W-:Y:S02]  /*348a0*/  ISETP.LT.OR P6, PT, R29, 0x2, !P3 ;  /* 0x000000021d00780c */ /* 0x000fe40005fc1670 */
[----:B------:R-:W-:Y:S02]  /*348b0*/  F2FP.SATFINITE.E4M3.F32.PACK_AB_MERGE_C R18, RZ, R18, RZ ;  /* 0x00000012ff12723e */ /* 0x000fe400048070ff */
[----:B0-----:R-:W-:-:S05]  /*348c0*/  @!P5 IADD3 R6, P1, R31, R6, RZ ;  /* 0x000000061f06d210 */ /* 0x001fca0007f3e0ff */
[----:B------:R-:W-:-:S05]  /*348d0*/  @!P5 IMAD.X R7, R32, 0x1, R7, P1 ;  /* 0x000000012007d824 */ /* 0x000fca00008e0607 */
[----:B------:R0:W-:Y:S02]  /*348e0*/  @!P5 STG.E.U8 desc[UR46][R6.64], R18 ;  /* 0x000000120600d986 */ /* 0x0001e4000c10112e */
[----:B0-----:R-:W0:Y:S01]  /*348f0*/  @!P6 LDC.64 R6, c[0x0][0x5c0] ;  /* 0x00017000ff06eb82 */ /* 0x001e220000000a00 */
[----:B------:R-:W-:Y:S02]  /*34900*/  FMUL R18, R49, UR39 ;  /* 0x0000002731127c20 */ /* 0x000fe40008400000 */
[----:B------:R-:W4:Y:S03]  /*34910*/  LDL.LU R49, [R1+0x204] ;  /* 0x0002040001317983 */ /* 0x000f260000300800 */
[----:B------:R-:W-:Y:S02]  /*34920*/  F2FP.SATFINITE.E4M3.F32.PACK_AB_MERGE_C R18, RZ, R18, RZ ;  /* 0x00000012ff12723e */ /* 0x000fe400048070ff */
[----:B0-----:R-:W-:-:S05]  /*34930*/  @!P6 IADD3 R6, P5, R40, R6, RZ ;  /* 0x000000062806e210 */ /* 0x001fca0007fbe0ff */
[----:B------:R-:W-:-:S05]  /*34940*/  @!P6 IMAD.X R7, R41, 0x1, R7, P5 ;  /* 0x000000012907e824 */ /* 0x000fca00028e0607 */
[----:B------:R0:W-:Y:S01]  /*34950*/  @!P6 STG.E.U8 desc[UR46][R6.64+0x1], R18 ;  /* 0x000001120600e986 */ /* 0x0001e2000c10112e */
[----:B------:R-:W-:Y:S01]  /*34960*/  LOP3.LUT P6, RZ, R3, 0x2000, RZ, 0xc0, !PT ;  /* 0x0000200003ff7812 */ /* 0x000fe200078cc0ff */
[----:B0-----:R-:W-:Y:S02]  /*34970*/  FMUL R6, R48, UR39 ;  /* 0x0000002730067c20 */ /* 0x001fe40008400000 */
[----:B------:R-:W4:Y:S03]  /*34980*/  LDL.LU R48, [R1+0x208] ;  /* 0x0002080001307983 */ /* 0x000f260000300800 */
[----:B------:R-:W-:Y:S02]  /*34990*/  F2FP.SATFINITE.E4M3.F32.PACK_AB_MERGE_C R6, RZ, R6, RZ ;  /* 0x00000006ff06723e */ /* 0x000fe400048070ff */
[----:B------:R-:W-:-:S05]  /*349a0*/  LOP3.LUT P4, RZ, R0, 0x800, RZ, 0xc0, !PT ;  /* 0x0000080000ff7812 */ /* 0x000fca000788c0ff */
[----:B------:R2:W-:Y:S01]  /*349b0*/  @!P6 STG.E.U8 desc[UR46][R14.64+0x8], R6 ;  /* 0x000008060e00e986 */ /* 0x0005e2000c10112e */
[----:B------:R-:W-:Y:S01]  /*349c0*/  ISETP.LT.OR P6, PT, R29, 0x9, !P3 ;  /* 0x000000091d00780c */ /* 0x000fe20005fc1670 */
[----:B--2---:R-:W-:Y:S02]  /*349d0*/  FMUL R6, R47, UR39 ;  /* 0x000000272f067c20 */ /* 0x004fe40008400000 */
[----:B------:R-:W2:Y:S03]  /*349e0*/  LDL.LU R47, [R1+0x20c] ;  /* 0x00020c00012f7983 */ /* 0x000ea60000300800 */
[----:B------:R-:W-:-:S05]  /*349f0*/  F2FP.SATFINITE.E4M3.F32.PACK_AB_MERGE_C R6, RZ, R6, RZ ;  /* 0x00000006ff06723e */ /* 0x000fca00048070ff */
[----:B------:R0:W-:Y:S02]  /*34a00*/  @!P4 STG.E.U8 desc[UR46][R12.64+0x9], R6 ;  /* 0x000009060c00c986 */ /* 0x0001e4000c10112e */
[----:B0-----:R-:W0:Y:S01]  /*34a10*/  @!P6 LDC.64 R6, c[0x0][0x5c0] ;  /* 0x00017000ff06eb82 */ /* 0x001e220000000a00 */
[----:B---3--:R-:W-:Y:S02]  /*34a20*/  FMUL R12, R46, UR39 ;  /* 0x000000272e0c7c20 */ /* 0x008fe40008400000 */
[----:B------:R-:W3:Y:S03]  /*34a30*/  LDL.LU R46, [R1+0x210] ;  /* 0x00021000012e7983 */ /* 0x000ee60000300800 */
[----:B------:R-:W-:Y:S02]  /*34a40*/  F2FP.SATFINITE.E4M3.F32.PACK_AB_MERGE_C R12, RZ, R12, RZ ;  /* 0x0000000cff0c723e */ /* 0x000fe400048070ff */
[----:B0-----:R-:W-:-:S05]  /*34a50*/  @!P6 IADD3 R6, P4, R36, R6, RZ ;  /* 0x000000062406e210 */ /* 0x001fca0007f9e0ff */
[----:B------:R-:W-:Y:S01]  /*34a60*/  @!P6 IMAD.X R7, R37, 0x1, R7, P4 ;  /* 0x000000012507e824 */ /* 0x000fe200020e0607 */
[----:B------:R-:W-:-:S04]  /*34a70*/  ISETP.LT.OR P4, PT, R29, 0xa, !P3 ;  /* 0x0000000a1d00780c */ /* 0x000fc80005f81670 */
[----:B------:R0:W-:Y:S09]  /*34a80*/  @!P6 STG.E.U8 desc[UR46][R6.64+0x8], R12 ;  /* 0x0000080c0600e986 */ /* 0x0001f2000c10112e */
[----:B0-----:R-:W0:Y:S01]  /*34a90*/  @!P4 LDC.64 R6, c[0x0][0x5c0] ;  /* 0x00017000ff06cb82 */ /* 0x001e220000000a00 */
[----:B----4-:R-:W-:-:S05]  /*34aa0*/  FMUL R12, R50, UR39 ;  /* 0x00000027320c7c20 */ /* 0x010fca0008400000 */
[----:B------:R-:W-:Y:S02]  /*34ab0*/  F2FP.SATFINITE.E4M3.F32.PACK_AB_MERGE_C R12, RZ, R12, RZ ;  /* 0x0000000cff0c723e */ /* 0x000fe400048070ff */
[----:B0-----:R-:W-:-:S05]  /*34ac0*/  @!P4 IADD3 R6, P6, R26, R6, RZ ;  /* 0x000000061a06c210 */ /* 0x001fca0007fde0ff */
[----:B------:R-:W-:-:S05]  /*34ad0*/  @!P4 IMAD.X R7, R27, 0x1, R7, P6 ;  /* 0x000000011b07c824 */ /* 0x000fca00030e0607 */
[----:B------:R0:W-:Y:S02]  /*34ae0*/  @!P4 STG.E.U8 desc[UR46][R6.64+0x9], R12 ;  /* 0x0000090c0600c986 */ /* 0x0001e4000c10112e */
[----:B0-----:R-:W-:Y:S02]  /*34af0*/  FMUL R6, R45, UR39 ;  /* 0x000000272d067c20 */ /* 0x001fe40008400000 */
[----:B------:R-:W4:Y:S01]  /*34b00*/  LDL.LU R45, [R1+0x214] ;  /* 0x00021400012d7983 */ /* 0x000f220000300800 */
[C---:B------:R-:W-:Y:S02]  /*34b10*/  LOP3.LUT P2, RZ, R0.reuse, 0x400, RZ, 0xc0, !PT ;  /* 0x0000040000ff7812 */ /* 0x040fe4000784c0ff */
[----:B------:R-:W-:Y:S01]  /*34b20*/  F2FP.SATFINITE.E4M3.F32.PACK_AB_MERGE_C R6, RZ, R6, RZ ;  /* 0x00000006ff06723e */ /* 0x000fe200048070ff */
[----:B------:R-:W4:Y:S01]  /*34b30*/  LDL.LU R50, [R1+0x218] ;  /* 0x0002180001327983 */ /* 0x000f220000300800 */
[----:B------:R-:W-:Y:S02]  /*34b40*/  LOP3.LUT P1, RZ, R0, 0x200, RZ, 0xc0, !PT ;  /* 0x0000020000ff7812 */ /* 0x000fe4000782c0ff */
[----:B------:R-:W-:-:S07]  /*34b50*/  LOP3.LUT P4, RZ, R3, 0x800, RZ, 0xc0, !PT ;  /* 0x0000080003ff7812 */ /* 0x000fce000788c0ff */
[----:B------:R0:W-:Y:S02]  /*34b60*/  @!P2 STG.E.U8 desc[UR46][R20.64+0x10], R6 ;  /* 0x000010061400a986 */ /* 0x0001e4000c10112e */
[----:B0-----:R-:W-:Y:S01]  /*34b70*/  FMUL R6, R49, UR39 ;  /* 0x0000002731067c20 */ /* 0x001fe20008400000 */
[----:B------:R-:W-:Y:S01]  /*34b80*/  LOP3.LUT P6, RZ, R3, 0x1000, RZ, 0xc0, !PT ;  /* 0x0000100003ff7812 */ /* 0x000fe200078cc0ff */
[----:B------:R-:W4:Y:S03]  /*34b90*/  LDL.LU R49, [R1+0x21c] ;  /* 0x00021c0001317983 */ /* 0x000f260000300800 */
[----:B------:R-:W-:-:S05]  /*34ba0*/  F2FP.SATFINITE.E4M3.F32.PACK_AB_MERGE_C R6, RZ, R6, RZ ;  /* 0x00000006ff06723e */ /* 0x000fca00048070ff */
[----:B------:R0:W-:Y:S02]  /*34bb0*/  @!P1 STG.E.U8 desc[UR46][R10.64+0x11], R6 ;  /* 0x000011060a009986 */ /* 0x0001e4000c10112e */
[----:B0-----:R-:W0:Y:S01]  /*34bc0*/  @!P4 LDC.64 R6, c[0x0][0x5c0] ;  /* 0x00017000ff06cb82 */ /* 0x001e220000000a00 */
[----:B------:R-:W-:Y:S01]  /*34bd0*/  FMUL R10, R48, UR39 ;  /* 0x00000027300a7c20 */ /* 0x000fe20008400000 */
[----:B0-----:R-:W-:Y:S01]  /*34be0*/  @!P4 IADD3 R6, P1, R33, R6, RZ ;  /* 0x000000062106c210 */ /* 0x001fe20007f3e0ff */
[----:B------:R-:W4:Y:S03]  /*34bf0*/  LDL.LU R48, [R1+0x220] ;  /* 0x0002200001307983 */ /* 0x000f260000300800 */
[----:B------:R-:W-:Y:S01]  /*34c00*/  F2FP.SATFINITE.E4M3.F32.PACK_AB_MERGE_C R10, RZ, R10, RZ ;  /* 0x0000000aff0a723e */ /* 0x000fe200048070ff */
[----:B------:R-:W-:-:S05]  /*34c10*/  @!P4 IMAD.X R7, R42, 0x1, R7, P1 ;  /* 0x000000012a07c824 */ /* 0x000fca00008e0607 */
[----:B------:R0:W-:Y:S02]  /*34c20*/  @!P4 STG.E.U8 desc[UR46][R6.64+0x10], R10 ;  /* 0x0000100a0600c986 */ /* 0x0001e4000c10112e */
[----:B0-----:R-:W0:Y:S01]  /*34c30*/  @!P6 LDC.64 R6, c[0x0][0x5c0] ;  /* 0x00017000ff06eb82 */ /* 0x001e220000000a00 */
[----:B------:R-:W-:Y:S02]  /*34c40*/  LOP3.LUT P5, RZ, R3, 0x4000, RZ, 0xc0, !PT ;  /* 0x0000400003ff7812 */ /* 0x000fe400078ac0ff */
[----:B0-----:R-:W-:-:S05]  /*34c50*/  @!P6 IADD3 R6, P4, R23, R6, RZ ;  /* 0x000000061706e210 */ /* 0x001fca0007f9e0ff */
[----:B------:R-:W-:Y:S01]  /*34c60*/  @!P6 IMAD.X R7, R39, 0x1, R7, P4 ;  /* 0x000000012707e824 */ /* 0x000fe200020e0607 */
[----:B------:R-:W-:Y:S01]  /*34c70*/  LOP3.LUT P4, RZ, R0, 0x100, RZ, 0xc0, !PT ;  /* 0x0000010000ff7812 */ /* 0x000fe2000788c0ff */
[----:B--2---:R-:W-:Y:S02]  /*34c80*/  FMUL R10, R47, UR39 ;  /* 0x000000272f0a7c20 */ /* 0x004fe40008400000 */
[----:B------:R-:W2:Y:S03]  /*34c90*/  LDL.LU R47, [R1+0x224] ;  /* 0x00022400012f7983 */ /* 0x000ea60000300800 */
[----:B------:R-:W-:-:S05]  /*34ca0*/  F2FP.SATFINITE.E4M3.F32.PACK_AB_MERGE_C R10, RZ, R10, RZ ;  /* 0x0000000aff0a723e */ /* 0x000fca00048070ff */
[----:B------:R3:W-:Y:S02]  /*34cb0*/  @!P6 STG.E.U8 desc[UR46][R6.64+0x11], R10 ;  /* 0x0000110a0600e986 */ /* 0x0007e4000c10112e */
[----:B---3--:R-:W-:Y:S02]  /*34cc0*/  FMUL R6, R46, UR39 ;  /* 0x000000272e067c20 */ /* 0x008fe40008400000 */
[----:B------:R-:W3:Y:S03]  /*34cd0*/  LDL.LU R46, [R1+0x228] ;  /* 0x00022800012e7983 */ /* 0x000ee60000300800 */
[----:B------:R-:W-:-:S05]  /*34ce0*/  F2FP.SATFINITE.E4M3.F32.PACK_AB_MERGE_C R6, RZ, R6, RZ ;  /* 0x00000006ff06723e */ /* 0x000fca00048070ff */
[----:B------:R0:W-:Y:S02]  /*34cf0*/  @!P4 STG.E.U8 desc[UR46][R8.64+0x18], R6 ;  /* 0x000018060800c986 */ /* 0x0001e4000c10112e */
[----:B0-----:R-:W0:Y:S02]  /*34d00*/  @!P5 LDC.64 R6, c[0x0][0x5c0] ;  /* 0x00017000ff06db82 */ /* 0x001e240000000a00 */
[----:B0-----:R-:W-:-:S05]  /*34d10*/  @!P5 IADD3 R12, P4, R22, R6, RZ ;  /* 0x00000006160cd210 */ /* 0x001fca0007f9e0ff */
[----:B------:R-:W-:Y:S02]  /*34d20*/  @!P5 IMAD.X R13, R38, 0x1, R7, P4 ;  /* 0x00000001260dd824 */ /* 0x000fe400020e0607 */
[----:B------:R-:W0:Y:S02]  /*34d30*/  @!P0 LDC.64 R6, c[0x0][0x5c0] ;  /* 0x00017000ff068b82 */ /* 0x000e240000000a00 */
[----:B0-----:R-:W-:Y:S01]  /*34d40*/  @!P0 IADD3 R14, P4, R43, R6, RZ ;  /* 0x000000062b0e8210 */ /* 0x001fe20007f9e0ff */
[----:B----4-:R-:W-:Y:S02]  /*34d50*/  FMUL R6, R45, UR39 ;  /* 0x000000272d067c20 */ /* 0x010fe40008400000 */
[----:B------:R-:W4:Y:S02]  /*34d60*/  LDL.LU R45, [R1+0x22c] ;  /* 0x00022c00012d7983 */ /* 0x000f240000300800 */
[----:B------:R-:W-:Y:S01]  /*34d70*/  @!P0 IMAD.X R15, R44, 0x1, R7, P4 ;  /* 0x000000012c0f8824 */ /* 0x000fe200020e0607 */
[----:B------:R-:W-:-:S02]  /*34d80*/  ISETP.GE.AND P4, PT, R28, 0x181, PT ;  /* 0x000001811c00780c */ /* 0x000fc40003f86270 */
[----:B------:R-:W-:Y:S02]  /*34d90*/  LOP3.LUT P1, RZ, R3, 0x200, RZ, 0xc0, !PT ;  /* 0x0000020003ff7812 */ /* 0x000fe4000782c0ff */
[----:B------:R-:W-:Y:S02]  /*34da0*/  ISETP.LT.OR P6, PT, R29, 0x1, !P4 ;  /* 0x000000011d00780c */ /* 0x000fe400067c1670 */
[----:B------:R-:W-:-:S09]  /*34db0*/  F2FP.SATFINITE.E4M3.F32.PACK_AB_MERGE_C R6, RZ, R6, RZ ;  /* 0x00000006ff06723e */ /* 0x000fd200048070ff */
[----:B------:R0:W-:Y:S02]  /*34dc0*/  @!P1 STG.E.U8 desc[UR46][R16.64+0x19], R6 ;  /* 0x0000190610009986 */ /* 0x0001e4000c10112e */
[----:B0-----:R-:W0:Y:S01]  /*34dd0*/  @!P6 LDC.64 R6, c[0x0][0x5c0] ;  /* 0x00017000ff06eb82 */ /* 0x001e220000000a00 */
[----:B------:R-:W-:Y:S02]  /*34de0*/  @!P6 IMAD.MOV.U32 R8, RZ, RZ, R24 ;  /* 0x000000ffff08e224 */ /* 0x000fe400078e0018 */
[----:B------:R-:W-:Y:S02]  /*34df0*/  @!P6 IMAD.MOV.U32 R9, RZ, RZ, R30 ;  /* 0x000000ffff09e224 */ /* 0x000fe400078e001e */
[----:B------:R-:W-:-:S03]  /*34e00*/  @!P6 IMAD.WIDE.U32 R8, R4, 0x180, R8 ;  /* 0x000001800408e825 */ /* 0x000fc600078e0008 */
[----:B0-----:R-:W-:Y:S01]  /*34e10*/  @!P6 IADD3 R10, P1, R8, R6, RZ ;  /* 0x00000006080ae210 */ /* 0x001fe20007f3e0ff */
[----:B------:R-:W-:-:S05]  /*34e20*/  FMUL R6, R50, UR39 ;  /* 0x0000002732067c20 */ /* 0x000fca0008400000 */
[----:B------:R-:W-:-:S05]  /*34e30*/  F2FP.SATFINITE.E4M3.F32.PACK_AB_MERGE_C R6, RZ, R6, RZ ;  /* 0x00000006ff06723e */ /* 0x000fca00048070ff */
[----:B------:R0:W-:Y:S01]  /*34e40*/  @!P5 STG.E.U8 desc[UR46][R12.64+0x18], R6 ;  /* 0x000018060c00d986 */ /* 0x0001e2000c10112e */
[----:B------:R-:W-:Y:S01]  /*34e50*/  ISETP.LT.OR P5, PT, R29, 0x2, !P4 ;  /* 0x000000021d00780c */ /* 0x000fe200067a1670 */
[----:B------:R-:W-:-:S05]  /*34e60*/  @!P6 IMAD R11, R5, 0x180, RZ ;  /* 0x00000180050be824 */ /* 0x000fca00078e02ff */
[----:B------:R-:W-:-:S07]  /*34e70*/  @!P6 IADD3.X R11, R7, R9, R11, P1, !PT ;  /* 0x00000009070be210 */ /* 0x000fce0000ffe40b */
[----:B------:R-:W1:Y:S01]  /*34e80*/  @!P5 LDC.64 R8, c[0x0][0x5c0] ;  /* 0x00017000ff08db82 */ /* 0x000e620000000a00 */
[----:B0-----:R-:W-:Y:S02]  /*34e90*/  @!P5 IMAD.MOV.U32 R6, RZ, RZ, R24 ;  /* 0x000000ffff06d224 */ /* 0x001fe400078e0018 */
[----:B------:R-:W-:Y:S02]  /*34ea0*/  @!P5 IMAD.MOV.U32 R7, RZ, RZ, R30 ;  /* 0x000000ffff07d224 */ /* 0x000fe400078e001e */
[----:B------:R-:W-:-:S03]  /*34eb0*/  @!P5 IMAD.WIDE.U32 R6, R4, 0x180, R6 ;  /* 0x000001800406d825 */ /* 0x000fc600078e0006 */
[----:B-1----:R-:W-:Y:S01]  /*34ec0*/  @!P5 IADD3 R6, P1, R6, R8, RZ ;  /* 0x000000080606d210 */ /* 0x002fe20007f3e0ff */
[----:B------:R-:W-:-:S05]  /*34ed0*/  FMUL R8, R49, UR39 ;  /* 0x0000002731087c20 */ /* 0x000fca0008400000 */
[----:B------:R-:W-:-:S05]  /*34ee0*/  F2FP.SATFINITE.E4M3.F32.PACK_AB_MERGE_C R8, RZ, R8, RZ ;  /* 0x00000008ff08723e */ /* 0x000fca00048070ff */
[----:B------:R0:W-:Y:S01]  /*34ef0*/  @!P0 STG.E.U8 desc[UR46][R14.64+0x19], R8 ;  /* 0x000019080e008986 */ /* 0x0001e2000c10112e */
[----:B------:R-:W-:Y:S02]  /*34f00*/  @!P5 IMAD R12, R5, 0x180, RZ ;  /* 0x00000180050cd824 */ /* 0x000fe400078e02ff */
[----:B0-----:R-:W-:-:S05]  /*34f10*/  FMUL R8, R48, UR39 ;  /* 0x0000002730087c20 */ /* 0x001fca0008400000 */
[----:B------:R-:W-:-:S05]  /*34f20*/  F2FP.SATFINITE.E4M3.F32.PACK_AB_MERGE_C R8, RZ, R8, RZ ;  /* 0x00000008ff08723e */ /* 0x000fca00048070ff */
[----:B------:R2:W-:Y:S01]  /*34f30*/  @!P6 STG.E.U8 desc[UR46][R10.64], R8 ;  /* 0x000000080a00e986 */ /* 0x0005e2000c10112e */
[----:B------:R-:W-:Y:S02]  /*34f40*/  @!P5 IADD3.X R7, R9, R7, R12, P1, !PT ;  /* 0x000000070907d210 */ /* 0x000fe40000ffe40c */
[----:B------:R-:W-:Y:S01]  /*34f50*/  ISETP.GE.AND P6, PT, R28, 0x189, PT ;  /* 0x000001891c00780c */ /* 0x000fe20003fc6270 */
[----:B------:R-:W-:Y:S01]  /*34f60*/  BSSY B1, `(.L_x_36) ;  /* 0x000001a000017945 */ /* 0x000fe20003800000 */
[----:B------:R-:W-:Y:S02]  /*34f70*/  LOP3.LUT R0, R0, 0xfffbffff, RZ, 0xc0, !PT ;  /* 0xfffbffff00007812 */ /* 0x000fe400078ec0ff */
[C---:B------:R-:W-:Y:S02]  /*34f80*/  LOP3.LUT P2, RZ, R3.reuse, 0x400, RZ, 0xc0, !PT ;  /* 0x0000040003ff7812 */ /* 0x040fe4000784c0ff */
[C---:B------:R-:W-:Y:S02]  /*34f90*/  LOP3.LUT P1, RZ, R3.reuse, 0x100, RZ, 0xc0, !PT ;  /* 0x0000010003ff7812 */ /* 0x040fe4000782c0ff */
[----:B------:R-:W-:-:S05]  /*34fa0*/  LOP3.LUT P0, RZ, R3, 0x80, RZ, 0xc0, !PT ;  /* 0x0000008003ff7812 */ /* 0x000fca000780c0ff */
[----:B------:R-:W-:Y:S01]  /*34fb0*/  @P6 LOP3.LUT R0, R0, 0x40000, RZ, 0xfc, !PT ;  /* 0x0004000000006812 */ /* 0x000fe200078efcff */
[----:B--2---:R-:W-:-:S05]  /*34fc0*/  FMUL R8, R47, UR39 ;  /* 0x000000272f087c20 */ /* 0x004fca0008400000 */
[----:B------:R-:W-:-:S05]  /*34fd0*/  F2FP.SATFINITE.E4M3.F32.PACK_AB_MERGE_C R8, RZ, R8, RZ ;  /* 0x00000008ff08723e */ /* 0x000fca00048070ff */
[----:B------:R3:W-:Y:S01]  /*34fe0*/  @!P5 STG.E.U8 desc[UR46][R6.64+0x1], R8 ;  /* 0x000001080600d986 */ /* 0x0007e2000c10112e */
[----:B------:R-:W-:Y:S01]  /*34ff0*/  ISETP.LT.OR P5, PT, R29, 0x1, !P6 ;  /* 0x000000011d00780c */ /* 0x000fe200077a1670 */
[----:B---3--:R-:W-:-:S05]  /*35000*/  FMUL R7, R46, UR39 ;  /* 0x000000272e077c20 */ /* 0x008fca0008400000 */
[----:B------:R-:W-:Y:S01]  /*35010*/  F2FP.SATFINITE.E4M3.F32.PACK_AB_MERGE_C R11, RZ, R7, RZ ;  /* 0x00000007ff0b723e */ /* 0x000fe200048070ff */
[----:B----4-:R-:W-:-:S05]  /*35020*/  FMUL R6, R45, UR39 ;  /* 0x000000272d067c20 */ /* 0x010fca0008400000 */
[----:B------:R-:W-:Y:S01]  /*35030*/  F2FP.SATFINITE.E4M3.F32.PACK_AB_MERGE_C R10, RZ, R6, RZ ;  /* 0x00000006ff0a723e */ /* 0x000fe200048070ff */
[----:B------:R-:W-:Y:S06]  /*35040*/  @P5 BRA `(.L_x_37) ;  /* 0x00000000002c5947 */ /* 0x000fec0003800000 */
[----:B------:R-:W-:Y:S01]  /*35050*/  IMAD.MOV.U32 R6, RZ, RZ, R24 ;  /* 0x000000ffff067224 */ /* 0x000fe200078e0018 */
[----:B------:R-:W-:Y:S01]  /*35060*/  ULDC.64 UR12, c[0x0][0x5c0] ;  /* 0x00017000000c7ab9 */ /* 0x000fe20000000a00 */
[----:B------:R-:W-:Y:S02]  /*35070*/  IMAD.MOV.U32 R7, RZ, RZ, R30 ;  /* 0x000000ffff077224 */ /* 0x000fe400078e001e */
[----:B------:R-:W-:Y:S02]  /*35080*/  IMAD R9, R5, 0x180, RZ ;  /* 0x0000018005097824 */ /* 0x000fe400078e02ff */
[----:B------:R-:W-:-:S04]  /*35090*/  IMAD.WIDE.U32 R6, R4, 0x180, R6 ;  /* 0x0000018004067825 */ /* 0x000fc800078e0006 */
[----:B------:R-:W-:Y:S02]  /*350a0*/  IMAD.U32 R8, RZ, RZ, UR12 ;  /* 0x0000000cff087e24 */ /* 0x000fe4000f8e00ff */
[----:B------:R-:W-:Y:S02]  /*350b0*/  IMAD.IADD R9, R7, 0x1, R9 ;  /* 0x0000000107097824 */ /* 0x000fe400078e0209 */
[----:B------:R-:W-:Y:S01]  /*350c0*/  IMAD.U32 R7, RZ, RZ, UR13 ;  /* 0x0000000dff077e24 */ /* 0x000fe2000f8e00ff */
[----:B------:R-:W-:-:S04]  /*350d0*/  IADD3 R6, P5, P6, R6, UR8, R8 ;  /* 0x0000000806067c10 */ /* 0x000fc8000febe008 */
[----:B------:R-:W-:-:S05]  /*350e0*/  IADD3.X R7, R9, UR7, R7, P5, P6 ;  /* 0x0000000709077c10 */ /* 0x000fca000afec407 */
[----:B------:R0:W-:Y:S04]  /*350f0*/  STG.E.U8 desc[UR46][R6.64], R11 ;  /* 0x0000000b06007986 */ /* 0x0001e8000c10112e */
.L_x_37:
[----:B------:R-:W-:Y:S05]  /*35100*/  BSYNC B1 ;  /* 0x0000000000017941 */ /* 0x000fea0003800000 */
.L_x_36:
[----:B------:R-:W-:Y:S01]  /*35110*/  LOP3.LUT P5, RZ, R0, 0x40000, RZ, 0xc0, !PT ;  /* 0x0004000000ff7812 */ /* 0x000fe200078ac0ff */
[----:B------:R-:W-:Y:S03]  /*35120*/  BSSY B1, `(.L_x_38) ;  /* 0x000000e000017945 */ /* 0x000fe60003800000 */
[----:B------:R-:W-:-:S13]  /*35130*/  ISETP.LT.OR P5, PT, R29, 0x2, !P5 ;  /* 0x000000021d00780c */ /* 0x000fda0006fa1670 */
[----:B------:R-:W-:Y:S05]  /*35140*/  @P5 BRA `(.L_x_39) ;  /* 0x00000000002c5947 */ /* 0x000fea0003800000 */
[----:B0-----:R-:W-:Y:S01]  /*35150*/  IMAD.MOV.U32 R6, RZ, RZ, R24 ;  /* 0x000000ffff067224 */ /* 0x001fe200078e0018 */
        /* <DEDUP_REMOVED lines=10> */
.L_x_39:
[----:B------:R-:W-:Y:S05]  /*35200*/  BSYNC B1 ;  /* 0x0000000000017941 */ /* 0x000fea0003800000 */
.L_x_38:
[----:B------:R-:W2:Y:S04]  /*35210*/  LDL.LU R16, [R1+0x230] ;  /* 0x0002300001107983 */ /* 0x000ea80000300800 */
[----:B------:R-:W3:Y:S04]  /*35220*/  LDL.LU R15, [R1+0x234] ;  /* 0x00023400010f7983 */ /* 0x000ee80000300800 */
[----:B------:R-:W4:Y:S04]  /*35230*/  LDL.LU R14, [R1+0x238] ;  /* 0x00023800010e7983 */ /* 0x000f280000300800 */
[----:B------:R-:W5:Y:S01]  /*35240*/  LDL.LU R13, [R1+0x23c] ;  /* 0x00023c00010d7983 */ /* 0x000f620000300800 */
[----:B------:R-:W-:Y:S01]  /*35250*/  ISETP.LT.OR P6, PT, R29, 0x9, !P4 ;  /* 0x000000091d00780c */ /* 0x000fe200067c1670 */
[----:B------:R-:W-:Y:S01]  /*35260*/  BSSY B1, `(.L_x_40) ;  /* 0x000002b000017945 */ /* 0x000fe20003800000 */
[----:B------:R-:W-:-:S04]  /*35270*/  LOP3.LUT R3, R3, 0xffffff7f, RZ, 0xc0, !PT ;  /* 0xffffff7f03037812 */ /* 0x000fc800078ec0ff */
[----:B------:R-:W-:-:S07]  /*35280*/  @P0 LOP3.LUT R3, R3, 0x80, RZ, 0xfc, !PT ;  /* 0x0000008003030812 */ /* 0x000fce00078efcff */
[----:B01----:R-:W0:Y:S01]  /*35290*/  @!P6 LDC.64 R6, c[0x0][0x5c0] ;  /* 0x00017000ff06eb82 */ /* 0x003e220000000a00 */
[----:B------:R-:W-:Y:S02]  /*352a0*/  @!P6 IMAD.MOV.U32 R8, RZ, RZ, R24 ;  /* 0x000000ffff08e224 */ /* 0x000fe400078e0018 */
[----:B------:R-:W-:Y:S02]  /*352b0*/  @!P6 IMAD.MOV.U32 R9, RZ, RZ, R30 ;  /* 0x000000ffff09e224 */ /* 0x000fe400078e001e */
[----:B------:R-:W-:Y:S02]  /*352c0*/  @!P6 IMAD R11, R5, 0x180, RZ ;  /* 0x00000180050be824 */ /* 0x000fe400078e02ff */
[----:B------:R-:W-:-:S03]  /*352d0*/  @!P6 IMAD.WIDE.U32 R8, R4, 0x180, R8 ;  /* 0x000001800408e825 */ /* 0x000fc600078e0008 */
[----:B0-----:R-:W-:-:S04]  /*352e0*/  @!P6 IADD3 R10, P5, R8, R6, RZ ;  /* 0x00000006080ae210 */ /* 0x001fc80007fbe0ff */
[----:B------:R-:W-:Y:S02]  /*352f0*/  @!P6 IADD3.X R11, R7, R9, R11, P5, !PT ;  /* 0x00000009070be210 */ /* 0x000fe40002ffe40b */
[----:B------:R-:W-:-:S13]  /*35300*/  ISETP.LT.OR P5, PT, R29, 0xa, !P4 ;  /* 0x0000000a1d00780c */ /* 0x000fda00067a1670 */
[----:B------:R-:W0:Y:S01]  /*35310*/  @!P5 LDC.64 R8, c[0x0][0x5c0] ;  /* 0x00017000ff08db82 */ /* 0x000e220000000a00 */
[----:B------:R-:W-:Y:S02]  /*35320*/  @!P5 IMAD.MOV.U32 R6, RZ, RZ, R24 ;  /* 0x000000ffff06d224 */ /* 0x000fe400078e0018 */
[----:B------:R-:W-:Y:S02]  /*35330*/  @!P5 IMAD.MOV.U32 R7, RZ, RZ, R30 ;  /* 0x000000ffff07d224 */ /* 0x000fe400078e001e */
[----:B------:R-:W-:Y:S02]  /*35340*/  @!P5 IMAD R12, R5, 0x180, RZ ;  /* 0x00000180050cd824 */ /* 0x000fe400078e02ff */
[----:B------:R-:W-:-:S03]  /*35350*/  @!P5 IMAD.WIDE.U32 R6, R4, 0x180, R6 ;  /* 0x000001800406d825 */ /* 0x000fc600078e0006 */
[----:B0-----:R-:W-:-:S04]  /*35360*/  @!P5 IADD3 R6, P0, R6, R8, RZ ;  /* 0x000000080606d210 */ /* 0x001fc80007f1e0ff */
[----:B------:R-:W-:Y:S02]  /*35370*/  @!P5 IADD3.X R7, R9, R7, R12, P0, !PT ;  /* 0x000000070907d210 */ /* 0x000fe400007fe40c */
[----:B------:R-:W-:Y:S01]  /*35380*/  LOP3.LUT P0, RZ, R3, 0x80, RZ, 0xc0, !PT ;  /* 0x0000008003ff7812 */ /* 0x000fe2000780c0ff */
[----:B--2---:R-:W-:-:S05]  /*35390*/  FMUL R8, R16, UR39 ;  /* 0x0000002710087c20 */ /* 0x004fca0008400000 */
[----:B------:R-:W-:-:S05]  /*353a0*/  F2FP.SATFINITE.E4M3.F32.PACK_AB_MERGE_C R8, RZ, R8, RZ ;  /* 0x00000008ff08723e */ /* 0x000fca00048070ff */
[----:B------:R3:W-:Y:S01]  /*353b0*/  @!P6 STG.E.U8 desc[UR46][R10.64+0x8], R8 ;  /* 0x000008080a00e986 */ /* 0x0007e2000c10112e */
[----:B------:R-:W-:Y:S01]  /*353c0*/  LOP3.LUT P6, RZ, R0, 0x40000, RZ, 0xc0, !PT ;  /* 0x0004000000ff7812 */ /* 0x000fe200078cc0ff */
[----:B---3--:R-:W-:-:S05]  /*353d0*/  FMUL R8, R15, UR39 ;  /* 0x000000270f087c20 */ /* 0x008fca0008400000 */
[----:B------:R-:W-:-:S05]  /*353e0*/  F2FP.SATFINITE.E4M3.F32.PACK_AB_MERGE_C R8, RZ, R8, RZ ;  /* 0x00000008ff08723e */ /* 0x000fca00048070ff */
[----:B------:R4:W-:Y:S01]  /*353f0*/  @!P5 STG.E.U8 desc[UR46][R6.64+0x9], R8 ;  /* 0x000009080600d986 */ /* 0x0009e2000c10112e */
[----:B------:R-:W-:Y:S01]  /*35400*/  ISETP.LT.OR P5, PT, R29, 0x9, !P6 ;  /* 0x000000091d00780c */ /* 0x000fe200077a1670 */
[----:B----4-:R-:W-:Y:S01]  /*35410*/  FMUL R7, R14, UR39 ;  /* 0x000000270e077c20 */ /* 0x010fe20008400000 */
[----:B-----5:R-:W-:-:S04]  /*35420*/  FMUL R6, R13, UR39 ;  /* 0x000000270d067c20 */ /* 0x020fc80008400000 */
[----:B------:R-:W-:Y:S02]  /*35430*/  F2FP.SATFINITE.E4M3.F32.PACK_AB_MERGE_C R11, RZ, R7, RZ ;  /* 0x00000007ff0b723e */ /* 0x000fe400048070ff */
[----:B------:R-:W-:-:S05]  /*35440*/  F2FP.SATFINITE.E4M3.F32.PACK_AB_MERGE_C R10, RZ, R6, RZ ;  /* 0x00000006ff0a723e */ /* 0x000fca00048070ff */
[----:B------:R-:W-:Y:S05]  /*35450*/  @P5 BRA `(.L_x_41) ;  /* 0x00000000002c5947 */ /* 0x000fea0003800000 */
        /* <DEDUP_REMOVED lines=11> */
.L_x_41:
[----:B------:R-:W-:Y:S05]  /*35510*/  BSYNC B1 ;  /* 0x0000000000017941 */ /* 0x000fea0003800000 */
.L_x_40:
        /* <DEDUP_REMOVED lines=15> */
.L_x_43:
[----:B------:R-:W-:Y:S05]  /*35610*/  BSYNC B1 ;  /* 0x0000000000017941 */ /* 0x000fea0003800000 */
.L_x_42:
        /* <DEDUP_REMOVED lines=48> */
.L_x_45:
[----:B------:R-:W-:Y:S05]  /*35920*/  BSYNC B1 ;  /* 0x0000000000017941 */ /* 0x000fea0003800000 */
.L_x_44:
        /* <DEDUP_REMOVED lines=15> */
.L_x_47:
[----:B------:R-:W-:Y:S05]  /*35a20*/  BSYNC B1 ;  /* 0x0000000000017941 */ /* 0x000fea0003800000 */
.L_x_46:
        /* <DEDUP_REMOVED lines=48> */
.L_x_49:
[----:B------:R-:W-:Y:S05]  /*35d30*/  BSYNC B1 ;  /* 0x0000000000017941 */ /* 0x000fea0003800000 */
.L_x_48:
        /* <DEDUP_REMOVED lines=15> */
.L_x_51:
[----:B------:R-:W-:Y:S05]  /*35e30*/  BSYNC B1 ;  /* 0x0000000000017941 */ /* 0x000fea0003800000 */
.L_x_50:
[----:B------:R-:W-:Y:S01]  /*35e40*/  LOP3.LUT R3, R3, 0xffdfffff, RZ, 0xc0, !PT ;  /* 0xffdfffff03037812 */ /* 0x000fe200078ec0ff */
[----:B------:R-:W2:Y:S03]  /*35e50*/  LDL.LU R28, [R1+0x260] ;  /* 0x00026000011c7983 */ /* 0x000ea60000300800 */
[----:B------:R-:W-:Y:S01]  /*35e60*/  @P3 LOP3.LUT R3, R3, 0x200000, RZ, 0xfc, !PT ;  /* 0x0020000003033812 */ /* 0x000fe200078efcff */
[----:B------:R-:W3:Y:S03]  /*35e70*/  LDL.LU R76, [R1+0x264] ;  /* 0x00026400014c7983 */ /* 0x000ee60000300800 */
[----:B------:R-:W-:Y:S01]  /*35e80*/  LOP3.LUT R3, R3, 0xfffffdff, RZ, 0xc0, !PT ;  /* 0xfffffdff03037812 */ /* 0x000fe200078ec0ff */
[----:B------:R-:W4:Y:S01]  /*35e90*/  LDL.LU R78, [R1+0x268] ;  /* 0x00026800014e7983 */ /* 0x000f220000300800 */
[----:B------:R-:W-:Y:S01]  /*35ea0*/  LOP3.LUT R2, R2, 0xffffffbf, RZ, 0xc0, !PT ;  /* 0xffffffbf02027812 */ /* 0x000fe200078ec0ff */
[----:B------:R-:W-:Y:S01]  /*35eb0*/  IMAD.U32 R31, RZ, RZ, UR8 ;  /* 0x00000008ff1f7e24 */ /* 0x000fe2000f8e00ff */
[----:B------:R-:W-:Y:S01]  /*35ec0*/  @P4 LOP3.LUT R3, R3, 0x200, RZ, 0xfc, !PT ;  /* 0x0000020003034812 */ /* 0x000fe200078efcff */
[----:B------:R-:W-:Y:S01]  /*35ed0*/  IMAD.U32 R62, RZ, RZ, UR7 ;  /* 0x00000007ff3e7e24 */ /* 0x000fe2000f8e00ff */
[C---:B------:R-:W-:Y:S01]  /*35ee0*/  LOP3.LUT P4, RZ, R0.reuse, 0x8000, RZ, 0xc0, !PT ;  /* 0x0000800000ff7812 */ /* 0x040fe2000788c0ff */
[----:B------:R-:W-:Y:S01]  /*35ef0*/  IMAD.U32 R63, RZ, RZ, UR8 ;  /* 0x00000008ff3f7e24 */ /* 0x000fe2000f8e00ff */
[----:B------:R-:W-:Y:S01]  /*35f00*/  LOP3.LUT R0, R0, 0xfffffffe, RZ, 0xc0, !PT ;  /* 0xfffffffe00007812 */ /* 0x000fe200078ec0ff */
[----:B------:R-:W-:Y:S01]  /*35f10*/  IMAD.U32 R64, RZ, RZ, UR7 ;  /* 0x00000007ff407e24 */ /* 0x000fe2000f8e00ff */
[----:B------:R-:W-:Y:S01]  /*35f20*/  ISETP.LT.OR P3, PT, R29, 0x21, !P4 ;  /* 0x000000211d00780c */ /* 0x000fe20006761670 */
[----:B------:R-:W-:Y:S01]  /*35f30*/  IMAD.U32 R65, RZ, RZ, UR8 ;  /* 0x00000008ff417e24 */ /* 0x000fe2000f8e00ff */
[----:B------:R-:W5:Y:S01]  /*35f40*/  LDL.LU R80, [R1+0x26c] ;  /* 0x00026c0001507983 */ /* 0x000f620000300800 */
[----:B------:R-:W-:-:S02]  /*35f50*/  IMAD.U32 R66, RZ, RZ, UR7 ;  /* 0x00000007ff427e24 */ /* 0x000fc4000f8e00ff */
[----:B------:R-:W-:Y:S01]  /*35f60*/  IMAD.U32 R67, RZ, RZ, UR8 ;  /* 0x00000008ff437e24 */ /* 0x000fe2000f8e00ff */
[----:B------:R-:W5:Y:S01]  /*35f70*/  LDL.LU R79, [R1+0x270] ;  /* 0x00027000014f7983 */ /* 0x000f620000300800 */
[----:B------:R-:W-:Y:S02]  /*35f80*/  IMAD.U32 R68, RZ, RZ, UR7 ;  /* 0x00000007ff447e24 */ /* 0x000fe4000f8e00ff */
[----:B------:R-:W-:Y:S02]  /*35f90*/  IMAD.U32 R69, RZ, RZ, UR8 ;  /* 0x00000008ff457e24 */ /* 0x000fe4000f8e00ff */
[----:B------:R-:W-:Y:S02]  /*35fa0*/  IMAD.U32 R70, RZ, RZ, UR7 ;  /* 0x00000007ff467e24 */ /* 0x000fe4000f8e00ff */
[----:B01----:R-:W0:Y:S01]  /*35fb0*/  @!P3 LDC.64 R6, c[0x0][0x5c0] ;  /* 0x00017000ff06bb82 */ /* 0x003e220000000a00 */
[----:B------:R-:W-:Y:S01]  /*35fc0*/  @P3 LOP3.LUT R0, R0, 0x1, RZ, 0xfc, !PT ;  /* 0x0000000100003812 */ /* 0x000fe200078efcff */
[----:B------:R-:W-:-:S02]  /*35fd0*/  IMAD.U32 R71, RZ, RZ, UR8 ;  /* 0x00000008ff477e24 */ /* 0x000fc4000f8e00ff */
[----:B------:R-:W-:Y:S01]  /*35fe0*/  IMAD.U32 R72, RZ, RZ, UR7 ;  /* 0x00000007ff487e24 */ /* 0x000fe2000f8e00ff */
[----:B------:R-:W-:Y:S01]  /*35ff0*/  LOP3.LUT R0, R0, 0xfffffffd, RZ, 0xc0, !PT ;  /* 0xfffffffd00007812 */ /* 0x000fe200078ec0ff */
[----:B------:R-:W-:Y:S02]  /*36000*/  IMAD.U32 R74, RZ, RZ, UR8 ;  /* 0x00000008ff4a7e24 */ /* 0x000fe4000f8e00ff */
[----:B------:R-:W-:Y:S01]  /*36010*/  IMAD.U32 R77, RZ, RZ, UR7 ;  /* 0x00000007ff4d7e24 */ /* 0x000fe2000f8e00ff */
        /* <DEDUP_REMOVED lines=32> */
[C---:B------:R-:W-:Y:S02]  /*36220*/  ISETP.LT.OR P3, PT, R29.reuse, 0x39, !P4 ;  /* 0x000000391d00780c */ /* 0x040fe40006761670 */
[----:B------:R-:W-:-:S11]  /*36230*/  ISETP.LT.OR P4, PT, R29, 0x3a, !P4 ;  /* 0x0000003a1d00780c */ /* 0x000fd60006781670 */
[----:B------:R-:W0:Y:S01]  /*36240*/  @!P3 LDC.64 R6, c[0x0][0x5c0] ;  /* 0x00017000ff06bb82 */ /* 0x000e220000000a00 */
[----:B------:R-:W-:-:S04]  /*36250*/  @P3 LOP3.LUT R2, R2, 0x20, RZ, 0xfc, !PT ;  /* 0x0000002002023812 */ /* 0x000fc800078efcff */
[----:B------:R-:W-:-:S04]  /*36260*/  LOP3.LUT R2, R2, 0xfffffff7, RZ, 0xc0, !PT ;  /* 0xfffffff702027812 */ /* 0x000fc800078ec0ff */
[----:B------:R-:W-:Y:S01]  /*36270*/  @P4 LOP3.LUT R2, R2, 0x8, RZ, 0xfc, !PT ;  /* 0x0000000802024812 */ /* 0x000fe200078efcff */
[----:B--2---:R-:W-:-:S03]  /*36280*/  FMUL R28, R28, UR39 ;  /* 0x000000271c1c7c20 */ /* 0x004fc60008400000 */
[----:B------:R-:W-:Y:S02]  /*36290*/  LOP3.LUT R2, R2, 0xfffffffb, RZ, 0xc0, !PT ;  /* 0xfffffffb02027812 */ /* 0x000fe400078ec0ff */
[----:B0-----:R-:W-:-:S04]  /*362a0*/  @!P3 IADD3 R36, P5, P6, R24, UR8, R6 ;  /* 0x000000081824bc10 */ /* 0x001fc8000febe006 */
[----:B------:R-:W-:Y:S02]  /*362b0*/  @!P3 IADD3.X R37, R30, UR7, R7, P5, P6 ;  /* 0x000000071e25bc10 */ /* 0x000fe4000afec407 */
[----:B------:R-:W0:Y:S01]  /*362c0*/  @!P4 LDC.64 R6, c[0x0][0x5c0] ;  /* 0x00017000ff06cb82 */ /* 0x000e220000000a00 */
[C---:B------:R-:W-:Y:S02]  /*362d0*/  LOP3.LUT P3, RZ, R3.reuse, 0x200000, RZ, 0xc0, !PT ;  /* 0x0020000003ff7812 */ /* 0x040fe4000786c0ff */
[----:B------:R-:W-:-:S04]  /*362e0*/  LOP3.LUT R3, R3, 0xffffff7f, RZ, 0xc0, !PT ;  /* 0xffffff7f03037812 */ /* 0x000fc800078ec0ff */
[----:B------:R-:W-:-:S04]  /*362f0*/  @P0 LOP3.LUT R3, R3, 0x80, RZ, 0xfc, !PT ;  /* 0x0000008003030812 */ /* 0x000fc800078efcff */
[----:B------:R-:W-:-:S04]  /*36300*/  LOP3.LUT R3, R3, 0xfffffeff, RZ, 0xc0, !PT ;  /* 0xfffffeff03037812 */ /* 0x000fc800078ec0ff */
        /* <DEDUP_REMOVED lines=18> */
[----:B------:R-:W-:Y:S02]  /*36430*/  @P4 LOP3.LUT R2, R2, 0x1, RZ, 0xfc, !PT ;  /* 0x0000000102024812 */ /* 0x000fe400078efcff */
        /* <DEDUP_REMOVED lines=31> */
[----:B------:R-:W-:-:S04]  /*36630*/  @P0 LOP3.LUT R0, R0, 0x4000000, RZ, 0xfc, !PT ;  /* 0x0400000000000812 */ /* 0x000fc800078efcff */
[----:B------:R-:W-:Y:S02]  /*36640*/  LOP3.LUT R0, R0, 0xfdffffff, RZ, 0xc0, !PT ;  /* 0xfdffffff00007812 */ /* 0x000fe400078ec0ff */
[----:B0-----:R-:W-:-:S04]  /*36650*/  @!P4 IADD3 R42, P5, P6, R24, UR6, R6 ;  /* 0x00000006182acc10 */ /* 0x001fc8000febe006 */
        /* <DEDUP_REMOVED lines=41> */
[----:B------:R-:W-:Y:S02]  /*368f0*/  @P0 LOP3.LUT R0, R0, 0x80000, RZ, 0xfc, !PT ;  /* 0x0008000000000812 */ /* 0x000fe400078efcff */
[----:B------:R-:W-:Y:S02]  /*36900*/  ISETP.LT.OR P0, PT, R29, 0x21, !P2 ;  /* 0x000000211d00780c */ /* 0x000fe40005701670 */
[C---:B------:R-:W-:Y:S02]  /*36910*/  LOP3.LUT P1, RZ, R0.reuse, 0x80000, RZ, 0xc0, !PT ;  /* 0x0008000000ff7812 */ /* 0x040fe4000782c0ff */
[----:B------:R-:W-:-:S09]  /*36920*/  LOP3.LUT R0, R0, 0xffffbfff, RZ, 0xc0, !PT ;  /* 0xffffbfff00007812 */ /* 0x000fd200078ec0ff */
[----:B------:R-:W-:Y:S02]  /*36930*/  @P0 LOP3.LUT R0, R0, 0x4000, RZ, 0xfc, !PT ;  /* 0x0000400000000812 */ /* 0x000fe400078efcff */
[----:B------:R-:W0:Y:S01]  /*36940*/  @!P1 LDC.64 R6, c[0x0][0x5c0] ;  /* 0x00017000ff069b82 */ /* 0x000e220000000a00 */
[----:B------:R-:W-:Y:S02]  /*36950*/  @P1 LOP3.LUT R3, R3, 0x400, RZ, 0xfc, !PT ;  /* 0x0000040003031812 */ /* 0x000fe400078efcff */
[C---:B------:R-:W-:Y:S02]  /*36960*/  LOP3.LUT P4, RZ, R0.reuse, 0x10000, RZ, 0xc0, !PT ;  /* 0x0001000000ff7812 */ /* 0x040fe4000788c0ff */
[----:B------:R-:W-:Y:S02]  /*36970*/  LOP3.LUT R0, R0, 0xffffdfff, RZ, 0xc0, !PT ;  /* 0xffffdfff00007812 */ /* 0x000fe400078ec0ff */
[----:B------:R-:W-:Y:S02]  /*36980*/  LOP3.LUT R3, R3, 0xfffbffff, RZ, 0xc0, !PT ;  /* 0xfffbffff03037812 */ /* 0x000fe400078ec0ff */
[----:B0-----:R-:W-:-:S04]  /*36990*/  @!P1 IADD3 R60, P5, P6, R24, UR10, R6 ;  /* 0x0000000a183c9c10 */ /* 0x001fc8000febe006 */
[----:B------:R-:W-:Y:S02]  /*369a0*/  @!P1 IADD3.X R61, R30, UR9, R7, P5, P6 ;  /* 0x000000091e3d9c10 */ /* 0x000fe4000afec407 */
[----:B------:R-:W-:Y:S02]  /*369b0*/  @!P0 IADD3 R31, P5, P6, R31, UR6, R24 ;  /* 0x000000061f1f8c10 */ /* 0x000fe4000febe018 */
[C---:B------:R-:W-:Y:S02]  /*369c0*/  ISETP.LT.OR P1, PT, R29.reuse, 0x31, !P2 ;  /* 0x000000311d00780c */ /* 0x040fe40005721670 */
[----:B------:R-:W-:Y:S02]  /*369d0*/  @!P0 IADD3.X R62, R62, UR5, R30, P5, P6 ;  /* 0x000000053e3e8c10 */ /* 0x000fe4000afec41e */
[----:B------:R-:W-:-:S09]  /*369e0*/  ISETP.LT.OR P0, PT, R29, 0x22, !P2 ;  /* 0x000000221d00780c */ /* 0x000fd20005701670 */
[----:B------:R-:W-:-:S04]  /*369f0*/  @P1 LOP3.LUT R3, R3, 0x40000, RZ, 0xfc, !PT ;  /* 0x0004000003031812 */ /* 0x000fc800078efcff */
[----:B------:R-:W-:Y:S02]  /*36a00*/  @!P0 IADD3 R63, P5, P6, R63, UR6, R24 ;  /* 0x000000063f3f8c10 */ /* 0x000fe4000febe018 */
[----:B------:R-:W-:Y:S02]  /*36a10*/  @P0 LOP3.LUT R0, R0, 0x2000, RZ, 0xfc, !PT ;  /* 0x0000200000000812 */ /* 0x000fe400078efcff */
[----:B------:R-:W-:Y:S02]  /*36a20*/  @!P0 IADD3.X R64, R64, UR5, R30, P5, P6 ;  /* 0x0000000540408c10 */ /* 0x000fe4000afec41e */
[----:B------:R-:W-:Y:S02]  /*36a30*/  ISETP.LT.OR P0, PT, R29, 0x29, !P2 ;  /* 0x000000291d00780c */ /* 0x000fe40005701670 */
[----:B------:R-:W-:Y:S02]  /*36a40*/  LOP3.LUT R0, R0, 0xffffefff, RZ, 0xc0, !PT ;  /* 0xffffefff00007812 */ /* 0x000fe400078ec0ff */
[----:B------:R-:W-:-:S09]  /*36a50*/  LOP3.LUT R3, R3, 0xffefffff, RZ, 0xc0, !PT ;  /* 0xffefffff03037812 */ /* 0x000fd200078ec0ff */
        /* <DEDUP_REMOVED lines=8> */
[----:B------:R-:W-:Y:S02]  /*36ae0*/  ISETP.LT.OR P0, PT, R29, 0x32, !P2 ;  /* 0x000000321d00780c */ /* 0x000fe40005701670 */
[----:B------:R-:W-:Y:S02]  /*36af0*/  @!P1 IADD3 R69, P5, P6, R69, UR6, R24 ;  /* 0x0000000645459c10 */ /* 0x000fe4000febe018 */
[----:B------:R-:W-:-:S02]  /*36b00*/  LOP3.LUT R0, R0, 0xfffffdff, RZ, 0xc0, !PT ;  /* 0xfffffdff00007812 */ /* 0x000fc400078ec0ff */
[----:B------:R-:W-:-:S07]  /*36b10*/  @!P1 IADD3.X R70, R70, UR5, R30, P5, P6 ;  /* 0x0000000546469c10 */ /* 0x000fce000afec41e */
[----:B------:R-:W-:Y:S02]  /*36b20*/  @!P0 IADD3 R71, P6, P5, R71, UR6, R24 ;  /* 0x0000000647478c10 */ /* 0x000fe4000fdde018 */
[----:B------:R-:W-:Y:S02]  /*36b30*/  @P0 LOP3.LUT R0, R0, 0x200, RZ, 0xfc, !PT ;  /* 0x0000020000000812 */ /* 0x000fe400078efcff */
[----:B------:R-:W-:Y:S02]  /*36b40*/  @!P0 IADD3.X R72, R72, UR5, R30, P6, P5 ;  /* 0x0000000548488c10 */ /* 0x000fe4000b7ea41e */
[----:B------:R-:W-:Y:S02]  /*36b50*/  ISETP.LT.OR P0, PT, R29, 0x39, !P2 ;  /* 0x000000391d00780c */ /* 0x000fe40005701670 */
[C---:B------:R-:W-:Y:S01]  /*36b60*/  LOP3.LUT P1, RZ, R0.reuse, 0x1, RZ, 0xc0, !PT ;  /* 0x0000000100ff7812 */ /* 0x040fe2000782c0ff */
[----:B------:R-:W-:Y:S01]  /*36b70*/  IMAD.U32 R73, RZ, RZ, UR8 ;  /* 0x00000008ff497e24 */ /* 0x000fe2000f8e00ff */
[----:B------:R-:W-:Y:S01]  /*36b80*/  F2FP.SATFINITE.E4M3.F32.PACK_AB_MERGE_C R28, RZ, R28, RZ ;  /* 0x0000001cff1c723e */ /* 0x000fe200048070ff */
[----:B------:R-:W-:Y:S01]  /*36b90*/  IMAD.U32 R75, RZ, RZ, UR7 ;  /* 0x00000007ff4b7e24 */ /* 0x000fe2000f8e00ff */
[----:B------:R-:W-:-:S07]  /*36ba0*/  LOP3.LUT R0, R0, 0xfffffeff, RZ, 0xc0, !PT ;  /* 0xfffffeff00007812 */ /* 0x000fce00078ec0ff */
[----:B------:R-:W-:Y:S02]  /*36bb0*/  @!P0 IADD3 R74, P6, P5, R74, UR6, R24 ;  /* 0x000000064a4a8c10 */ /* 0x000fe4000fdde018 */
[----:B------:R-:W-:Y:S02]  /*36bc0*/  @P1 LOP3.LUT R3, R3, 0x100000, RZ, 0xfc, !PT ;  /* 0x0010000003031812 */ /* 0x000fe400078efcff */
[----:B------:R-:W-:Y:S02]  /*36bd0*/  @!P0 IADD3.X R77, R77, UR5, R30, P6, P5 ;  /* 0x000000054d4d8c10 */ /* 0x000fe4000b7ea41e */
[C---:B------:R-:W-:Y:S02]  /*36be0*/  ISETP.LT.OR P5, PT, R29.reuse, 0x21, !P4 ;  /* 0x000000211d00780c */ /* 0x040fe400067a1670 */
[----:B------:R-:W-:Y:S02]  /*36bf0*/  @P0 LOP3.LUT R0, R0, 0x100, RZ, 0xfc, !PT ;  /* 0x0000010000000812 */ /* 0x000fe400078efcff */
[----:B------:R-:W-:-:S02]  /*36c00*/  ISETP.LT.OR P1, PT, R29, 0x3a, !P2 ;  /* 0x0000003a1d00780c */ /* 0x000fc40005721670 */
[----:B------:R-:W-:Y:S02]  /*36c10*/  LOP3.LUT R3, R3, 0xfffff7ff, RZ, 0xc0, !PT ;  /* 0xfffff7ff03037812 */ /* 0x000fe400078ec0ff */
[----:B------:R-:W-:-:S05]  /*36c20*/  LOP3.LUT P0, RZ, R0, 0x2, RZ, 0xc0, !PT ;  /* 0x0000000200ff7812 */ /* 0x000fca000780c0ff */
[----:B------:R-:W0:Y:S02]  /*36c30*/  @!P5 LDC.64 R6, c[0x0][0x5c0] ;  /* 0x00017000ff06db82 */ /* 0x000e240000000a00 */
[----:B0-----:R-:W-:-:S05]  /*36c40*/  @!P5 IADD3 R6, P6, R24, R6, RZ ;  /* 0x000000061806d210 */ /* 0x001fca0007fde0ff */
[----:B------:R-:W-:-:S05]  /*36c50*/  @!P5 IMAD.X R7, R30, 0x1, R7, P6 ;  /* 0x000000011e07d824 */ /* 0x000fca00030e0607 */
[----:B------:R0:W-:Y:S01]  /*36c60*/  @!P5 STG.E.U8 desc[UR46][R6.64+0x20], R28 ;  /* 0x0000201c0600d986 */ /* 0x0001e2000c10112e */
[----:B------:R-:W-:-:S04]  /*36c70*/  @!P1 IADD3 R73, P6, P5, R73, UR6, R24 ;  /* 0x0000000649499c10 */ /* 0x000fc8000fdde018 */
[----:B------:R-:W-:Y:S02]  /*36c80*/  @!P1 IADD3.X R75, R75, UR5, R30, P6, P5 ;  /* 0x000000054b4b9c10 */ /* 0x000fe4000b7ea41e */
[----:B------:R-:W-:-:S13]  /*36c90*/  ISETP.LT.OR P5, PT, R29, 0x22, !P4 ;  /* 0x000000221d00780c */ /* 0x000fda00067a1670 */
[----:B0-----:R-:W0:Y:S01]  /*36ca0*/  @!P5 LDC.64 R6, c[0x0][0x5c0] ;  /* 0x00017000ff06db82 */ /* 0x001e220000000a00 */
[----:B---3--:R-:W-:-:S05]  /*36cb0*/  FMUL R28, R76, UR39 ;  /* 0x000000274c1c7c20 */ /* 0x008fca0008400000 */
[----:B------:R-:W-:Y:S02]  /*36cc0*/  F2FP.SATFINITE.E4M3.F32.PACK_AB_MERGE_C R28, RZ, R28, RZ ;  /* 0x0000001cff1c723e */ /* 0x000fe400048070ff */
[----:B0-----:R-:W-:-:S05]  /*36cd0*/  @!P5 IADD3 R6, P6, R24, R6, RZ ;  /* 0x000000061806d210 */ /* 0x001fca0007fde0ff */
[----:B------:R-:W-:-:S05]  /*36ce0*/  @!P5 IMAD.X R7, R30, 0x1, R7, P6 ;  /* 0x000000011e07d824 */ /* 0x000fca00030e0607 */
[----:B------:R4:W-:Y:S02]  /*36cf0*/  @!P5 STG.E.U8 desc[UR46][R6.64+0x21], R28 ;  /* 0x0000211c0600d986 */ /* 0x0009e4000c10112e */
[----:B----4-:R-:W-:Y:S02]  /*36d00*/  FMUL R6, R78, UR39 ;  /* 0x000000274e067c20 */ /* 0x010fe40008400000 */
[----:B------:R-:W2:Y:S04]  /*36d10*/  LDL.LU R78, [R1+0x274] ;  /* 0x00027400014e7983 */ /* 0x000ea80000300800 */
[----:B------:R-:W3:Y:S04]  /*36d20*/  LDL.LU R81, [R1+0x278] ;  /* 0x0002780001517983 */ /* 0x000ee80000300800 */
[----:B------:R-:W4:Y:S04]  /*36d30*/  LDL.LU R88, [R1+0x27c] ;  /* 0x00027c0001587983 */ /* 0x000f280000300800 */
[----:B------:R-:W4:Y:S01]  /*36d40*/  LDL.LU R87, [R1+0x280] ;  /* 0x0002800001577983 */ /* 0x000f220000300800 */
[----:B------:R-:W-:-:S02]  /*36d50*/  LOP3.LUT R0, R0, 0xffffffbf, RZ, 0xc0, !PT ;  /* 0xffffffbf00007812 */ /* 0x000fc400078ec0ff */
[----:B------:R-:W-:Y:S01]  /*36d60*/  @P2 LOP3.LUT R3, R3, 0x800, RZ, 0xfc, !PT ;  /* 0x0000080003032812 */ /* 0x000fe200078efcff */
[----:B------:R-:W-:Y:S01]  /*36d70*/  IMAD.U32 R28, RZ, RZ, UR8 ;  /* 0x00000008ff1c7e24 */ /* 0x000fe2000f8e00ff */
[----:B------:R-:W-:Y:S01]  /*36d80*/  @P1 LOP3.LUT R0, R0, 0x40, RZ, 0xfc, !PT ;  /* 0x0000004000001812 */ /* 0x000fe200078efcff */
[----:B------:R-:W-:Y:S01]  /*36d90*/  IMAD.U32 R76, RZ, RZ, UR7 ;  /* 0x00000007ff4c7e24 */ /* 0x000fe2000f8e00ff */
[----:B------:R-:W-:Y:S01]  /*36da0*/  LOP3.LUT P1, RZ, R3, 0x100000, RZ, 0xc0, !PT ;  /* 0x0010000003ff7812 */ /* 0x000fe2000782c0ff */
[----:B------:R-:W-:Y:S01]  /*36db0*/  IMAD.U32 R83, RZ, RZ, UR8 ;  /* 0x00000008ff537e24 */ /* 0x000fe2000f8e00ff */
[----:B------:R-:W-:Y:S01]  /*36dc0*/  F2FP.SATFINITE.E4M3.F32.PACK_AB_MERGE_C R6, RZ, R6, RZ ;  /* 0x00000006ff06723e */ /* 0x000fe200048070ff */
[----:B------:R-:W-:Y:S01]  /*36dd0*/  IMAD.U32 R85, RZ, RZ, UR7 ;  /* 0x00000007ff557e24 */ /* 0x000fe2000f8e00ff */
[C---:B------:R-:W-:Y:S01]  /*36de0*/  ISETP.LT.OR P2, PT, R29.reuse, 0x21, !P3 ;  /* 0x000000211d00780c */ /* 0x040fe20005f41670 */
[----:B------:R-:W4:Y:S04]  /*36df0*/  LDL.LU R90, [R1+0x284] ;  /* 0x00028400015a7983 */ /* 0x000f280000300800 */
[----:B------:R-:W4:Y:S04]  /*36e00*/  LDL.LU R89, [R1+0x288] ;  /* 0x0002880001597983 */ /* 0x000f280000300800 */
[----:B------:R0:W-:Y:S01]  /*36e10*/  @!P1 STG.E.U8 desc[UR46][R10.64+0x20], R6 ;  /* 0x000020060a009986 */ /* 0x0001e2000c10112e */
[----:B------:R-:W-:-:S03]  /*36e20*/  ISETP.LT.OR P1, PT, R29, 0x22, !P3 ;  /* 0x000000221d00780c */ /* 0x000fc60005f21670 */
[----:B------:R-:W-:-:S04]  /*36e30*/  @!P2 IADD3 R28, P6, P5, R28, UR10, R24 ;  /* 0x0000000a1c1cac10 */ /* 0x000fc8000fdde018 */
[----:B------:R-:W-:Y:S01]  /*36e40*/  @!P2 IADD3.X R76, R76, UR9, R30, P6, P5 ;  /* 0x000000094c4cac10 */ /* 0x000fe2000b7ea41e */
[----:B0-----:R-:W-:Y:S02]  /*36e50*/  IMAD.U32 R10, RZ, RZ, UR8 ;  /* 0x00000008ff0a7e24 */ /* 0x001fe4000f8e00ff */
[----:B------:R-:W-:-:S03]  /*36e60*/  IMAD.U32 R11, RZ, RZ, UR7 ;  /* 0x00000007ff0b7e24 */ /* 0x000fc6000f8e00ff */
[----:B------:R-:W-:-:S04]  /*36e70*/  @!P1 IADD3 R10, P6, P5, R10, UR10, R24 ;  /* 0x0000000a0a0a9c10 */ /* 0x000fc8000fdde018 */
[----:B------:R-:W-:Y:S02]  /*36e80*/  @!P1 IADD3.X R11, R11, UR9, R30, P6, P5 ;  /* 0x000000090b0b9c10 */ /* 0x000fe4000b7ea41e */
[----:B------:R-:W-:Y:S01]  /*36e90*/  ISETP.LT.OR P1, PT, R29, 0x29, !P3 ;  /* 0x000000291d00780c */ /* 0x000fe20005f21670 */
[----:B-----5:R-:W-:-:S12]  /*36ea0*/  FMUL R6, R80, UR39 ;  /* 0x0000002750067c20 */ /* 0x020fd80008400000 */
[----:B------:R-:W-:-:S04]  /*36eb0*/  @!P1 IADD3 R83, P6, P5, R83, UR10, R24 ;  /* 0x0000000a53539c10 */ /* 0x000fc8000fdde018 */
[----:B------:R-:W-:Y:S02]  /*36ec0*/  @!P1 IADD3.X R85, R85, UR9, R30, P6, P5 ;  /* 0x0000000955559c10 */ /* 0x000fe4000b7ea41e */
[----:B------:R-:W-:Y:S02]  /*36ed0*/  ISETP.LT.OR P5, PT, R29, 0x29, !P4 ;  /* 0x000000291d00780c */ /* 0x000fe400067a1670 */
[----:B------:R-:W-:-:S05]  /*36ee0*/  F2FP.SATFINITE.E4M3.F32.PACK_AB_MERGE_C R6, RZ, R6, RZ ;  /* 0x00000006ff06723e */ /* 0x000fca00048070ff */
[----:B------:R0:W-:Y:S06]  /*36ef0*/  @!P0 STG.E.U8 desc[UR46][R8.64+0x21], R6 ;  /* 0x0000210608008986 */ /* 0x0001ec000c10112e */
[----:B0-----:R-:W0:Y:S01]  /*36f00*/  @!P5 LDC.64 R6, c[0x0][0x5c0] ;  /* 0x00017000ff06db82 */ /* 0x001e220000000a00 */
[----:B------:R-:W-:Y:S01]  /*36f10*/  ISETP.LT.OR P0, PT, R29, 0x2a, !P3 ;  /* 0x0000002a1d00780c */ /* 0x000fe20005f01670 */
[----:B------:R-:W-:Y:S01]  /*36f20*/  FMUL R8, R79, UR39 ;  /* 0x000000274f087c20 */ /* 0x000fe20008400000 */
[----:B------:R-:W-:-:S04]  /*36f30*/  IMAD.U32 R79, RZ, RZ, UR8 ;  /* 0x00000008ff4f7e24 */ /* 0x000fc8000f8e00ff */
[----:B------:R-:W-:Y:S01]  /*36f40*/  F2FP.SATFINITE.E4M3.F32.PACK_AB_MERGE_C R8, RZ, R8, RZ ;  /* 0x00000008ff08723e */ /* 0x000fe200048070ff */
[----:B------:R-:W-:Y:S01]  /*36f50*/  IMAD.U32 R80, RZ, RZ, UR7 ;  /* 0x00000007ff507e24 */ /* 0x000fe2000f8e00ff */
[----:B0-----:R-:W-:-:S05]  /*36f60*/  @!P5 IADD3 R6, P6, R24, R6, RZ ;  /* 0x000000061806d210 */ /* 0x001fca0007fde0ff */
[----:B------:R-:W-:-:S05]  /*36f70*/  @!P5 IMAD.X R7, R30, 0x1, R7, P6 ;  /* 0x000000011e07d824 */ /* 0x000fca00030e0607 */
[----:B------:R0:W-:Y:S01]  /*36f80*/  @!P5 STG.E.U8 desc[UR46][R6.64+0x28], R8 ;  /* 0x000028080600d986 */ /* 0x0001e2000c10112e */
[----:B------:R-:W-:-:S04]  /*36f90*/  @!P0 IADD3 R79, P6, P5, R79, UR10, R24 ;  /* 0x0000000a4f4f8c10 */ /* 0x000fc8000fdde018 */
[----:B------:R-:W-:Y:S02]  /*36fa0*/  @!P0 IADD3.X R80, R80, UR9, R30, P6, P5 ;  /* 0x0000000950508c10 */ /* 0x000fe4000b7ea41e */
[----:B------:R-:W-:-:S13]  /*36fb0*/  ISETP.LT.OR P5, PT, R29, 0x2a, !P4 ;  /* 0x0000002a1d00780c */ /* 0x000fda00067a1670 */
[----:B0-----:R-:W0:Y:S01]  /*36fc0*/  @!P5 LDC.64 R6, c[0x0][0x5c0] ;  /* 0x00017000ff06db82 */ /* 0x001e220000000a00 */
[----:B------:R-:W-:Y:S02]  /*36fd0*/  LOP3.LUT P1, RZ, R0, 0x8, RZ, 0xc0, !PT ;  /* 0x0000000800ff7812 */ /* 0x000fe4000782c0ff */
[----:B0-----:R-:W-:-:S05]  /*36fe0*/  @!P5 IADD3 R6, P6, R24, R6, RZ ;  /* 0x000000061806d210 */ /* 0x001fca0007fde0ff */
[----:B------:R-:W-:Y:S02]  /*36ff0*/  @!P5 IMAD.X R7, R30, 0x1, R7, P6 ;  /* 0x000000011e07d824 */ /* 0x000fe400030e0607 */
[----:B--2---:R-:W-:-:S05]  /*37000*/  FMUL R8, R78, UR39 ;  /* 0x000000274e087c20 */ /* 0x004fca0008400000 */
[----:B------:R-:W-:-:S05]  /*37010*/  F2FP.SATFINITE.E4M3.F32.PACK_AB_MERGE_C R8, RZ, R8, RZ ;  /* 0x00000008ff08723e */ /* 0x000fca00048070ff */
[----:B------:R3:W-:Y:S02]  /*37020*/  @!P5 STG.E.U8 desc[UR46][R6.64+0x29], R8 ;  /* 0x000029080600d986 */ /* 0x0007e4000c10112e */
[----:B---3--:R-:W-:-:S05]  /*37030*/  FMUL R6, R81, UR39 ;  /* 0x0000002751067c20 */ /* 0x008fca0008400000 */
[----:B------:R-:W-:-:S05]  /*37040*/  F2FP.SATFINITE.E4M3.F32.PACK_AB_MERGE_C R6, RZ, R6, RZ ;  /* 0x00000006ff06723e */ /* 0x000fca00048070ff */
[----:B------:R4:W-:Y:S02]  /*37050*/  @!P1 STG.E.U8 desc[UR46][R14.64+0x28], R6 ;  /* 0x000028060e009986 */ /* 0x0009e4000c10112e */
[----:B----4-:R-:W-:Y:S02]  /*37060*/  FMUL R6, R88, UR39 ;  /* 0x0000002758067c20 */ /* 0x010fe40008400000 */
[----:B------:R-:W2:Y:S01]  /*37070*/  LDL.LU R88, [R1+0x28c] ;  /* 0x00028c0001587983 */ /* 0x000ea20000300800 */
[----:B------:R-:W-:-:S03]  /*37080*/  FMUL R8, R87, UR39 ;  /* 0x0000002757087c20 */ /* 0x000fc60008400000 */
[----:B------:R-:W3:Y:S01]  /*37090*/  LDL.LU R87, [R1+0x290] ;  /* 0x0002900001577983 */ /* 0x000ee20000300800 */
[----:B------:R-:W-:Y:S01]  /*370a0*/  ISETP.LT.OR P4, PT, R29, 0x31, !P3 ;  /* 0x000000311d00780c */ /* 0x000fe20005f81670 */
[----:B------:R-:W-:Y:S02]  /*370b0*/  IMAD.U32 R78, RZ, RZ, UR8 ;  /* 0x00000008ff4e7e24 */ /* 0x000fe4000f8e00ff */
[----:B------:R-:W-:Y:S01]  /*370c0*/  IMAD.U32 R82, RZ, RZ, UR7 ;  /* 0x00000007ff527e24 */ /* 0x000fe2000f8e00ff */
[----:B------:R-:W-:Y:S01]  /*370d0*/  LOP3.LUT R3, R3, 0xffffefff, RZ, 0xc0, !PT ;  /* 0xffffefff03037812 */ /* 0x000fe200078ec0ff */
[----:B------:R-:W-:Y:S01]  /*370e0*/  IMAD.U32 R15, RZ, RZ, UR8 ;  /* 0x00000008ff0f7e24 */ /* 0x000fe2000f8e00ff */
[----:B------:R-:W-:Y:S01]  /*370f0*/  LOP3.LUT P0, RZ, R0, 0x20000, RZ, 0xc0, !PT ;  /* 0x0002000000ff7812 */ /* 0x000fe2000780c0ff */
[----:B------:R-:W-:Y:S01]  /*37100*/  IMAD.U32 R81, RZ, RZ, UR7 ;  /* 0x00000007ff517e24 */ /* 0x000fe2000f8e00ff */
[----:B------:R-:W-:Y:S01]  /*37110*/  F2FP.SATFINITE.E4M3.F32.PACK_AB_MERGE_C R6, RZ, R6, RZ ;  /* 0x00000006ff06723e */ /* 0x000fe200048070ff */
[----:B------:R-:W4:Y:S04]  /*37120*/  LDL.LU R91, [R1+0x294] ;  /* 0x00029400015b7983 */ /* 0x000f280000300800 */
[----:B------:R-:W-:-:S04]  /*37130*/  @!P4 IADD3 R78, P6, P5, R78, UR10, R24 ;  /* 0x0000000a4e4ecc10 */ /* 0x000fc8000fdde018 */
[----:B------:R-:W-:Y:S02]  /*37140*/  @!P4 IADD3.X R82, R82, UR9, R30, P6, P5 ;  /* 0x000000095252cc10 */ /* 0x000fe4000b7ea41e */
[----:B------:R-:W-:Y:S02]  /*37150*/  ISETP.LT.OR P5, PT, R29, 0x32, !P3 ;  /* 0x000000321d00780c */ /* 0x000fe40005fa1670 */
[----:B------:R-:W-:-:S04]  /*37160*/  @P4 LOP3.LUT R3, R3, 0x1000, RZ, 0xfc, !PT ;  /* 0x0000100003034812 */ /* 0x000fc800078efcff */
[----:B------:R-:W-:-:S07]  /*37170*/  LOP3.LUT R3, R3, 0xffffdfff, RZ, 0xc0, !PT ;  /* 0xffffdfff03037812 */ /* 0x000fce00078ec0ff */
[----:B------:R-:W-:Y:S02]  /*37180*/  @!P5 IADD3 R15, P1, P6, R15, UR10, R24 ;  /* 0x0000000a0f0fdc10 */ /* 0x000fe4000fe3e018 */
[----:B------:R-:W-:Y:S02]  /*37190*/  @P5 LOP3.LUT R3, R3, 0x2000, RZ, 0xfc, !PT ;  /* 0x0000200003035812 */ /* 0x000fe400078efcff */
[----:B------:R-:W-:Y:S02]  /*371a0*/  @!P5 IADD3.X R81, R81, UR9, R30, P1, P6 ;  /* 0x000000095151dc10 */ /* 0x000fe40008fec41e */
[----:B------:R-:W-:Y:S01]  /*371b0*/  LOP3.LUT P5, RZ, R0, 0x10000, RZ, 0xc0, !PT ;  /* 0x0001000000ff7812 */ /* 0x000fe200078ac0ff */
[----:B------:R0:W-:Y:S03]  /*371c0*/  @!P0 STG.E.U8 desc[UR46][R12.64+0x29], R6 ;  /* 0x000029060c008986 */ /* 0x0001e6000c10112e */
[----:B------:R-:W-:-:S13]  /*371d0*/  ISETP.LT.OR P0, PT, R29, 0x31, !P5 ;  /* 0x000000311d00780c */ /* 0x000fda0006f01670 */
[----:B0-----:R-:W0:Y:S01]  /*371e0*/  @!P0 LDC.64 R6, c[0x0][0x5c0] ;  /* 0x00017000ff068b82 */ /* 0x001e220000000a00 */
[----:B------:R-:W-:Y:S02]  /*371f0*/  ISETP.LT.OR P6, PT, R29, 0x39, !P3 ;  /* 0x000000391d00780c */ /* 0x000fe40005fc1670 */
[----:B------:R-:W-:Y:S02]  /*37200*/  LOP3.LUT R3, R3, 0xffffbfff, RZ, 0xc0, !PT ;  /* 0xffffbfff03037812 */ /* 0x000fe400078ec0ff */
[----:B------:R-:W-:-:S09]  /*37210*/  F2FP.SATFINITE.E4M3.F32.PACK_AB_MERGE_C R8, RZ, R8, RZ ;  /* 0x00000008ff08723e */ /* 0x000fd200048070ff */
[----:B------:R-:W-:Y:S02]  /*37220*/  @P6 LOP3.LUT R3, R3, 0x4000, RZ, 0xfc, !PT ;  /* 0x0000400003036812 */ /* 0x000fe400078efcff */
[----:B0-----:R-:W-:Y:S02]  /*37230*/  @!P0 IADD3 R6, P4, R24, R6, RZ ;  /* 0x0000000618068210 */ /* 0x001fe40007f9e0ff */
[----:B------:R-:W-:-:S03]  /*37240*/  LOP3.LUT R3, R3, 0xfffeffff, RZ, 0xc0, !PT ;  /* 0xfffeffff03037812 */ /* 0x000fc600078ec0ff */
[----:B------:R-:W-:Y:S01]  /*37250*/  @!P0 IMAD.X R7, R30, 0x1, R7, P4 ;  /* 0x000000011e078824 */ /* 0x000fe200020e0607 */
[----:B------:R-:W-:-:S04]  /*37260*/  @P3 LOP3.LUT R3, R3, 0x10000, RZ, 0xfc, !PT ;  /* 0x0001000003033812 */ /* 0x000fc800078efcff */
[----:B------:R0:W-:Y:S01]  /*37270*/  @!P0 STG.E.U8 desc[UR46][R6.64+0x30], R8 ;  /* 0x0000300806008986 */ /* 0x0001e2000c10112e */
[C---:B------:R-:W-:Y:S02]  /*37280*/  ISETP.LT.OR P0, PT, R29.reuse, 0x3a, !P3 ;  /* 0x0000003a1d00780c */ /* 0x040fe40005f01670 */
[----:B------:R-:W-:Y:S01]  /*37290*/  ISETP.LT.OR P3, PT, R29, 0x32, !P5 ;  /* 0x000000321d00780c */ /* 0x000fe20006f61670 */
[----:B------:R-:W-:-:S12]  /*372a0*/  IMAD.U32 R84, RZ, RZ, UR8 ;  /* 0x00000008ff547e24 */ /* 0x000fd8000f8e00ff */
[----:B0-----:R-:W0:Y:S01]  /*372b0*/  @!P3 LDC.64 R6, c[0x0][0x5c0] ;  /* 0x00017000ff06bb82 */ /* 0x001e220000000a00 */
[----:B------:R-:W-:Y:S01]  /*372c0*/  IMAD.U32 R86, RZ, RZ, UR7 ;  /* 0x00000007ff567e24 */ /* 0x000fe2000f8e00ff */
[----:B------:R-:W-:Y:S01]  /*372d0*/  @!P6 IADD3 R84, P1, P2, R84, UR10, R24 ;  /* 0x0000000a5454ec10 */ /* 0x000fe2000fa3e018 */
[----:B------:R-:W-:Y:S02]  /*372e0*/  IMAD.U32 R14, RZ, RZ, UR8 ;  /* 0x00000008ff0e7e24 */ /* 0x000fe4000f8e00ff */
[----:B------:R-:W-:Y:S01]  /*372f0*/  IMAD.U32 R9, RZ, RZ, UR7 ;  /* 0x00000007ff097e24 */ /* 0x000fe2000f8e00ff */
[----:B------:R-:W-:Y:S02]  /*37300*/  @!P6 IADD3.X R86, R86, UR9, R30, P1, P2 ;  /* 0x000000095656ec10 */ /* 0x000fe40008fe441e */
[----:B------:R-:W-:Y:S01]  /*37310*/  @!P0 IADD3 R14, P4, P6, R14, UR10, R24 ;  /* 0x0000000a0e0e8c10 */ /* 0x000fe2000fe9e018 */
[----:B------:R-:W-:Y:S02]  /*37320*/  FMUL R8, R90, UR39 ;  /* 0x000000275a087c20 */ /* 0x000fe40008400000 */
[----:B------:R-:W5:Y:S01]  /*37330*/  LDL.LU R90, [R1+0x298] ;  /* 0x00029800015a7983 */ /* 0x000f620000300800 */
[----:B------:R-:W-:-:S02]  /*37340*/  @!P0 IADD3.X R9, R9, UR9, R30, P4, P6 ;  /* 0x0000000909098c10 */ /* 0x000fc4000a7ec41e */
[----:B------:R-:W-:Y:S02]  /*37350*/  F2FP.SATFINITE.E4M3.F32.PACK_AB_MERGE_C R8, RZ, R8, RZ ;  /* 0x00000008ff08723e */ /* 0x000fe400048070ff */
[----:B0-----:R-:W-:-:S05]  /*37360*/  @!P3 IADD3 R6, P4, R24, R6, RZ ;  /* 0x000000061806b210 */ /* 0x001fca0007f9e0ff */
[----:B------:R-:W-:-:S05]  /*37370*/  @!P3 IMAD.X R7, R30, 0x1, R7, P4 ;  /* 0x000000011e07b824 */ /* 0x000fca00020e0607 */
[----:B------:R0:W-:Y:S02]  /*37380*/  @!P3 STG.E.U8 desc[UR46][R6.64+0x31], R8 ;  /* 0x000031080600b986 */ /* 0x0001e4000c10112e */
[----:B0-----:R-:W-:Y:S02]  /*37390*/  FMUL R6, R89, UR39 ;  /* 0x0000002759067c20 */ /* 0x001fe40008400000 */
[----:B------:R-:W5:Y:S01]  /*373a0*/  LDL.LU R89, [R1+0x29c] ;  /* 0x00029c0001597983 */ /* 0x000f620000300800 */
[----:B------:R-:W-:-:S03]  /*373b0*/  LOP3.LUT P1, RZ, R2, 0x40, RZ, 0xc0, !PT ;  /* 0x0000004002ff7812 */ /* 0x000fc6000782c0ff */
[----:B------:R-:W5:Y:S01]  /*373c0*/  LDL.LU R92, [R1+0x2a0] ;  /* 0x0002a000015c7983 */ /* 0x000f620000300800 */
[----:B------:R-:W-:-:S09]  /*373d0*/  F2FP.SATFINITE.E4M3.F32.PACK_AB_MERGE_C R6, RZ, R6, RZ ;  /* 0x00000006ff06723e */ /* 0x000fd200048070ff */
[----:B------:R2:W-:Y:S02]  /*373e0*/  @!P1 STG.E.U8 desc[UR46][R22.64+0x30], R6 ;  /* 0x0000300616009986 */ /* 0x0005e4000c10112e */
[----:B--2---:R-:W-:Y:S02]  /*373f0*/  FMUL R6, R88, UR39 ;  /* 0x0000002758067c20 */ /* 0x004fe40008400000 */
[----:B------:R-:W2:Y:S01]  /*37400*/  LDL.LU R88, [R1+0x2a4] ;  /* 0x0002a40001587983 */ /* 0x000ea20000300800 */
[----:B---3--:R-:W-:-:S03]  /*37410*/  FMUL R8, R87, UR39 ;  /* 0x0000002757087c20 */ /* 0x008fc60008400000 */
[----:B------:R-:W3:Y:S01]  /*37420*/  LDL.LU R87, [R1+0x2a8] ;  /* 0x0002a80001577983 */ /* 0x000ee20000300800 */
[----:B------:R-:W-:Y:S02]  /*37430*/  LOP3.LUT P2, RZ, R2, 0x10, RZ, 0xc0, !PT ;  /* 0x0000001002ff7812 */ /* 0x000fe4000784c0ff */
[----:B------:R-:W-:Y:S02]  /*37440*/  ISETP.LT.OR P3, PT, R29, 0x39, !P5 ;  /* 0x000000391d00780c */ /* 0x000fe40006f61670 */
[----:B------:R-:W-:-:S09]  /*37450*/  F2FP.SATFINITE.E4M3.F32.PACK_AB_MERGE_C R6, RZ, R6, RZ ;  /* 0x00000006ff06723e */ /* 0x000fd200048070ff */
[----:B------:R0:W-:Y:S02]  /*37460*/  @!P2 STG.E.U8 desc[UR46][R18.64+0x31], R6 ;  /* 0x000031061200a986 */ /* 0x0001e4000c10112e */
[----:B0-----:R-:W0:Y:S01]  /*37470*/  @!P3 LDC.64 R6, c[0x0][0x5c0] ;  /* 0x00017000ff06bb82 */ /* 0x001e220000000a00 */
[----:B------:R-:W-:Y:S02]  /*37480*/  F2FP.SATFINITE.E4M3.F32.PACK_AB_MERGE_C R8, RZ, R8, RZ ;  /* 0x00000008ff08723e */ /* 0x000fe400048070ff */
[----:B0-----:R-:W-:-:S05]  /*37490*/  @!P3 IADD3 R6, P2, R24, R6, RZ ;  /* 0x000000061806b210 */ /* 0x001fca0007f5e0ff */
[----:B------:R-:W-:-:S05]  /*374a0*/  @!P3 IMAD.X R7, R30, 0x1, R7, P2 ;  /* 0x000000011e07b824 */ /* 0x000fca00010e0607 */
[----:B------:R4:W-:Y:S01]  /*374b0*/  @!P3 STG.E.U8 desc[UR46][R6.64+0x38], R8 ;  /* 0x000038080600b986 */ /* 0x0009e2000c10112e */
[----:B------:R-:W-:Y:S01]  /*374c0*/  ISETP.LT.OR P3, PT, R29, 0x3a, !P5 ;  /* 0x0000003a1d00780c */ /* 0x000fe20006f61670 */
[----:B----4-:R-:W-:-:S12]  /*374d0*/  FMUL R8, R91, UR39 ;  /* 0x000000275b087c20 */ /* 0x010fd80008400000 */
[----:B------:R-:W0:Y:S01]  /*374e0*/  @!P3 LDC.64 R6, c[0x0][0x5c0] ;  /* 0x00017000ff06bb82 */ /* 0x000e220000000a00 */
[----:B------:R-:W4:Y:S01]  /*374f0*/  LDL.LU R91, [R1+0x2ac] ;  /* 0x0002ac00015b7983 */ /* 0x000f220000300800 */
[----:B------:R-:W-:Y:S02]  /*37500*/  F2FP.SATFINITE.E4M3.F32.PACK_AB_MERGE_C R8, RZ, R8, RZ ;  /* 0x00000008ff08723e */ /* 0x000fe400048070ff */
[----:B0-----:R-:W-:-:S05]  /*37510*/  @!P3 IADD3 R6, P5, R24, R6, RZ ;  /* 0x000000061806b210 */ /* 0x001fca0007fbe0ff */
[----:B------:R-:W-:-:S05]  /*37520*/  @!P3 IMAD.X R7, R30, 0x1, R7, P5 ;  /* 0x000000011e07b824 */ /* 0x000fca00028e0607 */
[----:B------:R5:W-:Y:S02]  /*37530*/  @!P3 STG.E.U8 desc[UR46][R6.64+0x39], R8 ;  /* 0x000039080600b986 */ /* 0x000be4000c10112e */
[----:B-----5:R-:W-:Y:S02]  /*37540*/  FMUL R6, R90, UR39 ;  /* 0x000000275a067c20 */ /* 0x020fe40008400000 */
[----:B------:R-:W5:Y:S01]  /*37550*/  LDL.LU R90, [R1+0x2b0] ;  /* 0x0002b000015a7983 */ /* 0x000f620000300800 */
[----:B------:R-:W-:Y:S02]  /*37560*/  LOP3.LUT P1, RZ, R2, 0x4, RZ, 0xc0, !PT ;  /* 0x0000000402ff7812 */ /* 0x000fe4000782c0ff */
[----:B------:R-:W-:Y:S02]  /*37570*/  F2FP.SATFINITE.E4M3.F32.PACK_AB_MERGE_C R13, RZ, R6, RZ ;  /* 0x00000006ff0d723e */ /* 0x000fe400048070ff */
[----:B------:R-:W-:-:S04]  /*37580*/  LOP3.LUT R3, R3, 0xffff7fff, RZ, 0xc0, !PT ;  /* 0xffff7fff03037812 */ /* 0x000fc800078ec0ff */
[----:B------:R-:W-:-:S04]  /*37590*/  @P0 LOP3.LUT R3, R3, 0x8000, RZ, 0xfc, !PT ;  /* 0x0000800003030812 */ /* 0x000fc800078efcff */
[----:B------:R-:W-:Y:S02]  /*375a0*/  LOP3.LUT R3, R3, 0xfff7ffff, RZ, 0xc0, !PT ;  /* 0xfff7ffff03037812 */ /* 0x000fe400078ec0ff */
[C---:B------:R-:W-:Y:S01]  /*375b0*/  LOP3.LUT P4, RZ, R2.reuse, 0x20, RZ, 0xc0, !PT ;  /* 0x0000002002ff7812 */ /* 0x040fe2000788c0ff */
[----:B------:R-:W-:Y:S02]  /*375c0*/  FMUL R6, R89, UR39 ;  /* 0x0000002759067c20 */ /* 0x000fe40008400000 */
[----:B------:R-:W5:Y:S01]  /*375d0*/  LDL.LU R89, [R1+0x2b4] ;  /* 0x0002b40001597983 */ /* 0x000f620000300800 */
[----:B------:R-:W-:Y:S02]  /*375e0*/  @P1 LOP3.LUT R3, R3, 0x80000, RZ, 0xfc, !PT ;  /* 0x0008000003031812 */ /* 0x000fe400078efcff */
[----:B------:R-:W-:Y:S02]  /*375f0*/  LOP3.LUT P1, RZ, R2, 0x8, RZ, 0xc0, !PT ;  /* 0x0000000802ff7812 */ /* 0x000fe4000782c0ff */
[----:B------:R-:W-:-:S05]  /*37600*/  F2FP.SATFINITE.E4M3.F32.PACK_AB_MERGE_C R6, RZ, R6, RZ ;  /* 0x00000006ff06723e */ /* 0x000fca00048070ff */
[----:B------:R-:W-:Y:S06]  /*37610*/  @!P4 STG.E.U8 desc[UR46][R36.64+0x38], R13 ;  /* 0x0000380d2400c986 */ /* 0x000fec000c10112e */
[----:B------:R0:W-:Y:S01]  /*37620*/  @!P1 STG.E.U8 desc[UR46][R32.64+0x39], R6 ;  /* 0x0000390620009986 */ /* 0x0001e2000c10112e */
[----:B------:R-:W-:Y:S01]  /*37630*/  LOP3.LUT P1, RZ, R3, 0x80000, RZ, 0xc0, !PT ;  /* 0x0008000003ff7812 */ /* 0x000fe2000782c0ff */
[----:B0-----:R-:W-:-:S05]  /*37640*/  FMUL R6, R92, UR39 ;  /* 0x000000275c067c20 */ /* 0x001fca0008400000 */
[----:B------:R-:W-:-:S07]  /*37650*/  F2FP.SATFINITE.E4M3.F32.PACK_AB_MERGE_C R6, RZ, R6, RZ ;  /* 0x00000006ff06723e */ /* 0x000fce00048070ff */
[----:B------:R2:W-:Y:S02]  /*37660*/  @!P1 STG.E.U8 desc[UR46][R20.64+0x20], R6 ;  /* 0x0000200614009986 */ /* 0x0005e4000c10112e */
[----:B--2---:R-:W-:Y:S02]  /*37670*/  FMUL R6, R88, UR39 ;  /* 0x0000002758067c20 */ /* 0x004fe40008400000 */
[----:B------:R-:W2:Y:S01]  /*37680*/  LDL.LU R88, [R1+0x2b8] ;  /* 0x0002b80001587983 */ /* 0x000ea20000300800 */
[----:B---3--:R-:W-:-:S03]  /*37690*/  FMUL R8, R87, UR39 ;  /* 0x0000002757087c20 */ /* 0x008fc60008400000 */
[----:B------:R-:W3:Y:S01]  /*376a0*/  LDL.LU R87, [R1+0x2bc] ;  /* 0x0002bc0001577983 */ /* 0x000ee20000300800 */
[----:B------:R-:W-:Y:S02]  /*376b0*/  LOP3.LUT P0, RZ, R2, 0x2, RZ, 0xc0, !PT ;  /* 0x0000000202ff7812 */ /* 0x000fe4000780c0ff */
[----:B------:R-:W-:Y:S02]  /*376c0*/  LOP3.LUT P6, RZ, R0, 0x4000, RZ, 0xc0, !PT ;  /* 0x0000400000ff7812 */ /* 0x000fe400078cc0ff */
[----:B------:R-:W-:-:S09]  /*376d0*/  F2FP.SATFINITE.E4M3.F32.PACK_AB_MERGE_C R6, RZ, R6, RZ ;  /* 0x00000006ff06723e */ /* 0x000fd200048070ff */
[----:B------:R0:W-:Y:S02]  /*376e0*/  @!P0 STG.E.U8 desc[UR46][R16.64+0x21], R6 ;  /* 0x0000210610008986 */ /* 0x0001e4000c10112e */
[----:B0-----:R-:W0:Y:S01]  /*376f0*/  @!P6 LDC.64 R6, c[0x0][0x5c0] ;  /* 0x00017000ff06eb82 */ /* 0x001e220000000a00 */
[----:B------:R-:W-:Y:S02]  /*37700*/  LOP3.LUT P2, RZ, R0, 0x2000, RZ, 0xc0, !PT ;  /* 0x0000200000ff7812 */ /* 0x000fe4000784c0ff */
[----:B------:R-:W-:Y:S02]  /*37710*/  F2FP.SATFINITE.E4M3.F32.PACK_AB_MERGE_C R8, RZ, R8, RZ ;  /* 0x00000008ff08723e */ /* 0x000fe400048070ff */
[----:B0-----:R-:W-:-:S05]  /*37720*/  @!P6 IADD3 R6, P0, R31, R6, RZ ;  /* 0x000000061f06e210 */ /* 0x001fca0007f1e0ff */
[----:B------:R-:W-:-:S05]  /*37730*/  @!P6 IMAD.X R7, R62, 0x1, R7, P0 ;  /* 0x000000013e07e824 */ /* 0x000fca00000e0607 */
[----:B------:R0:W-:Y:S02]  /*37740*/  @!P6 STG.E.U8 desc[UR46][R6.64+0x20], R8 ;  /* 0x000020080600e986 */ /* 0x0001e4000c10112e */
[----:B0-----:R-:W0:Y:S01]  /*37750*/  @!P2 LDC.64 R6, c[0x0][0x5c0] ;  /* 0x00017000ff06ab82 */ /* 0x001e220000000a00 */
[----:B----4-:R-:W-:Y:S02]  /*37760*/  FMUL R8, R91, UR39 ;  /* 0x000000275b087c20 */ /* 0x010fe40008400000 */
[----:B------:R-:W4:Y:S03]  /*37770*/  LDL.LU R91, [R1+0x2c0] ;  /* 0x0002c000015b7983 */ /* 0x000f260000300800 */
[----:B------:R-:W-:Y:S02]  /*37780*/  F2FP.SATFINITE.E4M3.F32.PACK_AB_MERGE_C R8, RZ, R8, RZ ;  /* 0x00000008ff08723e */ /* 0x000fe400048070ff */
[----:B------:R-:W-:-:S02]  /*37790*/  LOP3.LUT P3, RZ, R2, 0x1, RZ, 0xc0, !PT ;  /* 0x0000000102ff7812 */ /* 0x000fc4000786c0ff */
[----:B0-----:R-:W-:-:S05]  /*377a0*/  @!P2 IADD3 R6, P0, R63, R6, RZ ;  /* 0x000000063f06a210 */ /* 0x001fca0007f1e0ff */
[----:B------:R-:W-:-:S05]  /*377b0*/  @!P2 IMAD.X R7, R64, 0x1, R7, P0 ;  /* 0x000000014007a824 */ /* 0x000fca00000e0607 */
[----:B------:R5:W-:Y:S02]  /*377c0*/  @!P2 STG.E.U8 desc[UR46][R6.64+0x21], R8 ;  /* 0x000021080600a986 */ /* 0x000be4000c10112e */
[----:B-----5:R-:W-:Y:S02]  /*377d0*/  FMUL R6, R90, UR39 ;  /* 0x000000275a067c20 */ /* 0x020fe40008400000 */
[----:B------:R-:W5:Y:S03]  /*377e0*/  LDL.LU R90, [R1+0x2c4] ;  /* 0x0002c400015a7983 */ /* 0x000f660000300800 */
[----:B------:R-:W-:-:S05]  /*377f0*/  F2FP.SATFINITE.E4M3.F32.PACK_AB_MERGE_C R6, RZ, R6, RZ ;  /* 0x00000006ff06723e */ /* 0x000fca00048070ff */
[----:B------:R0:W-:Y:S02]  /*37800*/  @!P3 STG.E.U8 desc[UR46][R34.64+0x28], R6 ;  /* 0x000028062200b986 */ /* 0x0001e4000c10112e */
[----:B0-----:R-:W-:Y:S02]  /*37810*/  FMUL R6, R89, UR39 ;  /* 0x0000002759067c20 */ /* 0x001fe40008400000 */
[----:B------:R-:W5:Y:S01]  /*37820*/  LDL.LU R89, [R1+0x2c8] ;  /* 0x0002c80001597983 */ /* 0x000f620000300800 */
[C---:B------:R-:W-:Y:S02]  /*37830*/  LOP3.LUT P5, RZ, R0.reuse, 0x80000000, RZ, 0xc0, !PT ;  /* 0x8000000000ff7812 */ /* 0x040fe400078ac0ff */
[----:B------:R-:W-:Y:S02]  /*37840*/  LOP3.LUT P4, RZ, R0, 0x1000, RZ, 0xc0, !PT ;  /* 0x0000100000ff7812 */ /* 0x000fe4000788c0ff */
[----:B------:R-:W-:-:S09]  /*37850*/  F2FP.SATFINITE.E4M3.F32.PACK_AB_MERGE_C R6, RZ, R6, RZ ;  /* 0x00000006ff06723e */ /* 0x000fd200048070ff */
[----:B------:R0:W-:Y:S02]  /*37860*/  @!P5 STG.E.U8 desc[UR46][R26.64+0x29], R6 ;  /* 0x000029061a00d986 */ /* 0x0001e4000c10112e */
[----:B0-----:R-:W0:Y:S02]  /*37870*/  @!P4 LDC.64 R6, c[0x0][0x5c0] ;  /* 0x00017000ff06cb82 */ /* 0x001e240000000a00 */
[----:B0-----:R-:W-:-:S05]  /*37880*/  @!P4 IADD3 R6, P0, R65, R6, RZ ;  /* 0x000000064106c210 */ /* 0x001fca0007f1e0ff */
[----:B------:R-:W-:Y:S02]  /*37890*/  @!P4 IMAD.X R7, R66, 0x1, R7, P0 ;  /* 0x000000014207c824 */ /* 0x000fe400000e0607 */
[----:B--2---:R-:W-:Y:S02]  /*378a0*/  FMUL R8, R88, UR39 ;  /* 0x0000002758087c20 */ /* 0x004fe40008400000 */
[----:B------:R-:W2:Y:S04]  /*378b0*/  LDL.LU R88, [R1+0x2cc] ;  /* 0x0002cc0001587983 */ /* 0x000ea80000300800 */
[----:B------:R-:W2:Y:S01]  /*378c0*/  LDL.LU R92, [R1+0x2d0] ;  /* 0x0002d000015c7983 */ /* 0x000ea20000300800 */
[----:B------:R-:W-:-:S05]  /*378d0*/  F2FP.SATFINITE.E4M3.F32.PACK_AB_MERGE_C R8, RZ, R8, RZ ;  /* 0x00000008ff08723e */ /* 0x000fca00048070ff */
[----:B------:R3:W-:Y:S02]  /*378e0*/  @!P4 STG.E.U8 desc[UR46][R6.64+0x28], R8 ;  /* 0x000028080600c986 */ /* 0x0007e4000c10112e */
[----:B---3--:R-:W-:Y:S02]  /*378f0*/  FMUL R8, R87, UR39 ;  /* 0x0000002757087c20 */ /* 0x008fe40008400000 */
[----:B------:R-:W3:Y:S01]  /*37900*/  LDL.LU R87, [R1+0x2d4] ;  /* 0x0002d40001577983 */ /* 0x000ee20000300800 */
[----:B------:R-:W-:Y:S02]  /*37910*/  LOP3.LUT P0, RZ, R0, 0x10000000, RZ, 0xc0, !PT ;  /* 0x1000000000ff7812 */ /* 0x000fe4000780c0ff */
[C---:B------:R-:W-:Y:S02]  /*37920*/  LOP3.LUT P1, RZ, R3.reuse, 0x40000, RZ, 0xc0, !PT ;  /* 0x0004000003ff7812 */ /* 0x040fe4000782c0ff */
[----:B------:R-:W-:-:S09]  /*37930*/  LOP3.LUT R3, R3, 0xfffdffff, RZ, 0xc0, !PT ;  /* 0xfffdffff03037812 */ /* 0x000fd200078ec0ff */
[----:B------:R-:W-:Y:S02]  /*37940*/  @P0 LOP3.LUT R3, R3, 0x20000, RZ, 0xfc, !PT ;  /* 0x0002000003030812 */ /* 0x000fe400078efcff */
[----:B------:R-:W-:-:S13]  /*37950*/  LOP3.LUT P0, RZ, R0, 0x800, RZ, 0xc0, !PT ;  /* 0x0000080000ff7812 */ /* 0x000fda000780c0ff */
[----:B------:R-:W0:Y:S01]  /*37960*/  @!P0 LDC.64 R6, c[0x0][0x5c0] ;  /* 0x00017000ff068b82 */ /* 0x000e220000000a00 */
[----:B------:R-:W-:Y:S02]  /*37970*/  F2FP.SATFINITE.E4M3.F32.PACK_AB_MERGE_C R8, RZ, R8, RZ ;  /* 0x00000008ff08723e */ /* 0x000fe400048070ff */
[----:B0-----:R-:W-:-:S05]  /*37980*/  @!P0 IADD3 R6, P4, R67, R6, RZ ;  /* 0x0000000643068210 */ /* 0x001fca0007f9e0ff */
[----:B------:R-:W-:-:S05]  /*37990*/  @!P0 IMAD.X R7, R68, 0x1, R7, P4 ;  /* 0x0000000144078824 */ /* 0x000fca00020e0607 */
[----:B------:R4:W-:Y:S02]  /*379a0*/  @!P0 STG.E.U8 desc[UR46][R6.64+0x29], R8 ;  /* 0x0000290806008986 */ /* 0x0009e4000c10112e */
[----:B----4-:R-:W-:Y:S02]  /*379b0*/  FMUL R6, R91, UR39 ;  /* 0x000000275b067c20 */ /* 0x010fe40008400000 */
[----:B------:R-:W4:Y:S01]  /*379c0*/  LDL.LU R91, [R1+0x2d8] ;  /* 0x0002d800015b7983 */ /* 0x000f220000300800 */
[C---:B------:R-:W-:Y:S02]  /*379d0*/  LOP3.LUT P6, RZ, R0.reuse, 0x40000000, RZ, 0xc0, !PT ;  /* 0x4000000000ff7812 */ /* 0x040fe400078cc0ff */
[----:B------:R-:W-:Y:S02]  /*379e0*/  F2FP.SATFINITE.E4M3.F32.PACK_AB_MERGE_C R6, RZ, R6, RZ ;  /* 0x00000006ff06723e */ /* 0x000fe400048070ff */
[----:B------:R-:W-:-:S09]  /*379f0*/  LOP3.LUT P2, RZ, R0, 0x20000000, RZ, 0xc0, !PT ;  /* 0x2000000000ff7812 */ /* 0x000fd2000784c0ff */
[----:B------:R5:W-:Y:S02]  /*37a00*/  @!P6 STG.E.U8 desc[UR46][R40.64+0x30], R6 ;  /* 0x000030062800e986 */ /* 0x000be4000c10112e */
[----:B-----5:R-:W-:Y:S02]  /*37a10*/  FMUL R6, R90, UR39 ;  /* 0x000000275a067c20 */ /* 0x020fe40008400000 */
[----:B------:R-:W5:Y:S03]  /*37a20*/  LDL.LU R90, [R1+0x2dc] ;  /* 0x0002dc00015a7983 */ /* 0x000f660000300800 */
[----:B------:R-:W-:-:S05]  /*37a30*/  F2FP.SATFINITE.E4M3.F32.PACK_AB_MERGE_C R6, RZ, R6, RZ ;  /* 0x00000006ff06723e */ /* 0x000fca00048070ff */
[----:B------:R0:W-:Y:S02]  /*37a40*/  @!P2 STG.E.U8 desc[UR46][R38.64+0x31], R6 ;  /* 0x000031062600a986 */ /* 0x0001e4000c10112e */
[----:B0-----:R-:W0:Y:S01]  /*37a50*/  @!P1 LDC.64 R6, c[0x0][0x5c0] ;  /* 0x00017000ff069b82 */ /* 0x001e220000000a00 */
[----:B------:R-:W-:Y:S02]  /*37a60*/  FMUL R8, R89, UR39 ;  /* 0x0000002759087c20 */ /* 0x000fe40008400000 */
[----:B------:R-:W5:Y:S01]  /*37a70*/  LDL.LU R89, [R1+0x2e0] ;  /* 0x0002e00001597983 */ /* 0x000f620000300800 */
[----:B------:R-:W-:Y:S02]  /*37a80*/  LOP3.LUT P3, RZ, R0, 0x200, RZ, 0xc0, !PT ;  /* 0x0000020000ff7812 */ /* 0x000fe4000786c0ff */
[----:B------:R-:W-:Y:S02]  /*37a90*/  F2FP.SATFINITE.E4M3.F32.PACK_AB_MERGE_C R8, RZ, R8, RZ ;  /* 0x00000008ff08723e */ /* 0x000fe400048070ff */
[----:B0-----:R-:W-:-:S05]  /*37aa0*/  @!P1 IADD3 R6, P0, R69, R6, RZ ;  /* 0x0000000645069210 */ /* 0x001fca0007f1e0ff */
[----:B------:R-:W-:-:S05]  /*37ab0*/  @!P1 IMAD.X R7, R70, 0x1, R7, P0 ;  /* 0x0000000146079824 */ /* 0x000fca00000e0607 */
[----:B------:R0:W-:Y:S02]  /*37ac0*/  @!P1 STG.E.U8 desc[UR46][R6.64+0x30], R8 ;  /* 0x0000300806009986 */ /* 0x0001e4000c10112e */
[----:B0-----:R-:W0:Y:S02]  /*37ad0*/  @!P3 LDC.64 R6, c[0x0][0x5c0] ;  /* 0x00017000ff06bb82 */ /* 0x001e240000000a00 */
[----:B0-----:R-:W-:-:S05]  /*37ae0*/  @!P3 IADD3 R6, P0, R71, R6, RZ ;  /* 0x000000064706b210 */ /* 0x001fca0007f1e0ff */
[----:B------:R-:W-:Y:S01]  /*37af0*/  @!P3 IMAD.X R7, R72, 0x1, R7, P0 ;  /* 0x000000014807b824 */ /* 0x000fe200000e0607 */
[----:B------:R-:W-:Y:S01]  /*37b00*/  LOP3.LUT P0, RZ, R3, 0x20000, RZ, 0xc0, !PT ;  /* 0x0002000003ff7812 */ /* 0x000fe2000780c0ff */
[----:B--2---:R-:W-:Y:S02]  /*37b10*/  FMUL R8, R88, UR39 ;  /* 0x0000002758087c20 */ /* 0x004fe40008400000 */
[----:B------:R-:W2:Y:S03]  /*37b20*/  LDL.LU R88, [R1+0x2e4] ;  /* 0x0002e40001587983 */ /* 0x000ea60000300800 */
[----:B------:R-:W-:-:S05]  /*37b30*/  F2FP.SATFINITE.E4M3.F32.PACK_AB_MERGE_C R8, RZ, R8, RZ ;  /* 0x00000008ff08723e */ /* 0x000fca00048070ff */
[----:B------:R0:W-:Y:S02]  /*37b40*/  @!P3 STG.E.U8 desc[UR46][R6.64+0x31], R8 ;  /* 0x000031080600b986 */ /* 0x0001e4000c10112e */
[----:B0-----:R-:W-:-:S05]  /*37b50*/  FMUL R6, R92, UR39 ;  /* 0x000000275c067c20 */ /* 0x001fca0008400000 */
[----:B------:R-:W-:-:S05]  /*37b60*/  F2FP.SATFINITE.E4M3.F32.PACK_AB_MERGE_C R6, RZ, R6, RZ ;  /* 0x00000006ff06723e */ /* 0x000fca00048070ff */
[----:B------:R3:W-:Y:S02]  /*37b70*/  @!P0 STG.E.U8 desc[UR46][R44.64+0x38], R6 ;  /* 0x000038062c008986 */ /* 0x0007e4000c10112e */
[----:B---3--:R-:W-:Y:S02]  /*37b80*/  FMUL R6, R87, UR39 ;  /* 0x0000002757067c20 */ /* 0x008fe40008400000 */
[----:B------:R-:W3:Y:S01]  /*37b90*/  LDL.LU R87, [R1+0x2e8] ;  /* 0x0002e80001577983 */ /* 0x000ee20000300800 */
[C---:B------:R-:W-:Y:S02]  /*37ba0*/  LOP3.LUT P5, RZ, R0.reuse, 0x8000000, RZ, 0xc0, !PT ;  /* 0x0800000000ff7812 */ /* 0x040fe400078ac0ff */
[----:B------:R-:W-:Y:S02]  /*37bb0*/  LOP3.LUT P4, RZ, R0, 0x100, RZ, 0xc0, !PT ;  /* 0x0000010000ff7812 */ /* 0x000fe4000788c0ff */
[----:B------:R-:W-:-:S09]  /*37bc0*/  F2FP.SATFINITE.E4M3.F32.PACK_AB_MERGE_C R6, RZ, R6, RZ ;  /* 0x00000006ff06723e */ /* 0x000fd200048070ff */
[----:B------:R0:W-:Y:S02]  /*37bd0*/  @!P5 STG.E.U8 desc[UR46][R42.64+0x39], R6 ;  /* 0x000039062a00d986 */ /* 0x0001e4000c10112e */
[----:B0-----:R-:W0:Y:S01]  /*37be0*/  @!P4 LDC.64 R6, c[0x0][0x5c0] ;  /* 0x00017000ff06cb82 */ /* 0x001e220000000a00 */
[----:B------:R-:W-:Y:S02]  /*37bf0*/  LOP3.LUT P6, RZ, R0, 0x40, RZ, 0xc0, !PT ;  /* 0x0000004000ff7812 */ /* 0x000fe400078cc0ff */
[----:B0-----:R-:W-:Y:S01]  /*37c00*/  @!P4 IADD3 R6, P0, R74, R6, RZ ;  /* 0x000000064a06c210 */ /* 0x001fe20007f1e0ff */
[----:B----4-:R-:W-:-:S04]  /*37c10*/  FMUL R8, R91, UR39 ;  /* 0x000000275b087c20 */ /* 0x010fc80008400000 */
[----:B------:R-:W-:Y:S01]  /*37c20*/  @!P4 IMAD.X R7, R77, 0x1, R7, P0 ;  /* 0x000000014d07c824 */ /* 0x000fe200000e0607 */
[----:B------:R-:W4:Y:S01]  /*37c30*/  LDL.LU R91, [R1+0x2ec] ;  /* 0x0002ec00015b7983 */ /* 0x000f220000300800 */
[----:B------:R-:W-:-:S05]  /*37c40*/  F2FP.SATFINITE.E4M3.F32.PACK_AB_MERGE_C R8, RZ, R8, RZ ;  /* 0x00000008ff08723e */ /* 0x000fca00048070ff */
[----:B------:R0:W-:Y:S02]  /*37c50*/  @!P4 STG.E.U8 desc[UR46][R6.64+0x38], R8 ;  /* 0x000038080600c986 */ /* 0x0001e4000c10112e */
[----:B0-----:R-:W0:Y:S01]  /*37c60*/  @!P6 LDC.64 R6, c[0x0][0x5c0] ;  /* 0x00017000ff06eb82 */ /* 0x001e220000000a00 */
[----:B-----5:R-:W-:Y:S02]  /*37c70*/  FMUL R8, R90, UR39 ;  /* 0x000000275a087c20 */ /* 0x020fe40008400000 */
[----:B------:R-:W5:Y:S03]  /*37c80*/  LDL.LU R90, [R1+0x2f0] ;  /* 0x0002f000015a7983 */ /* 0x000f660000300800 */
[----:B------:R-:W-:Y:S02]  /*37c90*/  F2FP.SATFINITE.E4M3.F32.PACK_AB_MERGE_C R8, RZ, R8, RZ ;  /* 0x00000008ff08723e */ /* 0x000fe400048070ff */
[----:B0-----:R-:W-:-:S05]  /*37ca0*/  @!P6 IADD3 R6, P0, R73, R6, RZ ;  /* 0x000000064906e210 */ /* 0x001fca0007f1e0ff */
[----:B------:R-:W-:-:S05]  /*37cb0*/  @!P6 IMAD.X R7, R75, 0x1, R7, P0 ;  /* 0x000000014b07e824 */ /* 0x000fca00000e0607 */
[----:B------:R0:W-:Y:S02]  /*37cc0*/  @!P6 STG.E.U8 desc[UR46][R6.64+0x39], R8 ;  /* 0x000039080600e986 */ /* 0x0001e4000c10112e */
[----:B0-----:R-:W-:Y:S02]  /*37cd0*/  FMUL R6, R89, UR39 ;  /* 0x0000002759067c20 */ /* 0x001fe40008400000 */
[----:B------:R-:W5:Y:S01]  /*37ce0*/  LDL.LU R89, [R1+0x2f4] ;  /* 0x0002f40001597983 */ /* 0x000f620000300800 */
[----:B------:R-:W-:Y:S02]  /*37cf0*/  LOP3.LUT P2, RZ, R0, 0x4000000, RZ, 0xc0, !PT ;  /* 0x0400000000ff7812 */ /* 0x000fe4000784c0ff */
[----:B------:R-:W-:-:S11]  /*37d00*/  F2FP.SATFINITE.E4M3.F32.PACK_AB_MERGE_C R6, RZ, R6, RZ ;  /* 0x00000006ff06723e */ /* 0x000fd600048070ff */
[----:B------:R2:W-:Y:S02]  /*37d10*/  @!P2 STG.E.U8 desc[UR46][R48.64+0x20], R6 ;  /* 0x000020063000a986 */ /* 0x0005e4000c10112e */
[----:B--2---:R-:W-:Y:S02]  /*37d20*/  FMUL R6, R88, UR39 ;  /* 0x0000002758067c20 */ /* 0x004fe40008400000 */
[----:B------:R-:W2:Y:S04]  /*37d30*/  LDL.LU R88, [R1+0x2f8] ;  /* 0x0002f80001587983 */ /* 0x000ea80000300800 */
[----:B------:R-:W2:Y:S01]  /*37d40*/  LDL.LU R92, [R1+0x2fc] ;  /* 0x0002fc00015c7983 */ /* 0x000ea20000300800 */
[----:B---3--:R-:W-:-:S03]  /*37d50*/  FMUL R8, R87, UR39 ;  /* 0x0000002757087c20 */ /* 0x008fc60008400000 */
[----:B------:R-:W3:Y:S01]  /*37d60*/  LDL.LU R87, [R1+0x300] ;  /* 0x0003000001577983 */ /* 0x000ee20000300800 */
[----:B------:R-:W-:Y:S02]  /*37d70*/  LOP3.LUT P3, RZ, R3, 0x10000, RZ, 0xc0, !PT ;  /* 0x0001000003ff7812 */ /* 0x000fe4000786c0ff */
[----:B------:R-:W-:Y:S02]  /*37d80*/  LOP3.LUT P1, RZ, R0, 0x2000000, RZ, 0xc0, !PT ;  /* 0x0200000000ff7812 */ /* 0x000fe4000782c0ff */
[----:B------:R-:W-:Y:S02]  /*37d90*/  ISETP.LT.OR P0, PT, R29, 0x21, !P3 ;  /* 0x000000211d00780c */ /* 0x000fe40005f01670 */
[----:B------:R-:W-:-:S09]  /*37da0*/  F2FP.SATFINITE.E4M3.F32.PACK_AB_MERGE_C R6, RZ, R6, RZ ;  /* 0x00000006ff06723e */ /* 0x000fd200048070ff */
[----:B------:R0:W-:Y:S02]  /*37db0*/  @!P1 STG.E.U8 desc[UR46][R46.64+0x21], R6 ;  /* 0x000021062e009986 */ /* 0x0001e4000c10112e */
[----:B0-----:R-:W0:Y:S01]  /*37dc0*/  @!P0 LDC.64 R6, c[0x0][0x5c0] ;  /* 0x00017000ff068b82 */ /* 0x001e220000000a00 */
[----:B------:R-:W-:Y:S02]  /*37dd0*/  ISETP.LT.OR P6, PT, R29, 0x22, !P3 ;  /* 0x000000221d00780c */ /* 0x000fe40005fc1670 */
[----:B------:R-:W-:Y:S02]  /*37de0*/  F2FP.SATFINITE.E4M3.F32.PACK_AB_MERGE_C R8, RZ, R8, RZ ;  /* 0x00000008ff08723e */ /* 0x000fe400048070ff */
[----:B0-----:R-:W-:-:S05]  /*37df0*/  @!P0 IADD3 R6, P1, R28, R6, RZ ;  /* 0x000000061c068210 */ /* 0x001fca0007f3e0ff */
[----:B------:R-:W-:-:S05]  /*37e00*/  @!P0 IMAD.X R7, R76, 0x1, R7, P1 ;  /* 0x000000014c078824 */ /* 0x000fca00008e0607 */
[----:B------:R0:W-:Y:S02]  /*37e10*/  @!P0 STG.E.U8 desc[UR46][R6.64+0x20], R8 ;  /* 0x0000200806008986 */ /* 0x0001e4000c10112e */
[----:B0-----:R-:W0:Y:S01]  /*37e20*/  @!P6 LDC.64 R6, c[0x0][0x5c0] ;  /* 0x00017000ff06eb82 */ /* 0x001e220000000a00 */
[----:B----4-:R-:W-:Y:S01]  /*37e30*/  FMUL R8, R91, UR39 ;  /* 0x000000275b087c20 */ /* 0x010fe20008400000 */
[----:B------:R-:W-:Y:S01]  /*37e40*/  LOP3.LUT P5, RZ, R0, 0x1000000, RZ, 0xc0, !PT ;  /* 0x0100000000ff7812 */ /* 0x000fe200078ac0ff */
[----:B------:R-:W4:Y:S03]  /*37e50*/  LDL.LU R91, [R1+0x304] ;  /* 0x00030400015b7983 */ /* 0x000f260000300800 */
[----:B------:R-:W-:Y:S02]  /*37e60*/  F2FP.SATFINITE.E4M3.F32.PACK_AB_MERGE_C R8, RZ, R8, RZ ;  /* 0x00000008ff08723e */ /* 0x000fe400048070ff */
[----:B0-----:R-:W-:-:S05]  /*37e70*/  @!P6 IADD3 R6, P0, R10, R6, RZ ;  /* 0x000000060a06e210 */ /* 0x001fca0007f1e0ff */
[----:B------:R-:W-:-:S05]  /*37e80*/  @!P6 IMAD.X R7, R11, 0x1, R7, P0 ;  /* 0x000000010b07e824 */ /* 0x000fca00000e0607 */
[----:B------:R5:W-:Y:S01]  /*37e90*/  @!P6 STG.E.U8 desc[UR46][R6.64+0x21], R8 ;  /* 0x000021080600e986 */ /* 0x000be2000c10112e */
[----:B------:R-:W-:Y:S01]  /*37ea0*/  LOP3.LUT P4, RZ, R0, 0x800000, RZ, 0xc0, !PT ;  /* 0x0080000000ff7812 */ /* 0x000fe2000788c0ff */
[----:B-----5:R-:W-:Y:S02]  /*37eb0*/  FMUL R6, R90, UR39 ;  /* 0x000000275a067c20 */ /* 0x020fe40008400000 */
[----:B------:R-:W5:Y:S03]  /*37ec0*/  LDL.LU R90, [R1+0x308] ;  /* 0x00030800015a7983 */ /* 0x000f660000300800 */
[----:B------:R-:W-:-:S05]  /*37ed0*/  F2FP.SATFINITE.E4M3.F32.PACK_AB_MERGE_C R6, RZ, R6, RZ ;  /* 0x00000006ff06723e */ /* 0x000fca00048070ff */
[----:B------:R0:W-:Y:S01]  /*37ee0*/  @!P5 STG.E.U8 desc[UR46][R52.64+0x28], R6 ;  /* 0x000028063400d986 */ /* 0x0001e2000c10112e */
[----:B------:R-:W-:Y:S01]  /*37ef0*/  ISETP.LT.OR P5, PT, R29, 0x29, !P3 ;  /* 0x000000291d00780c */ /* 0x000fe20005fa1670 */
[----:B0-----:R-:W-:Y:S02]  /*37f00*/  FMUL R6, R89, UR39 ;  /* 0x0000002759067c20 */ /* 0x001fe40008400000 */
[----:B------:R-:W5:Y:S03]  /*37f10*/  LDL.LU R89, [R1+0x30c] ;  /* 0x00030c0001597983 */ /* 0x000f660000300800 */
[----:B------:R-:W-:-:S05]  /*37f20*/  F2FP.SATFINITE.E4M3.F32.PACK_AB_MERGE_C R6, RZ, R6, RZ ;  /* 0x00000006ff06723e */ /* 0x000fca00048070ff */
[----:B------:R0:W-:Y:S02]  /*37f30*/  @!P4 STG.E.U8 desc[UR46][R50.64+0x29], R6 ;  /* 0x000029063200c986 */ /* 0x0001e4000c10112e */
[----:B0-----:R-:W0:Y:S02]  /*37f40*/  @!P5 LDC.64 R6, c[0x0][0x5c0] ;  /* 0x00017000ff06db82 */ /* 0x001e240000000a00 */
[----:B0-----:R-:W-:-:S05]  /*37f50*/  @!P5 IADD3 R6, P4, R83, R6, RZ ;  /* 0x000000065306d210 */ /* 0x001fca0007f9e0ff */
[----:B------:R-:W-:Y:S01]  /*37f60*/  @!P5 IMAD.X R7, R85, 0x1, R7, P4 ;  /* 0x000000015507d824 */ /* 0x000fe200020e0607 */
[----:B------:R-:W-:Y:S01]  /*37f70*/  ISETP.LT.OR P4, PT, R29, 0x2a, !P3 ;  /* 0x0000002a1d00780c */ /* 0x000fe20005f81670 */
[----:B--2---:R-:W-:Y:S02]  /*37f80*/  FMUL R8, R88, UR39 ;  /* 0x0000002758087c20 */ /* 0x004fe40008400000 */
[----:B------:R-:W2:Y:S03]  /*37f90*/  LDL.LU R88, [R1+0x310] ;  /* 0x0003100001587983 */ /* 0x000ea60000300800 */
[----:B------:R-:W-:-:S05]  /*37fa0*/  F2FP.SATFINITE.E4M3.F32.PACK_AB_MERGE_C R8, RZ, R8, RZ ;  /* 0x00000008ff08723e */ /* 0x000fca00048070ff */
[----:B------:R0:W-:Y:S02]  /*37fb0*/  @!P5 STG.E.U8 desc[UR46][R6.64+0x28], R8 ;  /* 0x000028080600d986 */ /* 0x0001e4000c10112e */
[----:B0-----:R-:W0:Y:S01]  /*37fc0*/  @!P4 LDC.64 R6, c[0x0][0x5c0] ;  /* 0x00017000ff06cb82 */ /* 0x001e220000000a00 */
[----:B------:R-:W-:-:S05]  /*37fd0*/  FMUL R8, R92, UR39 ;  /* 0x000000275c087c20 */ /* 0x000fca0008400000 */
[----:B------:R-:W-:Y:S02]  /*37fe0*/  F2FP.SATFINITE.E4M3.F32.PACK_AB_MERGE_C R8, RZ, R8, RZ ;  /* 0x00000008ff08723e */ /* 0x000fe400048070ff */
[----:B0-----:R-:W-:-:S05]  /*37ff0*/  @!P4 IADD3 R6, P5, R79, R6, RZ ;  /* 0x000000064f06c210 */ /* 0x001fca0007fbe0ff */
[----:B------:R-:W-:-:S05]  /*38000*/  @!P4 IMAD.X R7, R80, 0x1, R7, P5 ;  /* 0x000000015007c824 */ /* 0x000fca00028e0607 */
[----:B------:R3:W-:Y:S02]  /*38010*/  @!P4 STG.E.U8 desc[UR46][R6.64+0x29], R8 ;  /* 0x000029080600c986 */ /* 0x0007e4000c10112e */
[----:B---3--:R-:W-:Y:S02]  /*38020*/  FMUL R6, R87, UR39 ;  /* 0x0000002757067c20 */ /* 0x008fe40008400000 */
[----:B------:R-:W3:Y:S04]  /*38030*/  LDL.LU R87, [R1+0x314] ;  /* 0x0003140001577983 */ /* 0x000ee80000300800 */
[----:B------:R-:W3:Y:S01]  /*38040*/  LDL.LU R92, [R1+0x318] ;  /* 0x00031800015c7983 */ /* 0x000ee20000300800 */
[----:B------:R-:W-:Y:S02]  /*38050*/  LOP3.LUT P2, RZ, R0, 0x400000, RZ, 0xc0, !PT ;  /* 0x0040000000ff7812 */ /* 0x000fe4000784c0ff */
[----:B------:R-:W-:-:S02]  /*38060*/  F2FP.SATFINITE.E4M3.F32.PACK_AB_MERGE_C R6, RZ, R6, RZ ;  /* 0x00000006ff06723e */ /* 0x000fc400048070ff */
[----:B------:R-:W-:Y:S02]  /*38070*/  LOP3.LUT P1, RZ, R0, 0x200000, RZ, 0xc0, !PT ;  /* 0x0020000000ff7812 */ /* 0x000fe4000782c0ff */
[----:B------:R-:W-:-:S07]  /*38080*/  LOP3.LUT P4, RZ, R3, 0x1000, RZ, 0xc0, !PT ;  /* 0x0000100003ff7812 */ /* 0x000fce000788c0ff */
[----:B------:R4:W-:Y:S02]  /*38090*/  @!P2 STG.E.U8 desc[UR46][R56.64+0x30], R6 ;  /* 0x000030063800a986 */ /* 0x0009e4000c10112e */
[----:B----4-:R-:W-:Y:S02]  /*380a0*/  FMUL R6, R91, UR39 ;  /* 0x000000275b067c20 */ /* 0x010fe40008400000 */
[----:B------:R-:W4:Y:S03]  /*380b0*/  LDL.LU R91, [R1+0x31c] ;  /* 0x00031c00015b7983 */ /* 0x000f260000300800 */
[----:B------:R-:W-:-:S05]  /*380c0*/  F2FP.SATFINITE.E4M3.F32.PACK_AB_MERGE_C R6, RZ, R6, RZ ;  /* 0x00000006ff06723e */ /* 0x000fca00048070ff */
[----:B------:R0:W-:Y:S02]  /*380d0*/  @!P1 STG.E.U8 desc[UR46][R54.64+0x31], R6 ;  /* 0x0000310636009986 */ /* 0x0001e4000c10112e */
[----:B0-----:R-:W0:Y:S01]  /*380e0*/  @!P4 LDC.64 R6, c[0x0][0x5c0] ;  /* 0x00017000ff06cb82 */ /* 0x001e220000000a00 */
[----:B-----5:R-:W-:Y:S02]  /*380f0*/  FMUL R8, R90, UR39 ;  /* 0x000000275a087c20 */ /* 0x020fe40008400000 */
[----:B------:R-:W5:Y:S01]  /*38100*/  LDL.LU R90, [R1+0x320] ;  /* 0x00032000015a7983 */ /* 0x000f620000300800 */
[----:B0-----:R-:W-:Y:S01]  /*38110*/  @!P4 IADD3 R6, P1, R78, R6, RZ ;  /* 0x000000064e06c210 */ /* 0x001fe20007f3e0ff */
[----:B------:R-:W-:Y:S02]  /*38120*/  FMUL R10, R89, UR39 ;  /* 0x00000027590a7c20 */ /* 0x000fe40008400000 */
[----:B------:R-:W5:Y:S02]  /*38130*/  LDL.LU R89, [R1+0x324] ;  /* 0x0003240001597983 */ /* 0x000f640000300800 */
[----:B------:R-:W-:Y:S01]  /*38140*/  @!P4 IMAD.X R7, R82, 0x1, R7, P1 ;  /* 0x000000015207c824 */ /* 0x000fe200008e0607 */
[----:B------:R-:W-:-:S02]  /*38150*/  F2FP.SATFINITE.E4M3.F32.PACK_AB_MERGE_C R8, RZ, R8, RZ ;  /* 0x00000008ff08723e */ /* 0x000fc400048070ff */
[----:B------:R-:W-:-:S03]  /*38160*/  F2FP.SATFINITE.E4M3.F32.PACK_AB_MERGE_C R11, RZ, R10, RZ ;  /* 0x0000000aff0b723e */ /* 0x000fc600048070ff */
[----:B------:R0:W-:Y:S01]  /*38170*/  @!P4 STG.E.U8 desc[UR46][R6.64+0x30], R8 ;  /* 0x000030080600c986 */ /* 0x0001e2000c10112e */
[----:B------:R-:W-:-:S13]  /*38180*/  LOP3.LUT P5, RZ, R3, 0x2000, RZ, 0xc0, !PT ;  /* 0x0000200003ff7812 */ /* 0x000fda00078ac0ff */
[----:B0-----:R-:W0:Y:S01]  /*38190*/  @!P5 LDC.64 R6, c[0x0][0x5c0] ;  /* 0x00017000ff06db82 */ /* 0x001e220000000a00 */
[----:B--2---:R-:W-:Y:S02]  /*381a0*/  FMUL R10, R88, UR39 ;  /* 0x00000027580a7c20 */ /* 0x004fe40008400000 */
[----:B------:R-:W2:Y:S01]  /*381b0*/  LDL.LU R88, [R1+0x328] ;  /* 0x0003280001587983 */ /* 0x000ea20000300800 */
[----:B---3--:R-:W-:-:S03]  /*381c0*/  FMUL R8, R87, UR39 ;  /* 0x0000002757087c20 */ /* 0x008fc60008400000 */
[----:B------:R-:W3:Y:S01]  /*381d0*/  LDL.LU R87, [R1+0x32c] ;  /* 0x00032c0001577983 */ /* 0x000ee20000300800 */
[----:B------:R-:W-:Y:S02]  /*381e0*/  LOP3.LUT P6, RZ, R3, 0x4000, RZ, 0xc0, !PT ;  /* 0x0000400003ff7812 */ /* 0x000fe400078cc0ff */
[----:B0-----:R-:W-:-:S05]  /*381f0*/  @!P5 IADD3 R6, P4, R15, R6, RZ ;  /* 0x000000060f06d210 */ /* 0x001fca0007f9e0ff */
[----:B------:R-:W-:-:S05]  /*38200*/  @!P5 IMAD.X R7, R81, 0x1, R7, P4 ;  /* 0x000000015107d824 */ /* 0x000fca00020e0607 */
[----:B------:R0:W-:Y:S01]  /*38210*/  @!P5 STG.E.U8 desc[UR46][R6.64+0x31], R11 ;  /* 0x0000310b0600d986 */ /* 0x0001e2000c10112e */
[----:B------:R-:W-:Y:S01]  /*38220*/  LOP3.LUT P5, RZ, R0, 0x100000, RZ, 0xc0, !PT ;  /* 0x0010000000ff7812 */ /* 0x000fe200078ac0ff */
[----:B0-----:R-:W0:Y:S01]  /*38230*/  @!P6 LDC.64 R6, c[0x0][0x5c0] ;  /* 0x00017000ff06eb82 */ /* 0x001e220000000a00 */
[----:B------:R-:W-:Y:S02]  /*38240*/  LOP3.LUT P0, RZ, R3, 0x8000, RZ, 0xc0, !PT ;  /* 0x0000800003ff7812 */ /* 0x000fe4000780c0ff */
[----:B------:R-:W-:-:S09]  /*38250*/  F2FP.SATFINITE.E4M3.F32.PACK_AB_MERGE_C R17, RZ, R10, RZ ;  /* 0x0000000aff11723e */ /* 0x000fd200048070ff */
[----:B------:R1:W-:Y:S01]  /*38260*/  @!P5 STG.E.U8 desc[UR46][R58.64+0x38], R17 ;  /* 0x000038113a00d986 */ /* 0x0003e2000c10112e */
[----:B0-----:R-:W-:-:S05]  /*38270*/  @!P6 IADD3 R12, P5, R84, R6, RZ ;  /* 0x00000006540ce210 */ /* 0x001fca0007fbe0ff */
[----:B------:R-:W-:Y:S02]  /*38280*/  @!P6 IMAD.X R13, R86, 0x1, R7, P5 ;  /* 0x00000001560de824 */ /* 0x000fe400028e0607 */
[----:B------:R-:W0:Y:S01]  /*38290*/  @!P0 LDC.64 R6, c[0x0][0x5c0] ;  /* 0x00017000ff068b82 */ /* 0x000e220000000a00 */
[----:B------:R-:W-:Y:S02]  /*382a0*/  LOP3.LUT P4, RZ, R3, 0x200, RZ, 0xc0, !PT ;  /* 0x0000020003ff7812 */ /* 0x000fe4000788c0ff */
[----:B0-----:R-:W-:-:S05]  /*382b0*/  @!P0 IADD3 R14, P5, R14, R6, RZ ;  /* 0x000000060e0e8210 */ /* 0x001fca0007fbe0ff */
[----:B------:R-:W-:Y:S01]  /*382c0*/  @!P0 IMAD.X R15, R9, 0x1, R7, P5 ;  /* 0x00000001090f8824 */ /* 0x000fe200028e0607 */
[----:B------:R-:W-:Y:S02]  /*382d0*/  ISETP.LT.OR P5, PT, R29, 0x21, !P4 ;  /* 0x000000211d00780c */ /* 0x000fe400067a1670 */
[----:B------:R-:W-:-:S11]  /*382e0*/  LOP3.LUT P1, RZ, R3, 0x400, RZ, 0xc0, !PT ;  /* 0x0000040003ff7812 */ /* 0x000fd6000782c0ff */
[----:B------:R-:W0:Y:S01]  /*382f0*/  @!P5 LDC.64 R6, c[0x0][0x5c0] ;  /* 0x00017000ff06db82 */ /* 0x000e220000000a00 */
[----:B------:R-:W-:Y:S01]  /*38300*/  F2FP.SATFINITE.E4M3.F32.PACK_AB_MERGE_C R19, RZ, R8, RZ ;  /* 0x00000008ff13723e */ /* 0x000fe200048070ff */
[----:B------:R-:W-:Y:S02]  /*38310*/  @!P5 IMAD.MOV.U32 R8, RZ, RZ, R24 ;  /* 0x000000ffff08d224 */ /* 0x000fe400078e0018 */
[----:B------:R-:W-:Y:S02]  /*38320*/  @!P5 IMAD.MOV.U32 R9, RZ, RZ, R30 ;  /* 0x000000ffff09d224 */ /* 0x000fe400078e001e */
[----:B------:R-:W-:Y:S01]  /*38330*/  @!P5 IMAD.WIDE.U32 R8, R4, 0x180, R8 ;  /* 0x000001800408d825 */ /* 0x000fe200078e0008 */
[----:B------:R5:W-:Y:S02]  /*38340*/  @!P1 STG.E.U8 desc[UR46][R60.64+0x39], R19 ;  /* 0x000039133c009986 */ /* 0x000be4000c10112e */
[----:B0-----:R-:W-:Y:S01]  /*38350*/  @!P5 IADD3 R10, P1, R8, R6, RZ ;  /* 0x00000006080ad210 */ /* 0x001fe20007f3e0ff */
[----:B------:R-:W-:-:S05]  /*38360*/  FMUL R6, R92, UR39 ;  /* 0x000000275c067c20 */ /* 0x000fca0008400000 */
[----:B-1----:R-:W-:-:S05]  /*38370*/  F2FP.SATFINITE.E4M3.F32.PACK_AB_MERGE_C R17, RZ, R6, RZ ;  /* 0x00000006ff11723e */ /* 0x002fca00048070ff */
[----:B------:R0:W-:Y:S01]  /*38380*/  @!P6 STG.E.U8 desc[UR46][R12.64+0x38], R17 ;  /* 0x000038110c00e986 */ /* 0x0001e2000c10112e */
[----:B------:R-:W-:Y:S01]  /*38390*/  ISETP.LT.OR P6, PT, R29, 0x22, !P4 ;  /* 0x000000221d00780c */ /* 0x000fe200067c1670 */
[----:B------:R-:W-:-:S05]  /*383a0*/  @!P5 IMAD R11, R5, 0x180, RZ ;  /* 0x00000180050bd824 */ /* 0x000fca00078e02ff */
[----:B------:R-:W-:-:S07]  /*383b0*/  @!P5 IADD3.X R11, R7, R9, R11, P1, !PT ;  /* 0x00000009070bd210 */ /* 0x000fce0000ffe40b */
[----:B------:R-:W1:Y:S01]  /*383c0*/  @!P6 LDC.64 R8, c[0x0][0x5c0] ;  /* 0x00017000ff08eb82 */ /* 0x000e620000000a00 */
[----:B------:R-:W-:Y:S02]  /*383d0*/  @!P6 IMAD.MOV.U32 R6, RZ, RZ, R24 ;  /* 0x000000ffff06e224 */ /* 0x000fe400078e0018 */
[----:B------:R-:W-:Y:S02]  /*383e0*/  @!P6 IMAD.MOV.U32 R7, RZ, RZ, R30 ;  /* 0x000000ffff07e224 */ /* 0x000fe400078e001e */
[----:B------:R-:W-:-:S04]  /*383f0*/  @!P6 IMAD.WIDE.U32 R6, R4, 0x180, R6 ;  /* 0x000001800406e825 */ /* 0x000fc800078e0006 */
[----:B------:R-:W-:Y:S01]  /*38400*/  @!P6 IMAD R16, R5, 0x180, RZ ;  /* 0x000001800510e824 */ /* 0x000fe200078e02ff */
[----:B-1----:R-:W-:Y:S01]  /*38410*/  @!P6 IADD3 R6, P1, R6, R8, RZ ;  /* 0x000000080606e210 */ /* 0x002fe20007f3e0ff */
[----:B----4-:R-:W-:-:S05]  /*38420*/  FMUL R8, R91, UR39 ;  /* 0x000000275b087c20 */ /* 0x010fca0008400000 */
[----:B-----5:R-:W-:Y:S01]  /*38430*/  F2FP.SATFINITE.E4M3.F32.PACK_AB_MERGE_C R19, RZ, R8, RZ ;  /* 0x00000008ff13723e */ /* 0x020fe200048070ff */
[----:B------:R-:W-:-:S05]  /*38440*/  FMUL R8, R90, UR39 ;  /* 0x000000275a087c20 */ /* 0x000fca0008400000 */
[----:B0-----:R-:W-:Y:S01]  /*38450*/  F2FP.SATFINITE.E4M3.F32.PACK_AB_MERGE_C R13, RZ, R8, RZ ;  /* 0x00000008ff0d723e */ /* 0x001fe200048070ff */
[----:B------:R-:W-:Y:S01]  /*38460*/  FMUL R8, R89, UR39 ;  /* 0x0000002759087c20 */ /* 0x000fe20008400000 */
[----:B------:R-:W-:Y:S01]  /*38470*/  @!P6 IADD3.X R7, R9, R7, R16, P1, !PT ;  /* 0x000000070907e210 */ /* 0x000fe20000ffe410 */
[----:B------:R0:W-:Y:S03]  /*38480*/  @!P0 STG.E.U8 desc[UR46][R14.64+0x39], R19 ;  /* 0x000039130e008986 */ /* 0x0001e6000c10112e */
[----:B------:R-:W-:Y:S01]  /*38490*/  F2FP.SATFINITE.E4M3.F32.PACK_AB_MERGE_C R17, RZ, R8, RZ ;  /* 0x00000008ff11723e */ /* 0x000fe200048070ff */
[----:B------:R0:W-:Y:S01]  /*384a0*/  @!P5 STG.E.U8 desc[UR46][R10.64+0x20], R13 ;  /* 0x0000200d0a00d986 */ /* 0x0001e2000c10112e */
[----:B------:R-:W-:-:S03]  /*384b0*/  LOP3.LUT P5, RZ, R0, 0x40000, RZ, 0xc0, !PT ;  /* 0x0004000000ff7812 */ /* 0x000fc600078ac0ff */
[----:B------:R0:W-:Y:S01]  /*384c0*/  @!P6 STG.E.U8 desc[UR46][R6.64+0x21], R17 ;  /* 0x000021110600e986 */ /* 0x0001e2000c10112e */
[----:B------:R-:W-:Y:S01]  /*384d0*/  ISETP.LT.OR P5, PT, R29, 0x21, !P5 ;  /* 0x000000211d00780c */ /* 0x000fe20006fa1670 */
[----:B------:R-:W-:Y:S01]  /*384e0*/  BSSY B1, `(.L_x_52) ;  /* 0x0000014000017945 */ /* 0x000fe20003800000 */
[C---:B------:R-:W-:Y:S02]  /*384f0*/  LOP3.LUT P2, RZ, R3.reuse, 0x800, RZ, 0xc0, !PT ;  /* 0x0000080003ff7812 */ /* 0x040fe4000784c0ff */
[C---:B------:R-:W-:Y:S02]  /*38500*/  LOP3.LUT P1, RZ, R3.reuse, 0x100, RZ, 0xc0, !PT ;  /* 0x0000010003ff7812 */ /* 0x040fe4000782c0ff */
[----:B------:R-:W-:Y:S01]  /*38510*/  LOP3.LUT P0, RZ, R3, 0x80, RZ, 0xc0, !PT ;  /* 0x0000008003ff7812 */ /* 0x000fe2000780c0ff */
[----:B--2---:R-:W-:-:S05]  /*38520*/  FMUL R8, R88, UR39 ;  /* 0x0000002758087c20 */ /* 0x004fca0008400000 */
[----:B------:R-:W-:Y:S01]  /*38530*/  F2FP.SATFINITE.E4M3.F32.PACK_AB_MERGE_C R21, RZ, R8, RZ ;  /* 0x00000008ff15723e */ /* 0x000fe200048070ff */
[----:B---3--:R-:W-:-:S05]  /*38540*/  FMUL R9, R87, UR39 ;  /* 0x0000002757097c20 */ /* 0x008fca0008400000 */
[----:B------:R-:W-:Y:S01]  /*38550*/  F2FP.SATFINITE.E4M3.F32.PACK_AB_MERGE_C R9, RZ, R9, RZ ;  /* 0x00000009ff09723e */ /* 0x000fe200048070ff */
[----:B0-----:R-:W-:Y:S06]  /*38560*/  @P5 BRA `(.L_x_53) ;  /* 0x00000000002c5947 */ /* 0x001fec0003800000 */
        /* <DEDUP_REMOVED lines=11> */
.L_x_53:
[----:B------:R-:W-:Y:S05]  /*38620*/  BSYNC B1 ;  /* 0x0000000000017941 */ /* 0x000fea0003800000 */
.L_x_52:
        /* <DEDUP_REMOVED lines=15> */
.L_x_55:
[----:B------:R-:W-:Y:S05]  /*38720*/  BSYNC B1 ;  /* 0x0000000000017941 */ /* 0x000fea0003800000 */
.L_x_54:
[----:B------:R-:W2:Y:S04]  /*38730*/  LDL.LU R17, [R1+0x330] ;  /* 0x0003300001117983 */ /* 0x000ea80000300800 */
[----:B------:R-:W3:Y:S04]  /*38740*/  LDL.LU R15, [R1+0x334] ;  /* 0x00033400010f7983 */ /* 0x000ee80000300800 */
[----:B------:R-:W4:Y:S04]  /*38750*/  LDL.LU R16, [R1+0x338] ;  /* 0x0003380001107983 */ /* 0x000f280000300800 */
[----:B------:R-:W5:Y:S01]  /*38760*/  LDL.LU R14, [R1+0x33c] ;  /* 0x00033c00010e7983 */ /* 0x000f620000300800 */
[----:B------:R-:W-:Y:S01]  /*38770*/  ISETP.LT.OR P6, PT, R29, 0x29, !P4 ;  /* 0x000000291d00780c */ /* 0x000fe200067c1670 */
[----:B------:R-:W-:Y:S01]  /*38780*/  BSSY B1, `(.L_x_56) ;  /* 0x000002a000017945 */ /* 0x000fe20003800000 */
[----:B------:R-:W-:-:S11]  /*38790*/  P2R R13, PR, RZ, 0x1 ;  /* 0x00000001ff0d7803 */ /* 0x000fd60000000000 */
        /* <DEDUP_REMOVED lines=15> */
[----:B------:R-:W-:Y:S01]  /*38890*/  ISETP.NE.AND P0, PT, R13, RZ, PT ;  /* 0x000000ff0d00720c */ /* 0x000fe20003f05270 */
[----:B--2---:R-:W-:-:S05]  /*388a0*/  FMUL R8, R17, UR39 ;  /* 0x0000002711087c20 */ /* 0x004fca0008400000 */
[----:B------:R-:W-:Y:S01]  /*388b0*/  F2FP.SATFINITE.E4M3.F32.PACK_AB_MERGE_C R13, RZ, R8, RZ ;  /* 0x00000008ff0d723e */ /* 0x000fe200048070ff */
[----:B---3--:R-:W-:-:S04]  /*388c0*/  FMUL R8, R15, UR39 ;  /* 0x000000270f087c20 */ /* 0x008fc80008400000 */
[----:B------:R0:W-:Y:S01]  /*388d0*/  @!P6 STG.E.U8 desc[UR46][R10.64+0x28], R13 ;  /* 0x0000280d0a00e986 */ /* 0x0001e2000c10112e */
[----:B------:R-:W-:Y:S01]  /*388e0*/  F2FP.SATFINITE.E4M3.F32.PACK_AB_MERGE_C R15, RZ, R8, RZ ;  /* 0x00000008ff0f723e */ /* 0x000fe200048070ff */
[----:B----4-:R-:W-:Y:S01]  /*388f0*/  FMUL R8, R16, UR39 ;  /* 0x0000002710087c20 */ /* 0x010fe20008400000 */
[----:B------:R-:W-:Y:S01]  /*38900*/  LOP3.LUT P6, RZ, R0, 0x40000, RZ, 0xc0, !PT ;  /* 0x0004000000ff7812 */ /* 0x000fe200078cc0ff */
[----:B-----5:R-:W-:Y:S02]  /*38910*/  FMUL R9, R14, UR39 ;  /* 0x000000270e097c20 */ /* 0x020fe40008400000 */
[----:B------:R0:W-:Y:S01]  /*38920*/  @!P5 STG.E.U8 desc[UR46][R6.64+0x29], R15 ;  /* 0x0000290f0600d986 */ /* 0x0001e2000c10112e */
[----:B------:R-:W-:Y:S02]  /*38930*/  ISETP.LT.OR P5, PT, R29, 0x29, !P6 ;  /* 0x000000291d00780c */ /* 0x000fe400077a1670 */
[----:B------:R-:W-:Y:S02]  /*38940*/  F2FP.SATFINITE.E4M3.F32.PACK_AB_MERGE_C R17, RZ, R8, RZ ;  /* 0x00000008ff11723e */ /* 0x000fe400048070ff */
[----:B------:R-:W-:-:S09]  /*38950*/  F2FP.SATFINITE.E4M3.F32.PACK_AB_MERGE_C R9, RZ, R9, RZ ;  /* 0x00000009ff09723e */ /* 0x000fd200048070ff */
[----:B0-----:R-:W-:Y:S05]  /*38960*/  @P5 BRA `(.L_x_57) ;  /* 0x00000000002c5947 */ /* 0x001fea0003800000 */
[----:B------:R-:W-:Y:S01]  /*38970*/  IMAD.MOV.U32 R6, RZ, RZ, R24 ;  /* 0x000000ffff067224 */ /* 0x000fe200078e0018 */
[----:B------:R-:W-:Y:S01]  /*38980*/  ULDC.64 UR12, c[0x0][0x5c0] ;  /* 0x00017000000c7ab9 */ /* 0x000fe20000000a00 */
[----:B------:R-:W-:Y:S02]  /*38990*/  IMAD.MOV.U32 R7, RZ, RZ, R30 ;  /* 0x000000ffff077224 */ /* 0x000fe400078e001e */
[----:B------:R-:W-:Y:S02]  /*389a0*/  IMAD R11, R5, 0x180, RZ ;  /* 0x00000180050b7824 */ /* 0x000fe400078e02ff */
[----:B------:R-:W-:-:S04]  /*389b0*/  IMAD.WIDE.U32 R6, R4, 0x180, R6 ;  /* 0x0000018004067825 */ /* 0x000fc800078e0006 */
[----:B------:R-:W-:Y:S02]  /*389c0*/  IMAD.U32 R13, RZ, RZ, UR12 ;  /* 0x0000000cff0d7e24 */ /* 0x000fe4000f8e00ff */
[----:B------:R-:W-:Y:S02]  /*389d0*/  IMAD.U32 R8, RZ, RZ, UR13 ;  /* 0x0000000dff087e24 */ /* 0x000fe4000f8e00ff */
[----:B------:R-:W-:Y:S01]  /*389e0*/  IMAD.IADD R11, R7, 0x1, R11 ;  /* 0x00000001070b7824 */ /* 0x000fe200078e020b */
[----:B------:R-:W-:-:S04]  /*389f0*/  IADD3 R6, P5, P6, R6, UR8, R13 ;  /* 0x0000000806067c10 */ /* 0x000fc8000febe00d */
[----:B------:R-:W-:-:S05]  /*38a00*/  IADD3.X R7, R11, UR7, R8, P5, P6 ;  /* 0x000000070b077c10 */ /* 0x000fca000afec408 */
[----:B------:R0:W-:Y:S04]  /*38a10*/  STG.E.U8 desc[UR46][R6.64+0x28], R17 ;  /* 0x0000281106007986 */ /* 0x0001e8000c10112e */
.L_x_57:
[----:B------:R-:W-:Y:S05]  /*38a20*/  BSYNC B1 ;  /* 0x0000000000017941 */ /* 0x000fea0003800000 */
.L_x_56:
        /* <DEDUP_REMOVED lines=15> */
.L_x_59:
[----:B------:R-:W-:Y:S05]  /*38b20*/  BSYNC B1 ;  /* 0x0000000000017941 */ /* 0x000fea0003800000 */
.L_x_58:
[----:B0-----:R-:W2:Y:S04]  /*38b30*/  LDL.LU R17, [R1+0x340] ;  /* 0x0003400001117983 */ /* 0x001ea80000300800 */
[----:B------:R-:W3:Y:S04]  /*38b40*/  LDL.LU R15, [R1+0x344] ;  /* 0x00034400010f7983 */ /* 0x000ee80000300800 */
[----:B------:R-:W4:Y:S04]  /*38b50*/  LDL.LU R16, [R1+0x348] ;  /* 0x0003480001107983 */ /* 0x000f280000300800 */
[----:B------:R-:W5:Y:S01]  /*38b60*/  LDL.LU R14, [R1+0x34c] ;  /* 0x00034c00010e7983 */ /* 0x000f620000300800 */
[----:B------:R-:W-:Y:S01]  /*38b70*/  ISETP.LT.OR P6, PT, R29, 0x31, !P4 ;  /* 0x000000311d00780c */ /* 0x000fe200067c1670 */
[----:B------:R-:W-:Y:S01]  /*38b80*/  BSSY B1, `(.L_x_60) ;  /* 0x000002a000017945 */ /* 0x000fe20003800000 */
[----:B------:R-:W-:-:S11]  /*38b90*/  P2R R13, PR, RZ, 0x1 ;  /* 0x00000001ff0d7803 */ /* 0x000fd60000000000 */
[----:B-1----:R-:W0:Y:S01]  /*38ba0*/  @!P6 LDC.64 R6, c[0x0][0x5c0] ;  /* 0x00017000ff06eb82 */ /* 0x002e220000000a00 */
        /* <DEDUP_REMOVED lines=39> */
.L_x_61:
[----:B------:R-:W-:Y:S05]  /*38e20*/  BSYNC B1 ;  /* 0x0000000000017941 */ /* 0x000fea0003800000 */
.L_x_60:
        /* <DEDUP_REMOVED lines=15> */
.L_x_63:
[----:B------:R-:W-:Y:S05]  /*38f20*/  BSYNC B1 ;  /* 0x0000000000017941 */ /* 0x000fea0003800000 */
.L_x_62:
        /* <DEDUP_REMOVED lines=47> */
.L_x_65:
[----:B------:R-:W-:Y:S05]  /*39220*/  BSYNC B1 ;  /* 0x0000000000017941 */ /* 0x000fea0003800000 */
.L_x_64:
        /* <DEDUP_REMOVED lines=15> */
.L_x_67:
[----:B------:R-:W-:Y:S05]  /*39320*/  BSYNC B1 ;  /* 0x0000000000017941 */ /* 0x000fea0003800000 */
.L_x_66:
[----:B------:R-:W-:Y:S01]  /*39330*/  LOP3.LUT R3, R3, 0xfffffdff, RZ, 0xc0, !PT ;  /* 0xfffffdff03037812 */ /* 0x000fe200078ec0ff */
[----:B------:R-:W2:Y:S03]  /*39340*/  LDL.LU R28, [R1+0x360] ;  /* 0x00036000011c7983 */ /* 0x000ea60000300800 */
[----:B------:R-:W-:Y:S02]  /*39350*/  @P4 LOP3.LUT R3, R3, 0x200, RZ, 0xfc, !PT ;  /* 0x0000020003034812 */ /* 0x000fe400078efcff */
[----:B------:R-:W-:Y:S02]  /*39360*/  P2R R16, PR, RZ, 0x8 ;  /* 0x00000008ff107803 */ /* 0x000fe40000000000 */
[----:B------:R-:W-:Y:S01]  /*39370*/  LOP3.LUT R2, R2, 0xfffffbff, RZ, 0xc0, !PT ;  /* 0xfffffbff02027812 */ /* 0x000fe200078ec0ff */
[----:B------:R-:W-:Y:S01]  /*39380*/  IMAD.U32 R31, RZ, RZ, UR8 ;  /* 0x00000008ff1f7e24 */ /* 0x000fe2000f8e00ff */
[----:B------:R-:W-:Y:S01]  /*39390*/  LOP3.LUT P4, RZ, R0, 0x8000, RZ, 0xc0, !PT ;  /* 0x0000800000ff7812 */ /* 0x000fe2000788c0ff */
[----:B------:R-:W-:Y:S01]  /*393a0*/  IMAD.U32 R62, RZ, RZ, UR7 ;  /* 0x00000007ff3e7e24 */ /* 0x000fe2000f8e00ff */
[----:B------:R-:W3:Y:S02]  /*393b0*/  LDL.LU R94, [R1+0x364] ;  /* 0x00036400015e7983 */ /* 0x000ee40000300800 */
[----:B------:R-:W-:-:S02]  /*393c0*/  ISETP.LT.OR P3, PT, R29, 0x41, !P4 ;  /* 0x000000411d00780c */ /* 0x000fc40006761670 */
[----:B------:R-:W-:Y:S01]  /*393d0*/  LOP3.LUT R0, R0, 0x7fffffff, RZ, 0xc0, !PT ;  /* 0x7fffffff00007812 */ /* 0x000fe200078ec0ff */
[----:B------:R-:W-:Y:S01]  /*393e0*/  IMAD.U32 R63, RZ, RZ, UR8 ;  /* 0x00000008ff3f7e24 */ /* 0x000fe2000f8e00ff */
[----:B------:R-:W-:Y:S01]  /*393f0*/  LOP3.LUT R3, R3, 0xffffff7f, RZ, 0xc0, !PT ;  /* 0xffffff7f03037812 */ /* 0x000fe200078ec0ff */
[----:B------:R-:W-:Y:S01]  /*39400*/  IMAD.U32 R64, RZ, RZ, UR7 ;  /* 0x00000007ff407e24 */ /* 0x000fe2000f8e00ff */
[----:B------:R-:W4:Y:S07]  /*39410*/  LDL.LU R97, [R1+0x368] ;  /* 0x0003680001617983 */ /* 0x000f2e0000300800 */
[----:B01----:R-:W0:Y:S01]  /*39420*/  @!P3 LDC.64 R6, c[0x0][0x5c0] ;  /* 0x00017000ff06bb82 */ /* 0x003e220000000a00 */
[----:B------:R-:W-:Y:S01]  /*39430*/  @P3 LOP3.LUT R2, R2, 0x400, RZ, 0xfc, !PT ;  /* 0x0000040002023812 */ /* 0x000fe200078efcff */
[----:B------:R-:W-:Y:S01]  /*39440*/  IMAD.U32 R65, RZ, RZ, UR8 ;  /* 0x00000008ff417e24 */ /* 0x000fe2000f8e00ff */
[----:B------:R-:W-:Y:S01]  /*39450*/  @P0 LOP3.LUT R3, R3, 0x80, RZ, 0xfc, !PT ;  /* 0x0000008003030812 */ /* 0x000fe200078efcff */
[----:B------:R-:W-:Y:S01]  /*39460*/  IMAD.U32 R66, RZ, RZ, UR7 ;  /* 0x00000007ff427e24 */ /* 0x000fe2000f8e00ff */
[----:B------:R-:W5:Y:S01]  /*39470*/  LDL.LU R96, [R1+0x36c] ;  /* 0x00036c0001607983 */ /* 0x000f620000300800 */
[----:B0-----:R-:W-:Y:S01]  /*39480*/  @!P3 IADD3 R10, P5, P6, R24, UR8, R6 ;  /* 0x00000008180abc10 */ /* 0x001fe2000febe006 */
[----:B------:R-:W-:Y:S01]  /*39490*/  IMAD.U32 R67, RZ, RZ, UR8 ;  /* 0x00000008ff437e24 */ /* 0x000fe2000f8e00ff */
[----:B------:R-:W-:Y:S01]  /*394a0*/  LOP3.LUT R2, R2, 0xffffffbf, RZ, 0xc0, !PT ;  /* 0xffffffbf02027812 */ /* 0x000fe200078ec0ff */
[----:B------:R-:W-:Y:S01]  /*394b0*/  IMAD.U32 R68, RZ, RZ, UR7 ;  /* 0x00000007ff447e24 */ /* 0x000fe2000f8e00ff */
[----:B------:R-:W-:Y:S01]  /*394c0*/  @!P3 IADD3.X R11, R30, UR7, R7, P5, P6 ;  /* 0x000000071e0bbc10 */ /* 0x000fe2000afec407 */
[----:B------:R-:W-:Y:S01]  /*394d0*/  IMAD.U32 R69, RZ, RZ, UR8 ;  /* 0x00000008ff457e24 */ /* 0x000fe2000f8e00ff */
[----:B------:R-:W-:Y:S01]  /*394e0*/  ISETP.LT.OR P3, PT, R29, 0x42, !P4 ;  /* 0x000000421d00780c */ /* 0x000fe20006761670 */
[----:B------:R-:W-:Y:S01]  /*394f0*/  IMAD.U32 R70, RZ, RZ, UR7 ;  /* 0x00000007ff467e24 */ /* 0x000fe2000f8e00ff */
[----:B------:R-:W5:Y:S01]  /*39500*/  LDL.LU R95, [R1+0x370] ;  /* 0x00037000015f7983 */ /* 0x000f620000300800 */
[----:B------:R-:W-:Y:S01]  /*39510*/  IMAD.U32 R71, RZ, RZ, UR8 ;  /* 0x00000008ff477e24 */ /* 0x000fe2000f8e00ff */
[----:B------:R-:W-:Y:S01]  /*39520*/  LOP3.LUT R3, R3, 0xfffffeff, RZ, 0xc0, !PT ;  /* 0xfffffeff03037812 */ /* 0x000fe200078ec0ff */
[----:B------:R-:W-:Y:S01]  /*39530*/  IMAD.U32 R72, RZ, RZ, UR7 ;  /* 0x00000007ff487e24 */ /* 0x000fe2000f8e00ff */
[----:B------:R-:W5:Y:S01]  /*39540*/  LDL.LU R93, [R1+0x374] ;  /* 0x00037400015d7983 */ /* 0x000f620000300800 */
[----:B------:R-:W-:Y:S01]  /*39550*/  IMAD.U32 R73, RZ, RZ, UR8 ;  /* 0x00000008ff497e24 */ /* 0x000fe2000f8e00ff */
[----:B------:R-:W-:Y:S01]  /*39560*/  @P1 LOP3.LUT R3, R3, 0x100, RZ, 0xfc, !PT ;  /* 0x0000010003031812 */ /* 0x000fe200078efcff */
[----:B------:R-:W-:Y:S01]  /*39570*/  IMAD.U32 R74, RZ, RZ, UR7 ;  /* 0x00000007ff4a7e24 */ /* 0x000fe2000f8e00ff */
[----:B------:R-:W5:Y:S01]  /*39580*/  LDL.LU R98, [R1+0x378] ;  /* 0x0003780001627983 */ /* 0x000f620000300800 */
[----:B------:R-:W-:Y:S01]  /*39590*/  IMAD.U32 R75, RZ, RZ, UR8 ;  /* 0x00000008ff4b7e24 */ /* 0x000fe2000f8e00ff */
[----:B------:R-:W-:Y:S01]  /*395a0*/  LOP3.LUT R3, R3, 0xfffffbff, RZ, 0xc0, !PT ;  /* 0xfffffbff03037812 */ /* 0x000fe200078ec0ff */
[----:B------:R-:W0:Y:S01]  /*395b0*/  @!P3 LDC.64 R6, c[0x0][0x5c0] ;  /* 0x00017000ff06bb82 */ /* 0x000e220000000a00 */
[----:B------:R-:W-:Y:S01]  /*395c0*/  @P3 LOP3.LUT R2, R2, 0x40, RZ, 0xfc, !PT ;  /* 0x0000004002023812 */ /* 0x000fe200078efcff */
[----:B------:R-:W-:Y:S01]  /*395d0*/  IMAD.U32 R76, RZ, RZ, UR7 ;  /* 0x00000007ff4c7e24 */ /* 0x000fe2000f8e00ff */
[----:B------:R-:W-:Y:S01]  /*395e0*/  @P2 LOP3.LUT R3, R3, 0x400, RZ, 0xfc, !PT ;  /* 0x0000040003032812 */ /* 0x000fe200078efcff */
[----:B------:R-:W-:Y:S01]  /*395f0*/  IMAD.U32 R77, RZ, RZ, UR8 ;  /* 0x00000008ff4d7e24 */ /* 0x000fe2000f8e00ff */
[----:B------:R-:W-:Y:S01]  /*39600*/  LOP3.LUT R2, R2, 0xfffffdff, RZ, 0xc0, !PT ;  /* 0xfffffdff02027812 */ /* 0x000fe200078ec0ff */
[----:B------:R-:W-:Y:S01]  /*39610*/  IMAD.U32 R78, RZ, RZ, UR7 ;  /* 0x00000007ff4e7e24 */ /* 0x000fe2000f8e00ff */
[----:B------:R-:W-:Y:S01]  /*39620*/  LOP3.LUT R3, R3, 0xfffff7ff, RZ, 0xc0, !PT ;  /* 0xfffff7ff03037812 */ /* 0x000fe200078ec0ff */
[----:B------:R-:W-:-:S02]  /*39630*/  IMAD.U32 R79, RZ, RZ, UR8 ;  /* 0x00000008ff4f7e24 */ /* 0x000fc4000f8e00ff */
[----:B------:R-:W-:Y:S02]  /*39640*/  IMAD.U32 R80, RZ, RZ, UR7 ;  /* 0x00000007ff507e24 */ /* 0x000fe4000f8e00ff */
[----:B------:R-:W-:Y:S02]  /*39650*/  IMAD.U32 R81, RZ, RZ, UR8 ;  /* 0x00000008ff517e24 */ /* 0x000fe4000f8e00ff */
[----:B------:R-:W-:Y:S02]  /*39660*/  IMAD.U32 R82, RZ, RZ, UR7 ;  /* 0x00000007ff527e24 */ /* 0x000fe4000f8e00ff */
[----:B------:R-:W-:Y:S02]  /*39670*/  IMAD.U32 R83, RZ, RZ, UR8 ;  /* 0x00000008ff537e24 */ /* 0x000fe4000f8e00ff */
[----:B------:R-:W-:Y:S02]  /*39680*/  IMAD.U32 R84, RZ, RZ, UR7 ;  /* 0x00000007ff547e24 */ /* 0x000fe4000f8e00ff */
[----:B------:R-:W-:-:S02]  /*39690*/  IMAD.U32 R85, RZ, RZ, UR8 ;  /* 0x00000008ff557e24 */ /* 0x000fc4000f8e00ff */
[----:B------:R-:W-:Y:S01]  /*396a0*/  IMAD.U32 R86, RZ, RZ, UR7 ;  /* 0x00000007ff567e24 */ /* 0x000fe2000f8e00ff */
[----:B0-----:R-:W-:Y:S01]  /*396b0*/  @!P3 IADD3 R8, P5, P6, R24, UR8, R6 ;  /* 0x000000081808bc10 */ /* 0x001fe2000febe006 */
[----:B------:R-:W-:Y:S02]  /*396c0*/  IMAD.U32 R87, RZ, RZ, UR8 ;  /* 0x00000008ff577e24 */ /* 0x000fe4000f8e00ff */
[----:B------:R-:W-:Y:S01]  /*396d0*/  IMAD.U32 R88, RZ, RZ, UR7 ;  /* 0x00000007ff587e24 */ /* 0x000fe2000f8e00ff */
[----:B------:R-:W-:Y:S01]  /*396e0*/  @!P3 IADD3.X R9, R30, UR7, R7, P5, P6 ;  /* 0x000000071e09bc10 */ /* 0x000fe2000afec407 */
[----:B------:R-:W-:Y:S01]  /*396f0*/  IMAD.U32 R89, RZ, RZ, UR8 ;  /* 0x00000008ff597e24 */ /* 0x000fe2000f8e00ff */
[----:B------:R-:W-:Y:S01]  /*39700*/  ISETP.LT.OR P3, PT, R29, 0x49, !P4 ;  /* 0x000000491d00780c */ /* 0x000fe20006761670 */
[----:B------:R-:W-:Y:S02]  /*39710*/  IMAD.U32 R90, RZ, RZ, UR7 ;  /* 0x00000007ff5a7e24 */ /* 0x000fe4000f8e00ff */
[----:B------:R-:W-:-:S02]  /*39720*/  IMAD.U32 R91, RZ, RZ, UR8 ;  /* 0x00000008ff5b7e24 */ /* 0x000fc4000f8e00ff */
[----:B------:R-:W-:-:S08]  /*39730*/  IMAD.U32 R92, RZ, RZ, UR7 ;  /* 0x00000007ff5c7e24 */ /* 0x000fd0000f8e00ff */
        /* <DEDUP_REMOVED lines=29> */
[----:B------:R-:W-:Y:S01]  /*39910*/  LOP3.LUT R2, R2, 0xfffffffb, RZ, 0xc0, !PT ;  /* 0xfffffffb02027812 */ /* 0x000fe200078ec0ff */
[----:B--2---:R-:W-:Y:S01]  /*39920*/  FMUL R28, R28, UR39 ;  /* 0x000000271c1c7c20 */ /* 0x004fe20008400000 */
[----:B0-----:R-:W-:-:S04]  /*39930*/  @!P3 IADD3 R36, P5, P6, R24, UR8, R6 ;  /* 0x000000081824bc10 */ /* 0x001fc8000febe006 */
[----:B------:R-:W-:Y:S02]  /*39940*/  @!P3 IADD3.X R37, R30, UR7, R7, P5, P6 ;  /* 0x000000071e25bc10 */ /* 0x000fe4000afec407 */
[----:B------:R-:W0:Y:S01]  /*39950*/  @!P4 LDC.64 R6, c[0x0][0x5c0] ;  /* 0x00017000ff06cb82 */ /* 0x000e220000000a00 */
[----:B------:R-:W-:Y:S02]  /*39960*/  ISETP.NE.AND P3, PT, R16, RZ, PT ;  /* 0x000000ff1000720c */ /* 0x000fe40003f65270 */
        /* <DEDUP_REMOVED lines=52> */
[----:B------:R-:W0:Y:S01]  /*39cb0*/  @!P0 LDC.64 R6, c[0x0][0x5c0] ;  /* 0x00017000ff068b82 */ /* 0x000e220000000a00 */
[----:B------:R-:W-:-:S13]  /*39cc0*/  ISETP.LT.OR P4, PT, R29, 0x51, !P3 ;  /* 0x000000511d00780c */ /* 0x000fda0005f81670 */
        /* <DEDUP_REMOVED lines=44> */
[----:B------:R-:W-:Y:S02]  /*39f90*/  LOP3.LUT R0, R0, 0xffffbfff, RZ, 0xc0, !PT ;  /* 0xffffbfff00007812 */ /* 0x000fe400078ec0ff */
[----:B0-----:R-:W-:-:S04]  /*39fa0*/  @!P0 IADD3 R60, P5, P6, R24, UR10, R6 ;  /* 0x0000000a183c8c10 */ /* 0x001fc8000febe006 */
[----:B------:R-:W-:Y:S02]  /*39fb0*/  @!P0 IADD3.X R61, R30, UR9, R7, P5, P6 ;  /* 0x000000091e3d8c10 */ /* 0x000fe4000afec407 */
        /* <DEDUP_REMOVED lines=35> */
[----:B------:R-:W-:Y:S02]  /*3a1f0*/  LOP3.LUT R0, R0, 0xffffffdf, RZ, 0xc0, !PT ;  /* 0xffffffdf00007812 */ /* 0x000fe400078ec0ff */
[----:B------:R-:W-:-:S02]  /*3a200*/  F2FP.SATFINITE.E4M3.F32.PACK_AB_MERGE_C R28, RZ, R28, RZ ;  /* 0x0000001cff1c723e */ /* 0x000fc400048070ff */
[----:B------:R-:W-:-:S07]  /*3a210*/  LOP3.LUT P2, RZ, R2, 0x40, RZ, 0xc0, !PT ;  /* 0x0000004002ff7812 */ /* 0x000fce000784c0ff */
[----:B------:R-:W-:Y:S02]  /*3a220*/  @!P0 IADD3 R75, P6, P5, R75, UR6, R24 ;  /* 0x000000064b4b8c10 */ /* 0x000fe4000fdde018 */
[----:B------:R-:W-:Y:S02]  /*3a230*/  @P0 LOP3.LUT R0, R0, 0x20, RZ, 0xfc, !PT ;  /* 0x0000002000000812 */ /* 0x000fe400078efcff */
[----:B------:R-:W-:Y:S02]  /*3a240*/  @!P0 IADD3.X R76, R76, UR5, R30, P6, P5 ;  /* 0x000000054c4c8c10 */ /* 0x000fe4000b7ea41e */
[----:B------:R-:W-:-:S13]  /*3a250*/  ISETP.LT.OR P0, PT, R29, 0x41, !P3 ;  /* 0x000000411d00780c */ /* 0x000fda0005f01670 */
[----:B------:R-:W-:-:S04]  /*3a260*/  @!P0 IADD3 R77, P6, P5, R77, UR10, R24 ;  /* 0x0000000a4d4d8c10 */ /* 0x000fc8000fdde018 */
        /* <DEDUP_REMOVED lines=10> */
[----:B------:R-:W-:-:S04]  /*3a310*/  @!P4 IADD3 R85, P6, P5, R85, UR10, R24 ;  /* 0x0000000a5555cc10 */ /* 0x000fc8000fdde018 */
[----:B------:R-:W-:Y:S02]  /*3a320*/  @!P4 IADD3.X R86, R86, UR9, R30, P6, P5 ;  /* 0x000000095656cc10 */ /* 0x000fe4000b7ea41e */
[----:B------:R-:W-:-:S13]  /*3a330*/  ISETP.LT.OR P5, PT, R29, 0x52, !P3 ;  /* 0x000000521d00780c */ /* 0x000fda0005fa1670 */
[----:B------:R-:W-:Y:S02]  /*3a340*/  @!P5 IADD3 R87, P0, P6, R87, UR10, R24 ;  /* 0x0000000a5757dc10 */ /* 0x000fe4000fe1e018 */
[----:B------:R-:W-:Y:S02]  /*3a350*/  @P5 LOP3.LUT R3, R3, 0x1000, RZ, 0xfc, !PT ;  /* 0x0000100003035812 */ /* 0x000fe400078efcff */
[----:B------:R-:W-:Y:S02]  /*3a360*/  @!P5 IADD3.X R88, R88, UR9, R30, P0, P6 ;  /* 0x000000095858dc10 */ /* 0x000fe400087ec41e */
[----:B------:R-:W-:Y:S02]  /*3a370*/  @!P1 IADD3 R89, P0, P6, R89, UR10, R24 ;  /* 0x0000000a59599c10 */ /* 0x000fe4000fe1e018 */
[----:B------:R-:W-:Y:S02]  /*3a380*/  LOP3.LUT R3, R3, 0xffffdfff, RZ, 0xc0, !PT ;  /* 0xffffdfff03037812 */ /* 0x000fe400078ec0ff */
[----:B------:R-:W-:-:S02]  /*3a390*/  @!P1 IADD3.X R90, R90, UR9, R30, P0, P6 ;  /* 0x000000095a5a9c10 */ /* 0x000fc400087ec41e */
[----:B------:R-:W-:Y:S02]  /*3a3a0*/  ISETP.LT.OR P0, PT, R29, 0x5a, !P3 ;  /* 0x0000005a1d00780c */ /* 0x000fe40005f01670 */
[----:B------:R-:W-:Y:S02]  /*3a3b0*/  @P1 LOP3.LUT R3, R3, 0x2000, RZ, 0xfc, !PT ;  /* 0x0000200003031812 */ /* 0x000fe400078efcff */
[----:B------:R-:W-:Y:S02]  /*3a3c0*/  LOP3.LUT P5, RZ, R2, 0x400, RZ, 0xc0, !PT ;  /* 0x0000040002ff7812 */ /* 0x000fe400078ac0ff */
[----:B------:R-:W-:-:S04]  /*3a3d0*/  LOP3.LUT R3, R3, 0xffffbfff, RZ, 0xc0, !PT ;  /* 0xffffbfff03037812 */ /* 0x000fc800078ec0ff */
[----:B------:R-:W-:-:S03]  /*3a3e0*/  @P3 LOP3.LUT R3, R3, 0x4000, RZ, 0xfc, !PT ;  /* 0x0000400003033812 */ /* 0x000fc600078efcff */
[----:B------:R-:W-:Y:S02]  /*3a3f0*/  @!P0 IADD3 R91, P4, P6, R91, UR10, R24 ;  /* 0x0000000a5b5b8c10 */ /* 0x000fe4000fe9e018 */
[----:B------:R-:W-:Y:S02]  /*3a400*/  LOP3.LUT R3, R3, 0xffff7fff, RZ, 0xc0, !PT ;  /* 0xffff7fff03037812 */ /* 0x000fe400078ec0ff */
[----:B------:R-:W-:Y:S02]  /*3a410*/  @!P0 IADD3.X R92, R92, UR9, R30, P4, P6 ;  /* 0x000000095c5c8c10 */ /* 0x000fe4000a7ec41e */
[----:B------:R-:W-:Y:S02]  /*3a420*/  @P0 LOP3.LUT R3, R3, 0x8000, RZ, 0xfc, !PT ;  /* 0x0000800003030812 */ /* 0x000fe400078efcff */
[----:B------:R-:W-:-:S04]  /*3a430*/  LOP3.LUT P0, RZ, R0, 0x10000, RZ, 0xc0, !PT ;  /* 0x0001000000ff7812 */ /* 0x000fc8000780c0ff */
[----:B------:R-:W-:-:S13]  /*3a440*/  ISETP.LT.OR P6, PT, R29, 0x41, !P0 ;  /* 0x000000411d00780c */ /* 0x000fda00047c1670 */
[----:B------:R-:W0:Y:S02]  /*3a450*/  @!P6 LDC.64 R6, c[0x0][0x5c0] ;  /* 0x00017000ff06eb82 */ /* 0x000e240000000a00 */
[----:B0-----:R-:W-:-:S05]  /*3a460*/  @!P6 IADD3 R6, P1, R24, R6, RZ ;  /* 0x000000061806e210 */ /* 0x001fca0007f3e0ff */
[----:B------:R-:W-:Y:S01]  /*3a470*/  @!P6 IMAD.X R7, R30, 0x1, R7, P1 ;  /* 0x000000011e07e824 */ /* 0x000fe200008e0607 */
[----:B------:R-:W-:-:S04]  /*3a480*/  LOP3.LUT P1, RZ, R2, 0x200, RZ, 0xc0, !PT ;  /* 0x0000020002ff7812 */ /* 0x000fc8000782c0ff */
[----:B------:R3:W-:Y:S01]  /*3a490*/  @!P6 STG.E.U8 desc[UR46][R6.64+0x40], R28 ;  /* 0x0000401c0600e986 */ /* 0x0007e2000c10112e */
[----:B------:R-:W-:Y:S01]  /*3a4a0*/  ISETP.LT.OR P6, PT, R29, 0x42, !P0 ;  /* 0x000000421d00780c */ /* 0x000fe200047c1670 */
[----:B---3--:R-:W-:-:S12]  /*3a4b0*/  FMUL R28, R94, UR39 ;  /* 0x000000275e1c7c20 */ /* 0x008fd80008400000 */
[----:B------:R-:W0:Y:S01]  /*3a4c0*/  @!P6 LDC.64 R6, c[0x0][0x5c0] ;  /* 0x00017000ff06eb82 */ /* 0x000e220000000a00 */
[----:B------:R-:W2:Y:S01]  /*3a4d0*/  LDL.LU R94, [R1+0x37c] ;  /* 0x00037c00015e7983 */ /* 0x000ea20000300800 */
[----:B------:R-:W-:Y:S02]  /*3a4e0*/  F2FP.SATFINITE.E4M3.F32.PACK_AB_MERGE_C R28, RZ, R28, RZ ;  /* 0x0000001cff1c723e */ /* 0x000fe400048070ff */
[----:B0-----:R-:W-:-:S05]  /*3a4f0*/  @!P6 IADD3 R6, P3, R24, R6, RZ ;  /* 0x000000061806e210 */ /* 0x001fca0007f7e0ff */
[----:B------:R-:W-:-:S05]  /*3a500*/  @!P6 IMAD.X R7, R30, 0x1, R7, P3 ;  /* 0x000000011e07e824 */ /* 0x000fca00018e0607 */
[----:B------:R4:W-:Y:S02]  /*3a510*/  @!P6 STG.E.U8 desc[UR46][R6.64+0x41], R28 ;  /* 0x0000411c0600e986 */ /* 0x0009e4000c10112e */
[----:B----4-:R-:W-:Y:S02]  /*3a520*/  FMUL R6, R97, UR39 ;  /* 0x0000002761067c20 */ /* 0x010fe40008400000 */
[----:B------:R-:W3:Y:S03]  /*3a530*/  LDL.LU R97, [R1+0x380] ;  /* 0x0003800001617983 */ /* 0x000ee60000300800 */
[----:B------:R-:W-:Y:S02]  /*3a540*/  F2FP.SATFINITE.E4M3.F32.PACK_AB_MERGE_C R6, RZ, R6, RZ ;  /* 0x00000006ff06723e */ /* 0x000fe400048070ff */
[----:B------:R-:W-:-:S03]  /*3a550*/  ISETP.LT.OR P6, PT, R29, 0x49, !P0 ;  /* 0x000000491d00780c */ /* 0x000fc600047c1670 */
[----:B------:R5:W-:Y:S02]  /*3a560*/  @!P5 STG.E.U8 desc[UR46][R10.64+0x40], R6 ;  /* 0x000040060a00d986 */ /* 0x000be4000c10112e */
[----:B-----5:R-:W-:Y:S02]  /*3a570*/  FMUL R6, R96, UR39 ;  /* 0x0000002760067c20 */ /* 0x020fe40008400000 */
[----:B------:R-:W4:Y:S03]  /*3a580*/  LDL.LU R96, [R1+0x384] ;  /* 0x0003840001607983 */ /* 0x000f260000300800 */
[----:B------:R-:W-:-:S05]  /*3a590*/  F2FP.SATFINITE.E4M3.F32.PACK_AB_MERGE_C R6, RZ, R6, RZ ;  /* 0x00000006ff06723e */ /* 0x000fca00048070ff */
[----:B------:R0:W-:Y:S02]  /*3a5a0*/  @!P2 STG.E.U8 desc[UR46][R8.64+0x41], R6 ;  /* 0x000041060800a986 */ /* 0x0001e4000c10112e */
[----:B0-----:R-:W0:Y:S01]  /*3a5b0*/  @!P6 LDC.64 R6, c[0x0][0x5c0] ;  /* 0x00017000ff06eb82 */ /* 0x001e220000000a00 */
[----:B------:R-:W-:Y:S02]  /*3a5c0*/  FMUL R8, R95, UR39 ;  /* 0x000000275f087c20 */ /* 0x000fe40008400000 */
[----:B------:R-:W5:Y:S03]  /*3a5d0*/  LDL.LU R95, [R1+0x388] ;  /* 0x00038800015f7983 */ /* 0x000f660000300800 */
[----:B------:R-:W-:Y:S02]  /*3a5e0*/  F2FP.SATFINITE.E4M3.F32.PACK_AB_MERGE_C R8, RZ, R8, RZ ;  /* 0x00000008ff08723e */ /* 0x000fe400048070ff */
[----:B0-----:R-:W-:-:S05]  /*3a5f0*/  @!P6 IADD3 R6, P2, R24, R6, RZ ;  /* 0x000000061806e210 */ /* 0x001fca0007f5e0ff */
[----:B------:R-:W-:-:S05]  /*3a600*/  @!P6 IMAD.X R7, R30, 0x1, R7, P2 ;  /* 0x000000011e07e824 */ /* 0x000fca00010e0607 */
[----:B------:R0:W-:Y:S02]  /*3a610*/  @!P6 STG.E.U8 desc[UR46][R6.64+0x48], R8 ;  /* 0x000048080600e986 */ /* 0x0001e4000c10112e */
[----:B0-----:R-:W-:Y:S02]  /*3a620*/  FMUL R8, R93, UR39 ;  /* 0x000000275d087c20 */ /* 0x001fe40008400000 */
[----:B------:R-:W5:Y:S01]  /*3a630*/  LDL.LU R93, [R1+0x38c] ;  /* 0x00038c00015d7983 */ /* 0x000f620000300800 */
[----:B------:R-:W-:-:S13]  /*3a640*/  ISETP.LT.OR P6, PT, R29, 0x4a, !P0 ;  /* 0x0000004a1d00780c */ /* 0x000fda00047c1670 */
[----:B------:R-:W0:Y:S01]  /*3a650*/  @!P6 LDC.64 R6, c[0x0][0x5c0] ;  /* 0x00017000ff06eb82 */ /* 0x000e220000000a00 */
[----:B------:R-:W-:Y:S02]  /*3a660*/  F2FP.SATFINITE.E4M3.F32.PACK_AB_MERGE_C R8, RZ, R8, RZ ;  /* 0x00000008ff08723e */ /* 0x000fe400048070ff */
[----:B------:R-:W-:Y:S02]  /*3a670*/  LOP3.LUT P4, RZ, R2, 0x20, RZ, 0xc0, !PT ;  /* 0x0000002002ff7812 */ /* 0x000fe4000788c0ff */
[----:B0-----:R-:W-:-:S05]  /*3a680*/  @!P6 IADD3 R6, P2, R24, R6, RZ ;  /* 0x000000061806e210 */ /* 0x001fca0007f5e0ff */
[----:B------:R-:W-:-:S05]  /*3a690*/  @!P6 IMAD.X R7, R30, 0x1, R7, P2 ;  /* 0x000000011e07e824 */ /* 0x000fca00010e0607 */
[----:B------:R0:W-:Y:S01]  /*3a6a0*/  @!P6 STG.E.U8 desc[UR46][R6.64+0x49], R8 ;  /* 0x000049080600e986 */ /* 0x0001e2000c10112e */
[----:B------:R-:W-:Y:S01]  /*3a6b0*/  ISETP.LT.OR P6, PT, R29, 0x51, !P0 ;  /* 0x000000511d00780c */ /* 0x000fe200047c1670 */
[----:B0-----:R-:W-:-:S05]  /*3a6c0*/  FMUL R6, R98, UR39 ;  /* 0x0000002762067c20 */ /* 0x001fca0008400000 */
[----:B------:R-:W-:-:S05]  /*3a6d0*/  F2FP.SATFINITE.E4M3.F32.PACK_AB_MERGE_C R6, RZ, R6, RZ ;  /* 0x00000006ff06723e */ /* 0x000fca00048070ff */
[----:B------:R2:W-:Y:S01]  /*3a6e0*/  @!P1 STG.E.U8 desc[UR46][R14.64+0x48], R6 ;  /* 0x000048060e009986 */ /* 0x0005e2000c10112e */
[----:B------:R-:W-:Y:S01]  /*3a6f0*/  LOP3.LUT P5, RZ, R2, 0x100, RZ, 0xc0, !PT ;  /* 0x0000010002ff7812 */ /* 0x000fe200078ac0ff */
[----:B--2---:R-:W-:Y:S02]  /*3a700*/  FMUL R6, R94, UR39 ;  /* 0x000000275e067c20 */ /* 0x004fe40008400000 */
[----:B------:R-:W2:Y:S03]  /*3a710*/  LDL.LU R94, [R1+0x390] ;  /* 0x00039000015e7983 */ /* 0x000ea60000300800 */
[----:B------:R-:W-:Y:S01]  /*3a720*/  F2FP.SATFINITE.E4M3.F32.PACK_AB_MERGE_C R6, RZ, R6, RZ ;  /* 0x00000006ff06723e */ /* 0x000fe200048070ff */
[----:B------:R-:W2:Y:S04]  /*3a730*/  LDL.LU R98, [R1+0x394] ;  /* 0x0003940001627983 */ /* 0x000ea80000300800 */
[----:B------:R0:W-:Y:S02]  /*3a740*/  @!P4 STG.E.U8 desc[UR46][R12.64+0x49], R6 ;  /* 0x000049060c00c986 */ /* 0x0001e4000c10112e */
[----:B0-----:R-:W0:Y:S02]  /*3a750*/  @!P6 LDC.64 R6, c[0x0][0x5c0] ;  /* 0x00017000ff06eb82 */ /* 0x001e240000000a00 */
[----:B0-----:R-:W-:Y:S01]  /*3a760*/  @!P6 IADD3 R6, P1, R24, R6, RZ ;  /* 0x000000061806e210 */ /* 0x001fe20007f3e0ff */
[----:B---3--:R-:W-:-:S04]  /*3a770*/  FMUL R8, R97, UR39 ;  /* 0x0000002761087c20 */ /* 0x008fc80008400000 */
[----:B------:R-:W-:Y:S01]  /*3a780*/  @!P6 IMAD.X R7, R30, 0x1, R7, P1 ;  /* 0x000000011e07e824 */ /* 0x000fe200008e0607 */
[----:B------:R-:W-:-:S05]  /*3a790*/  F2FP.SATFINITE.E4M3.F32.PACK_AB_MERGE_C R8, RZ, R8, RZ ;  /* 0x00000008ff08723e */ /* 0x000fca00048070ff */
[----:B------:R0:W-:Y:S01]  /*3a7a0*/  @!P6 STG.E.U8 desc[UR46][R6.64+0x50], R8 ;  /* 0x000050080600e986 */ /* 0x0001e2000c10112e */
[----:B------:R-:W-:-:S13]  /*3a7b0*/  ISETP.LT.OR P6, PT, R29, 0x52, !P0 ;  /* 0x000000521d00780c */ /* 0x000fda00047c1670 */
[----:B0-----:R-:W0:Y:S01]  /*3a7c0*/  @!P6 LDC.64 R6, c[0x0][0x5c0] ;  /* 0x00017000ff06eb82 */ /* 0x001e220000000a00 */
[----:B----4-:R-:W-:Y:S02]  /*3a7d0*/  FMUL R8, R96, UR39 ;  /* 0x0000002760087c20 */ /* 0x010fe40008400000 */
[----:B------:R-:W3:Y:S03]  /*3a7e0*/  LDL.LU R96, [R1+0x398] ;  /* 0x0003980001607983 */ /* 0x000ee60000300800 */
[----:B------:R-:W-:Y:S02]  /*3a7f0*/  F2FP.SATFINITE.E4M3.F32.PACK_AB_MERGE_C R8, RZ, R8, RZ ;  /* 0x00000008ff08723e */ /* 0x000fe400048070ff */
[----:B0-----:R-:W-:-:S05]  /*3a800*/  @!P6 IADD3 R6, P1, R24, R6, RZ ;  /* 0x000000061806e210 */ /* 0x001fca0007f3e0ff */
[----:B------:R-:W-:-:S05]  /*3a810*/  @!P6 IMAD.X R7, R30, 0x1, R7, P1 ;  /* 0x000000011e07e824 */ /* 0x000fca00008e0607 */
[----:B------:R5:W-:Y:S02]  /*3a820*/  @!P6 STG.E.U8 desc[UR46][R6.64+0x51], R8 ;  /* 0x000051080600e986 */ /* 0x000be4000c10112e */
[----:B-----5:R-:W-:-:S05]  /*3a830*/  FMUL R6, R95, UR39 ;  /* 0x000000275f067c20 */ /* 0x020fca0008400000 */
[----:B------:R-:W-:-:S05]  /*3a840*/  F2FP.SATFINITE.E4M3.F32.PACK_AB_MERGE_C R6, RZ, R6, RZ ;  /* 0x00000006ff06723e */ /* 0x000fca00048070ff */
[----:B------:R0:W-:Y:S02]  /*3a850*/  @!P5 STG.E.U8 desc[UR46][R22.64+0x50], R6 ;  /* 0x000050061600d986 */ /* 0x0001e4000c10112e */
[----:B0-----:R-:W-:Y:S02]  /*3a860*/  FMUL R6, R93, UR39 ;  /* 0x000000275d067c20 */ /* 0x001fe40008400000 */
[----:B------:R-:W4:Y:S01]  /*3a870*/  LDL.LU R93, [R1+0x39c] ;  /* 0x00039c00015d7983 */ /* 0x000f220000300800 */
[----:B------:R-:W-:Y:S02]  /*3a880*/  LOP3.LUT P2, RZ, R2, 0x10, RZ, 0xc0, !PT ;  /* 0x0000001002ff7812 */ /* 0x000fe4000784c0ff */
[----:B------:R-:W-:Y:S01]  /*3a890*/  ISETP.LT.OR P6, PT, R29, 0x59, !P0 ;  /* 0x000000591d00780c */ /* 0x000fe200047c1670 */
[----:B------:R-:W5:Y:S01]  /*3a8a0*/  LDL.LU R97, [R1+0x3a0] ;  /* 0x0003a00001617983 */ /* 0x000f620000300800 */
[----:B------:R-:W-:-:S03]  /*3a8b0*/  F2FP.SATFINITE.E4M3.F32.PACK_AB_MERGE_C R6, RZ, R6, RZ ;  /* 0x00000006ff06723e */ /* 0x000fc600048070ff */
[----:B------:R-:W5:Y:S06]  /*3a8c0*/  LDL.LU R95, [R1+0x3a4] ;  /* 0x0003a400015f7983 */ /* 0x000f6c0000300800 */
[----:B------:R0:W-:Y:S01]  /*3a8d0*/  @!P2 STG.E.U8 desc[UR46][R18.64+0x51], R6 ;  /* 0x000051061200a986 */ /* 0x0001e2000c10112e */
[----:B------:R-:W-:Y:S01]  /*3a8e0*/  LOP3.LUT P3, RZ, R2, 0x80, RZ, 0xc0, !PT ;  /* 0x0000008002ff7812 */ /* 0x000fe2000786c0ff */
[----:B0-----:R-:W0:Y:S01]  /*3a8f0*/  @!P6 LDC.64 R6, c[0x0][0x5c0] ;  /* 0x00017000ff06eb82 */ /* 0x001e220000000a00 */
[----:B------:R-:W-:-:S11]  /*3a900*/  LOP3.LUT R3, R3, 0xfffbffff, RZ, 0xc0, !PT ;  /* 0xfffbffff03037812 */ /* 0x000fd600078ec0ff */
[----:B------:R-:W-:Y:S02]  /*3a910*/  @P3 LOP3.LUT R3, R3, 0x40000, RZ, 0xfc, !PT ;  /* 0x0004000003033812 */ /* 0x000fe400078efcff */
[----:B0-----:R-:W-:-:S05]  /*3a920*/  @!P6 IADD3 R6, P3, R24, R6, RZ ;  /* 0x000000061806e210 */ /* 0x001fca0007f7e0ff */
[----:B------:R-:W-:Y:S02]  /*3a930*/  @!P6 IMAD.X R7, R30, 0x1, R7, P3 ;  /* 0x000000011e07e824 */ /* 0x000fe400018e0607 */
[----:B--2---:R-:W-:Y:S02]  /*3a940*/  FMUL R8, R94, UR39 ;  /* 0x000000275e087c20 */ /* 0x004fe40008400000 */
[----:B------:R-:W2:Y:S03]  /*3a950*/  LDL.LU R94, [R1+0x3a8] ;  /* 0x0003a800015e7983 */ /* 0x000ea60000300800 */
[----:B------:R-:W-:-:S05]  /*3a960*/  F2FP.SATFINITE.E4M3.F32.PACK_AB_MERGE_C R8, RZ, R8, RZ ;  /* 0x00000008ff08723e */ /* 0x000fca00048070ff */
[----:B------:R0:W-:Y:S01]  /*3a970*/  @!P6 STG.E.U8 desc[UR46][R6.64+0x58], R8 ;  /* 0x000058080600e986 */ /* 0x0001e2000c10112e */
[----:B------:R-:W-:-:S13]  /*3a980*/  ISETP.LT.OR P6, PT, R29, 0x5a, !P0 ;  /* 0x0000005a1d00780c */ /* 0x000fda00047c1670 */
[----:B0-----:R-:W0:Y:S01]  /*3a990*/  @!P6 LDC.64 R6, c[0x0][0x5c0] ;  /* 0x00017000ff06eb82 */ /* 0x001e220000000a00 */
[----:B------:R-:W-:-:S05]  /*3a9a0*/  FMUL R8, R98, UR39 ;  /* 0x0000002762087c20 */ /* 0x000fca0008400000 */
[----:B------:R-:W-:Y:S02]  /*3a9b0*/  F2FP.SATFINITE.E4M3.F32.PACK_AB_MERGE_C R8, RZ, R8, RZ ;  /* 0x00000008ff08723e */ /* 0x000fe400048070ff */
[----:B0-----:R-:W-:-:S05]  /*3a9c0*/  @!P6 IADD3 R6, P0, R24, R6, RZ ;  /* 0x000000061806e210 */ /* 0x001fca0007f1e0ff */
[----:B------:R-:W-:-:S05]  /*3a9d0*/  @!P6 IMAD.X R7, R30, 0x1, R7, P0 ;  /* 0x000000011e07e824 */ /* 0x000fca00000e0607 */
[----:B------:R3:W-:Y:S02]  /*3a9e0*/  @!P6 STG.E.U8 desc[UR46][R6.64+0x59], R8 ;  /* 0x000059080600e986 */ /* 0x0007e4000c10112e */
[----:B---3--:R-:W-:Y:S02]  /*3a9f0*/  FMUL R6, R96, UR39 ;  /* 0x0000002760067c20 */ /* 0x008fe40008400000 */
[----:B------:R-:W3:Y:S03]  /*3aa00*/  LDL.LU R96, [R1+0x3ac] ;  /* 0x0003ac0001607983 */ /* 0x000ee60000300800 */
[----:B------:R-:W-:Y:S01]  /*3aa10*/  F2FP.SATFINITE.E4M3.F32.PACK_AB_MERGE_C R9, RZ, R6, RZ ;  /* 0x00000006ff09723e */ /* 0x000fe200048070ff */
[----:B----4-:R-:W-:Y:S02]  /*3aa20*/  FMUL R6, R93, UR39 ;  /* 0x000000275d067c20 */ /* 0x010fe40008400000 */
[----:B------:R-:W4:Y:S01]  /*3aa30*/  LDL.LU R93, [R1+0x3b0] ;  /* 0x0003b000015d7983 */ /* 0x000f220000300800 */
[----:B------:R-:W-:-:S02]  /*3aa40*/  LOP3.LUT P3, RZ, R3, 0x40000, RZ, 0xc0, !PT ;  /* 0x0004000003ff7812 */ /* 0x000fc4000786c0ff */
[C---:B------:R-:W-:Y:S02]  /*3aa50*/  LOP3.LUT P4, RZ, R2.reuse, 0x8, RZ, 0xc0, !PT ;  /* 0x0000000802ff7812 */ /* 0x040fe4000788c0ff */
[----:B------:R-:W-:Y:S02]  /*3aa60*/  F2FP.SATFINITE.E4M3.F32.PACK_AB_MERGE_C R6, RZ, R6, RZ ;  /* 0x00000006ff06723e */ /* 0x000fe400048070ff */
[----:B------:R-:W-:-:S07]  /*3aa70*/  LOP3.LUT P1, RZ, R2, 0x4, RZ, 0xc0, !PT ;  /* 0x0000000402ff7812 */ /* 0x000fce000782c0ff */
[----:B------:R-:W-:Y:S04]  /*3aa80*/  @!P3 STG.E.U8 desc[UR46][R36.64+0x58], R9 ;  /* 0x000058092400b986 */ /* 0x000fe8000c10112e */
[----:B------:R5:W-:Y:S01]  /*3aa90*/  @!P4 STG.E.U8 desc[UR46][R32.64+0x59], R6 ;  /* 0x000059062000c986 */ /* 0x000be2000c10112e */
[----:B------:R-:W-:Y:S02]  /*3aaa0*/  LOP3.LUT P5, RZ, R2, 0x2, RZ, 0xc0, !PT ;  /* 0x0000000202ff7812 */ /* 0x000fe400078ac0ff */
[----:B------:R-:W-:Y:S01]  /*3aab0*/  LOP3.LUT P2, RZ, R0, 0x4000, RZ, 0xc0, !PT ;  /* 0x0000400000ff7812 */ /* 0x000fe2000784c0ff */
[----:B-----5:R-:W-:-:S05]  /*3aac0*/  FMUL R6, R97, UR39 ;  /* 0x0000002761067c20 */ /* 0x020fca0008400000 */
[----:B------:R-:W-:-:S05]  /*3aad0*/  F2FP.SATFINITE.E4M3.F32.PACK_AB_MERGE_C R6, RZ, R6, RZ ;  /* 0x00000006ff06723e */ /* 0x000fca00048070ff */
[----:B------:R0:W-:Y:S02]  /*3aae0*/  @!P1 STG.E.U8 desc[UR46][R20.64+0x40], R6 ;  /* 0x0000400614009986 */ /* 0x0001e4000c10112e */
[----:B0-----:R-:W-:Y:S01]  /*3aaf0*/  FMUL R6, R95, UR39 ;  /* 0x000000275f067c20 */ /* 0x001fe20008400000 */
[----:B------:R-:W-:Y:S01]  /*3ab00*/  LOP3.LUT P0, RZ, R2, 0x1, RZ, 0xc0, !PT ;  /* 0x0000000102ff7812 */ /* 0x000fe2000780c0ff */
[----:B------:R-:W5:Y:S03]  /*3ab10*/  LDL.LU R95, [R1+0x3b4] ;  /* 0x0003b400015f7983 */ /* 0x000f660000300800 */
[----:B------:R-:W-:-:S05]  /*3ab20*/  F2FP.SATFINITE.E4M3.F32.PACK_AB_MERGE_C R6, RZ, R6, RZ ;  /* 0x00000006ff06723e */ /* 0x000fca00048070ff */
[----:B------:R0:W-:Y:S02]  /*3ab30*/  @!P5 STG.E.U8 desc[UR46][R16.64+0x41], R6 ;  /* 0x000041061000d986 */ /* 0x0001e4000c10112e */
[----:B0-----:R-:W0:Y:S01]  /*3ab40*/  @!P2 LDC.64 R6, c[0x0][0x5c0] ;  /* 0x00017000ff06ab82 */ /* 0x001e220000000a00 */
[----:B------:R-:W-:-:S04]  /*3ab50*/  LOP3.LUT R3, R3, 0xfffdffff, RZ, 0xc0, !PT ;  /* 0xfffdffff03037812 */ /* 0x000fc800078ec0ff */
[----:B------:R-:W-:Y:S02]  /*3ab60*/  @P0 LOP3.LUT R3, R3, 0x20000, RZ, 0xfc, !PT ;  /* 0x0002000003030812 */ /* 0x000fe400078efcff */
[----:B------:R-:W-:Y:S02]  /*3ab70*/  LOP3.LUT P0, RZ, R0, 0x2000, RZ, 0xc0, !PT ;  /* 0x0000200000ff7812 */ /* 0x000fe4000780c0ff */
[----:B0-----:R-:W-:-:S05]  /*3ab80*/  @!P2 IADD3 R6, P6, R31, R6, RZ ;  /* 0x000000061f06a210 */ /* 0x001fca0007fde0ff */
[----:B------:R-:W-:Y:S02]  /*3ab90*/  @!P2 IMAD.X R7, R62, 0x1, R7, P6 ;  /* 0x000000013e07a824 */ /* 0x000fe400030e0607 */
[----:B--2---:R-:W-:Y:S02]  /*3aba0*/  FMUL R8, R94, UR39 ;  /* 0x000000275e087c20 */ /* 0x004fe40008400000 */
[----:B------:R-:W2:Y:S03]  /*3abb0*/  LDL.LU R94, [R1+0x3b8] ;  /* 0x0003b800015e7983 */ /* 0x000ea60000300800 */
[----:B------:R-:W-:Y:S01]  /*3abc0*/  F2FP.SATFINITE.E4M3.F32.PACK_AB_MERGE_C R8, RZ, R8, RZ ;  /* 0x00000008ff08723e */ /* 0x000fe200048070ff */
[----:B------:R-:W2:Y:S04]  /*3abd0*/  LDL.LU R97, [R1+0x3bc] ;  /* 0x0003bc0001617983 */ /* 0x000ea80000300800 */
[----:B------:R0:W-:Y:S02]  /*3abe0*/  @!P2 STG.E.U8 desc[UR46][R6.64+0x40], R8 ;  /* 0x000040080600a986 */ /* 0x0001e4000c10112e */
[----:B0-----:R-:W0:Y:S02]  /*3abf0*/  @!P0 LDC.64 R6, c[0x0][0x5c0] ;  /* 0x00017000ff068b82 */ /* 0x001e240000000a00 */
[----:B0-----:R-:W-:-:S05]  /*3ac00*/  @!P0 IADD3 R6, P6, R63, R6, RZ ;  /* 0x000000063f068210 */ /* 0x001fca0007fde0ff */
[----:B------:R-:W-:Y:S01]  /*3ac10*/  @!P0 IMAD.X R7, R64, 0x1, R7, P6 ;  /* 0x0000000140078824 */ /* 0x000fe200030e0607 */
[----:B------:R-:W-:Y:S01]  /*3ac20*/  LOP3.LUT P6, RZ, R0, 0x2000, RZ, 0xc0, !PT ;  /* 0x0000200000ff7812 */ /* 0x000fe200078cc0ff */
[----:B---3--:R-:W-:Y:S02]  /*3ac30*/  FMUL R8, R96, UR39 ;  /* 0x0000002760087c20 */ /* 0x008fe40008400000 */
[----:B------:R-:W3:Y:S03]  /*3ac40*/  LDL.LU R96, [R1+0x3c0] ;  /* 0x0003c00001607983 */ /* 0x000ee60000300800 */
[----:B------:R-:W-:-:S07]  /*3ac50*/  F2FP.SATFINITE.E4M3.F32.PACK_AB_MERGE_C R8, RZ, R8, RZ ;  /* 0x00000008ff08723e */ /* 0x000fce00048070ff */
[----:B------:R4:W-:Y:S02]  /*3ac60*/  @!P6 STG.E.U8 desc[UR46][R6.64+0x41], R8 ;  /* 0x000041080600e986 */ /* 0x0009e4000c10112e */
[----:B----4-:R-:W-:Y:S02]  /*3ac70*/  FMUL R6, R93, UR39 ;  /* 0x000000275d067c20 */ /* 0x010fe40008400000 */
[----:B------:R-:W4:Y:S01]  /*3ac80*/  LDL.LU R93, [R1+0x3c4] ;  /* 0x0003c400015d7983 */ /* 0x000f220000300800 */
[----:B------:R-:W-:Y:S02]  /*3ac90*/  LOP3.LUT P1, RZ, R0, 0x40000000, RZ, 0xc0, !PT ;  /* 0x4000000000ff7812 */ /* 0x000fe4000782c0ff */
[----:B------:R-:W-:-:S11]  /*3aca0*/  LOP3.LUT R3, R3, 0xfffeffff, RZ, 0xc0, !PT ;  /* 0xfffeffff03037812 */ /* 0x000fd600078ec0ff */
[----:B------:R-:W-:-:S04]  /*3acb0*/  @P1 LOP3.LUT R3, R3, 0x10000, RZ, 0xfc, !PT ;  /* 0x0001000003031812 */ /* 0x000fc800078efcff */
[----:B------:R-:W-:Y:S02]  /*3acc0*/  LOP3.LUT P0, RZ, R3, 0x20000, RZ, 0xc0, !PT ;  /* 0x0002000003ff7812 */ /* 0x000fe4000780c0ff */
[----:B------:R-:W-:-:S11]  /*3acd0*/  F2FP.SATFINITE.E4M3.F32.PACK_AB_MERGE_C R6, RZ, R6, RZ ;  /* 0x00000006ff06723e */ /* 0x000fd600048070ff */
[----:B------:R5:W-:Y:S02]  /*3ace0*/  @!P0 STG.E.U8 desc[UR46][R34.64+0x48], R6 ;  /* 0x0000480622008986 */ /* 0x000be4000c10112e */
[----:B-----5:R-:W-:Y:S02]  /*3acf0*/  FMUL R6, R95, UR39 ;  /* 0x000000275f067c20 */ /* 0x020fe40008400000 */
[----:B------:R-:W5:Y:S01]  /*3ad00*/  LDL.LU R95, [R1+0x3c8] ;  /* 0x0003c800015f7983 */ /* 0x000f620000300800 */
[----:B--2---:R-:W-:-:S03]  /*3ad10*/  FMUL R9, R94, UR39 ;  /* 0x000000275e097c20 */ /* 0x004fc60008400000 */
[----:B------:R-:W2:Y:S01]  /*3ad20*/  LDL.LU R94, [R1+0x3cc] ;  /* 0x0003cc00015e7983 */ /* 0x000ea20000300800 */
[----:B------:R-:W-:-:S03]  /*3ad30*/  FMUL R8, R97, UR39 ;  /* 0x0000002761087c20 */ /* 0x000fc60008400000 */
[----:B------:R-:W2:Y:S02]  /*3ad40*/  LDL.LU R98, [R1+0x3d0] ;  /* 0x0003d00001627983 */ /* 0x000ea40000300800 */
[----:B------:R-:W-:Y:S02]  /*3ad50*/  F2FP.SATFINITE.E4M3.F32.PACK_AB_MERGE_C R11, RZ, R8, RZ ;  /* 0x00000008ff0b723e */ /* 0x000fe400048070ff */
[----:B------:R-:W2:Y:S01]  /*3ad60*/  LDL.LU R97, [R1+0x3d4] ;  /* 0x0003d40001617983 */ /* 0x000ea20000300800 */
[----:B---3--:R-:W-:-:S05]  /*3ad70*/  FMUL R8, R96, UR39 ;  /* 0x0000002760087c20 */ /* 0x008fca0008400000 */
[----:B------:R-:W-:Y:S01]  /*3ad80*/  F2FP.SATFINITE.E4M3.F32.PACK_AB_MERGE_C R13, RZ, R8, RZ ;  /* 0x00000008ff0d723e */ /* 0x000fe200048070ff */
[----:B----4-:R-:W-:Y:S02]  /*3ad90*/  FMUL R8, R93, UR39 ;  /* 0x000000275d087c20 */ /* 0x010fe40008400000 */
[----:B------:R-:W3:Y:S01]  /*3ada0*/  LDL.LU R93, [R1+0x3d8] ;  /* 0x0003d800015d7983 */ /* 0x000ee20000300800 */
[C---:B------:R-:W-:Y:S02]  /*3adb0*/  LOP3.LUT P3, RZ, R0.reuse, 0x80000000, RZ, 0xc0, !PT ;  /* 0x8000000000ff7812 */ /* 0x040fe4000786c0ff */
[----:B------:R-:W-:Y:S01]  /*3adc0*/  LOP3.LUT P4, RZ, R0, 0x800, RZ, 0xc0, !PT ;  /* 0x0000080000ff7812 */ /* 0x000fe2000788c0ff */
[----:B------:R-:W4:Y:S01]  /*3add0*/  LDL.LU R96, [R1+0x3dc] ;  /* 0x0003dc0001607983 */ /* 0x000f220000300800 */
        /* <DEDUP_REMOVED lines=9> */
[----:B------:R-:W-:Y:S02]  /*3ae70*/  LOP3.LUT P2, RZ, R0, 0x200, RZ, 0xc0, !PT ;  /* 0x0000020000ff7812 */ /* 0x000fe4000784c0ff */
[----:B0-----:R-:W-:-:S05]  /*3ae80*/  @!P1 IADD3 R6, P6, R67, R6, RZ ;  /* 0x0000000643069210 */ /* 0x001fca0007fde0ff */
[----:B------:R-:W-:Y:S01]  /*3ae90*/  @!P1 IMAD.X R7, R68, 0x1, R7, P6 ;  /* 0x0000000144079824 */ /* 0x000fe200030e0607 */
[----:B------:R-:W-:Y:S02]  /*3aea0*/  LOP3.LUT P6, RZ, R0, 0x400, RZ, 0xc0, !PT ;  /* 0x0000040000ff7812 */ /* 0x000fe400078cc0ff */
[----:B------:R-:W-:-:S11]  /*3aeb0*/  LOP3.LUT P1, RZ, R3, 0x10000, RZ, 0xc0, !PT ;  /* 0x0001000003ff7812 */ /* 0x000fd6000782c0ff */
[----:B------:R0:W-:Y:S01]  /*3aec0*/  @!P6 STG.E.U8 desc[UR46][R6.64+0x49], R11 ;  /* 0x0000490b0600e986 */ /* 0x0001e2000c10112e */
[----:B------:R-:W-:Y:S01]  /*3aed0*/  LOP3.LUT P5, RZ, R0, 0x20000000, RZ, 0xc0, !PT ;  /* 0x2000000000ff7812 */ /* 0x000fe200078ac0ff */
[----:B0-----:R-:W0:Y:S01]  /*3aee0*/  @!P2 LDC.64 R6, c[0x0][0x5c0] ;  /* 0x00017000ff06ab82 */ /* 0x001e220000000a00 */
[----:B------:R-:W-:Y:S01]  /*3aef0*/  F2FP.SATFINITE.E4M3.F32.PACK_AB_MERGE_C R9, RZ, R8, RZ ;  /* 0x00000008ff09723e */ /* 0x000fe200048070ff */
[----:B-----5:R-:W-:Y:S02]  /*3af00*/  FMUL R8, R95, UR39 ;  /* 0x000000275f087c20 */ /* 0x020fe40008400000 */
[----:B------:R-:W5:Y:S03]  /*3af10*/  LDL.LU R95, [R1+0x3e0] ;  /* 0x0003e000015f7983 */ /* 0x000f660000300800 */
[----:B------:R-:W-:Y:S01]  /*3af20*/  F2FP.SATFINITE.E4M3.F32.PACK_AB_MERGE_C R11, RZ, R8, RZ ;  /* 0x00000008ff0b723e */ /* 0x000fe200048070ff */
[----:B------:R-:W-:Y:S04]  /*3af30*/  @!P1 STG.E.U8 desc[UR46][R40.64+0x50], R13 ;  /* 0x0000500d28009986 */ /* 0x000fe8000c10112e */
[----:B------:R1:W-:Y:S01]  /*3af40*/  @!P5 STG.E.U8 desc[UR46][R38.64+0x51], R9 ;  /* 0x000051092600d986 */ /* 0x0003e2000c10112e */
[----:B0-----:R-:W-:Y:S01]  /*3af50*/  @!P2 IADD3 R6, P6, R69, R6, RZ ;  /* 0x000000064506a210 */ /* 0x001fe20007fde0ff */
[----:B--2---:R-:W-:-:S02]  /*3af60*/  FMUL R8, R94, UR39 ;  /* 0x000000275e087c20 */ /* 0x004fc40008400000 */
[----:B------:R-:W2:Y:S03]  /*3af70*/  LDL.LU R94, [R1+0x3e4] ;  /* 0x0003e400015e7983 */ /* 0x000ea60000300800 */
[----:B-1----:R-:W-:Y:S01]  /*3af80*/  F2FP.SATFINITE.E4M3.F32.PACK_AB_MERGE_C R9, RZ, R8, RZ ;  /* 0x00000008ff09723e */ /* 0x002fe200048070ff */
[----:B------:R-:W-:Y:S01]  /*3af90*/  FMUL R8, R98, UR39 ;  /* 0x0000002762087c20 */ /* 0x000fe20008400000 */
[----:B------:R-:W-:-:S04]  /*3afa0*/  @!P2 IMAD.X R7, R70, 0x1, R7, P6 ;  /* 0x000000014607a824 */ /* 0x000fc800030e0607 */
[----:B------:R-:W-:Y:S01]  /*3afb0*/  F2FP.SATFINITE.E4M3.F32.PACK_AB_MERGE_C R13, RZ, R8, RZ ;  /* 0x00000008ff0d723e */ /* 0x000fe200048070ff */
[----:B------:R-:W-:Y:S02]  /*3afc0*/  FMUL R8, R97, UR39 ;  /* 0x0000002761087c20 */ /* 0x000fe40008400000 */
[----:B------:R-:W2:Y:S04]  /*3afd0*/  LDL.LU R97, [R1+0x3e8] ;  /* 0x0003e80001617983 */ /* 0x000ea80000300800 */
[----:B------:R0:W-:Y:S02]  /*3afe0*/  @!P2 STG.E.U8 desc[UR46][R6.64+0x50], R11 ;  /* 0x0000500b0600a986 */ /* 0x0001e4000c10112e */
[----:B0-----:R-:W-:Y:S01]  /*3aff0*/  F2FP.SATFINITE.E4M3.F32.PACK_AB_MERGE_C R11, RZ, R8, RZ ;  /* 0x00000008ff0b723e */ /* 0x001fe200048070ff */
[----:B---3--:R-:W-:-:S02]  /*3b000*/  FMUL R8, R93, UR39 ;  /* 0x000000275d087c20 */ /* 0x008fc40008400000 */
[----:B------:R-:W3:Y:S01]  /*3b010*/  LDL.LU R93, [R1+0x3ec] ;  /* 0x0003ec00015d7983 */ /* 0x000ee20000300800 */
[----:B------:R-:W-:-:S13]  /*3b020*/  LOP3.LUT P0, RZ, R0, 0x80, RZ, 0xc0, !PT ;  /* 0x0000008000ff7812 */ /* 0x000fda000780c0ff */
[----:B------:R-:W0:Y:S01]  /*3b030*/  @!P0 LDC.64 R6, c[0x0][0x5c0] ;  /* 0x00017000ff068b82 */ /* 0x000e220000000a00 */
[----:B------:R-:W-:Y:S02]  /*3b040*/  LOP3.LUT P3, RZ, R0, 0x40, RZ, 0xc0, !PT ;  /* 0x0000004000ff7812 */ /* 0x000fe4000786c0ff */
[----:B0-----:R-:W-:-:S05]  /*3b050*/  @!P0 IADD3 R6, P6, R71, R6, RZ ;  /* 0x0000000647068210 */ /* 0x001fca0007fde0ff */
[----:B------:R-:W-:-:S05]  /*3b060*/  @!P0 IMAD.X R7, R72, 0x1, R7, P6 ;  /* 0x0000000148078824 */ /* 0x000fca00030e0607 */
[----:B------:R0:W-:Y:S01]  /*3b070*/  @!P0 STG.E.U8 desc[UR46][R6.64+0x51], R9 ;  /* 0x0000510906008986 */ /* 0x0001e2000c10112e */
[C---:B------:R-:W-:Y:S01]  /*3b080*/  LOP3.LUT P6, RZ, R0.reuse, 0x10000000, RZ, 0xc0, !PT ;  /* 0x1000000000ff7812 */ /* 0x040fe200078cc0ff */
[----:B0-----:R-:W0:Y:S01]  /*3b090*/  @!P3 LDC.64 R6, c[0x0][0x5c0] ;  /* 0x00017000ff06bb82 */ /* 0x001e220000000a00 */
[----:B------:R-:W-:-:S11]  /*3b0a0*/  LOP3.LUT P4, RZ, R0, 0x8000000, RZ, 0xc0, !PT ;  /* 0x0800000000ff7812 */ /* 0x000fd6000788c0ff */
[----:B------:R-:W-:Y:S01]  /*3b0b0*/  @!P6 STG.E.U8 desc[UR46][R44.64+0x58], R13 ;  /* 0x0000580d2c00e986 */ /* 0x000fe2000c10112e */
[----:B------:R-:W-:Y:S02]  /*3b0c0*/  LOP3.LUT P1, RZ, R0, 0x20, RZ, 0xc0, !PT ;  /* 0x0000002000ff7812 */ /* 0x000fe4000782c0ff */
[----:B------:R-:W-:Y:S01]  /*3b0d0*/  F2FP.SATFINITE.E4M3.F32.PACK_AB_MERGE_C R9, RZ, R8, RZ ;  /* 0x00000008ff09723e */ /* 0x000fe200048070ff */
[----:B----4-:R-:W-:Y:S02]  /*3b0e0*/  FMUL R8, R96, UR39 ;  /* 0x0000002760087c20 */ /* 0x010fe40008400000 */
[----:B------:R-:W4:Y:S04]  /*3b0f0*/  LDL.LU R96, [R1+0x3f0] ;  /* 0x0003f00001607983 */ /* 0x000f280000300800 */
[----:B------:R1:W-:Y:S01]  /*3b100*/  @!P4 STG.E.U8 desc[UR46][R42.64+0x59], R11 ;  /* 0x0000590b2a00c986 */ /* 0x0003e2000c10112e */
[----:B0-----:R-:W-:-:S05]  /*3b110*/  @!P3 IADD3 R6, P6, R73, R6, RZ ;  /* 0x000000064906b210 */ /* 0x001fca0007fde0ff */
[----:B------:R-:W-:-:S05]  /*3b120*/  @!P3 IMAD.X R7, R74, 0x1, R7, P6 ;  /* 0x000000014a07b824 */ /* 0x000fca00030e0607 */
[----:B------:R0:W-:Y:S01]  /*3b130*/  @!P3 STG.E.U8 desc[UR46][R6.64+0x58], R9 ;  /* 0x000058090600b986 */ /* 0x0001e2000c10112e */
[----:B-1----:R-:W-:Y:S01]  /*3b140*/  F2FP.SATFINITE.E4M3.F32.PACK_AB_MERGE_C R11, RZ, R8, RZ ;  /* 0x00000008ff0b723e */ /* 0x002fe200048070ff */
[----:B0-----:R-:W0:Y:S01]  /*3b150*/  @!P1 LDC.64 R6, c[0x0][0x5c0] ;  /* 0x00017000ff069b82 */ /* 0x001e220000000a00 */
[----:B-----5:R-:W-:Y:S02]  /*3b160*/  FMUL R8, R95, UR39 ;  /* 0x000000275f087c20 */ /* 0x020fe40008400000 */
[----:B------:R-:W5:Y:S03]  /*3b170*/  LDL.LU R95, [R1+0x3f4] ;  /* 0x0003f400015f7983 */ /* 0x000f660000300800 */
[----:B------:R-:W-:Y:S02]  /*3b180*/  F2FP.SATFINITE.E4M3.F32.PACK_AB_MERGE_C R13, RZ, R8, RZ ;  /* 0x00000008ff0d723e */ /* 0x000fe400048070ff */
[----:B0-----:R-:W-:-:S05]  /*3b190*/  @!P1 IADD3 R6, P6, R75, R6, RZ ;  /* 0x000000064b069210 */ /* 0x001fca0007fde0ff */
[----:B------:R-:W-:Y:S02]  /*3b1a0*/  @!P1 IMAD.X R7, R76, 0x1, R7, P6 ;  /* 0x000000014c079824 */ /* 0x000fe400030e0607 */
[----:B--2---:R-:W-:Y:S02]  /*3b1b0*/  FMUL R8, R94, UR39 ;  /* 0x000000275e087c20 */ /* 0x004fe40008400000 */
[----:B------:R-:W2:Y:S04]  /*3b1c0*/  LDL.LU R94, [R1+0x3f8] ;  /* 0x0003f800015e7983 */ /* 0x000ea80000300800 */
[----:B------:R-:W2:Y:S01]  /*3b1d0*/  LDL.LU R98, [R1+0x3fc] ;  /* 0x0003fc0001627983 */ /* 0x000ea20000300800 */
[----:B------:R-:W-:Y:S01]  /*3b1e0*/  F2FP.SATFINITE.E4M3.F32.PACK_AB_MERGE_C R9, RZ, R8, RZ ;  /* 0x00000008ff09723e */ /* 0x000fe200048070ff */
[----:B------:R-:W-:-:S02]  /*3b1f0*/  FMUL R8, R97, UR39 ;  /* 0x0000002761087c20 */ /* 0x000fc40008400000 */
[----:B------:R-:W2:Y:S04]  /*3b200*/  LDL.LU R97, [R1+0x400] ;  /* 0x0004000001617983 */ /* 0x000ea80000300800 */
[----:B------:R0:W-:Y:S02]  /*3b210*/  @!P1 STG.E.U8 desc[UR46][R6.64+0x59], R11 ;  /* 0x0000590b06009986 */ /* 0x0001e4000c10112e */
[----:B0-----:R-:W-:Y:S01]  /*3b220*/  F2FP.SATFINITE.E4M3.F32.PACK_AB_MERGE_C R11, RZ, R8, RZ ;  /* 0x00000008ff0b723e */ /* 0x001fe200048070ff */
[----:B---3--:R-:W-:Y:S02]  /*3b230*/  FMUL R8, R93, UR39 ;  /* 0x000000275d087c20 */ /* 0x008fe40008400000 */
[----:B------:R-:W3:Y:S01]  /*3b240*/  LDL.LU R93, [R1+0x404] ;  /* 0x00040400015d7983 */ /* 0x000ee20000300800 */
[----:B------:R-:W-:-:S02]  /*3b250*/  LOP3.LUT P5, RZ, R0, 0x4000000, RZ, 0xc0, !PT ;  /* 0x0400000000ff7812 */ /* 0x000fc400078ac0ff */
[----:B------:R-:W-:-:S11]  /*3b260*/  LOP3.LUT P3, RZ, R3, 0x4000, RZ, 0xc0, !PT ;  /* 0x0000400003ff7812 */ /* 0x000fd6000786c0ff */
[----:B------:R-:W-:Y:S01]  /*3b270*/  @!P5 STG.E.U8 desc[UR46][R48.64+0x40], R13 ;  /* 0x0000400d3000d986 */ /* 0x000fe2000c10112e */
[----:B------:R-:W-:-:S13]  /*3b280*/  ISETP.LT.OR P5, PT, R29, 0x41, !P3 ;  /* 0x000000411d00780c */ /* 0x000fda0005fa1670 */
[----:B------:R-:W0:Y:S01]  /*3b290*/  @!P5 LDC.64 R6, c[0x0][0x5c0] ;  /* 0x00017000ff06db82 */ /* 0x000e220000000a00 */
[----:B------:R-:W-:Y:S02]  /*3b2a0*/  LOP3.LUT P2, RZ, R0, 0x2000000, RZ, 0xc0, !PT ;  /* 0x0200000000ff7812 */ /* 0x000fe4000784c0ff */
[----:B0-----:R-:W-:-:S05]  /*3b2b0*/  @!P5 IADD3 R6, P6, R77, R6, RZ ;  /* 0x000000064d06d210 */ /* 0x001fca0007fde0ff */
[----:B------:R-:W-:Y:S01]  /*3b2c0*/  @!P5 IMAD.X R7, R78, 0x1, R7, P6 ;  /* 0x000000014e07d824 */ /* 0x000fe200030e0607 */
[C---:B------:R-:W-:Y:S02]  /*3b2d0*/  ISETP.LT.OR P6, PT, R29.reuse, 0x41, !P3 ;  /* 0x000000411d00780c */ /* 0x040fe40005fc1670 */
[----:B------:R-:W-:-:S03]  /*3b2e0*/  ISETP.LT.OR P5, PT, R29, 0x42, !P3 ;  /* 0x000000421d00780c */ /* 0x000fc60005fa1670 */
[----:B------:R-:W-:Y:S08]  /*3b2f0*/  @!P2 STG.E.U8 desc[UR46][R46.64+0x41], R9 ;  /* 0x000041092e00a986 */ /* 0x000ff0000c10112e */
[----:B------:R0:W-:Y:S02]  /*3b300*/  @!P6 STG.E.U8 desc[UR46][R6.64+0x40], R11 ;  /* 0x0000400b0600e986 */ /* 0x0001e4000c10112e */
[----:B0-----:R-:W0:Y:S01]  /*3b310*/  @!P5 LDC.64 R6, c[0x0][0x5c0] ;  /* 0x00017000ff06db82 */ /* 0x001e220000000a00 */
[----:B------:R-:W-:Y:S01]  /*3b320*/  F2FP.SATFINITE.E4M3.F32.PACK_AB_MERGE_C R9, RZ, R8, RZ ;  /* 0x00000008ff09723e */ /* 0x000fe200048070ff */
[----:B----4-:R-:W-:-:S02]  /*3b330*/  FMUL R8, R96, UR39 ;  /* 0x0000002760087c20 */ /* 0x010fc40008400000 */
[----:B------:R-:W4:Y:S03]  /*3b340*/  LDL.LU R96, [R1+0x408] ;  /* 0x0004080001607983 */ /* 0x000f260000300800 */
[----:B------:R-:W-:Y:S02]  /*3b350*/  F2FP.SATFINITE.E4M3.F32.PACK_AB_MERGE_C R13, RZ, R8, RZ ;  /* 0x00000008ff0d723e */ /* 0x000fe400048070ff */
[----:B------:R-:W-:Y:S02]  /*3b360*/  LOP3.LUT P4, RZ, R0, 0x1000000, RZ, 0xc0, !PT ;  /* 0x0100000000ff7812 */ /* 0x000fe4000788c0ff */
[----:B0-----:R-:W-:-:S05]  /*3b370*/  @!P5 IADD3 R6, P6, R79, R6, RZ ;  /* 0x000000064f06d210 */ /* 0x001fca0007fde0ff */
[----:B------:R-:W-:Y:S01]  /*3b380*/  @!P5 IMAD.X R7, R80, 0x1, R7, P6 ;  /* 0x000000015007d824 */ /* 0x000fe200030e0607 */
[----:B------:R-:W-:-:S04]  /*3b390*/  LOP3.LUT P6, RZ, R0, 0x800000, RZ, 0xc0, !PT ;  /* 0x0080000000ff7812 */ /* 0x000fc800078cc0ff */
[----:B------:R0:W-:Y:S01]  /*3b3a0*/  @!P5 STG.E.U8 desc[UR46][R6.64+0x41], R9 ;  /* 0x000041090600d986 */ /* 0x0001e2000c10112e */
[----:B-----5:R-:W-:-:S03]  /*3b3b0*/  FMUL R8, R95, UR39 ;  /* 0x000000275f087c20 */ /* 0x020fc60008400000 */
[----:B------:R-:W5:Y:S02]  /*3b3c0*/  LDL.LU R95, [R1+0x40c] ;  /* 0x00040c00015f7983 */ /* 0x000f640000300800 */
[----:B------:R-:W-:Y:S02]  /*3b3d0*/  F2FP.SATFINITE.E4M3.F32.PACK_AB_MERGE_C R11, RZ, R8, RZ ;  /* 0x00000008ff0b723e */ /* 0x000fe400048070ff */
[----:B------:R-:W-:Y:S04]  /*3b3e0*/  @!P4 STG.E.U8 desc[UR46][R52.64+0x48], R13 ;  /* 0x0000480d3400c986 */ /* 0x000fe8000c10112e */
[----:B------:R1:W-:Y:S01]  /*3b3f0*/  @!P6 STG.E.U8 desc[UR46][R50.64+0x49], R11 ;  /* 0x0000490b3200e986 */ /* 0x0003e2000c10112e */
[----:B--2---:R-:W-:-:S03]  /*3b400*/  FMUL R8, R94, UR39 ;  /* 0x000000275e087c20 */ /* 0x004fc60008400000 */
[----:B------:R-:W2:Y:S02]  /*3b410*/  LDL.LU R94, [R1+0x410] ;  /* 0x00041000015e7983 */ /* 0x000ea40000300800 */
[----:B0-----:R-:W-:Y:S01]  /*3b420*/  F2FP.SATFINITE.E4M3.F32.PACK_AB_MERGE_C R9, RZ, R8, RZ ;  /* 0x00000008ff09723e */ /* 0x001fe200048070ff */
[----:B------:R-:W-:-:S05]  /*3b430*/  FMUL R8, R98, UR39 ;  /* 0x0000002762087c20 */ /* 0x000fca0008400000 */
[----:B-1----:R-:W-:Y:S01]  /*3b440*/  F2FP.SATFINITE.E4M3.F32.PACK_AB_MERGE_C R11, RZ, R8, RZ ;  /* 0x00000008ff0b723e */ /* 0x002fe200048070ff */
[----:B------:R-:W-:-:S05]  /*3b450*/  FMUL R8, R97, UR39 ;  /* 0x0000002761087c20 */ /* 0x000fca0008400000 */
[----:B------:R-:W-:Y:S01]  /*3b460*/  F2FP.SATFINITE.E4M3.F32.PACK_AB_MERGE_C R13, RZ, R8, RZ ;  /* 0x00000008ff0d723e */ /* 0x000fe200048070ff */
[----:B---3--:R-:W-:Y:S02]  /*3b470*/  FMUL R8, R93, UR39 ;  /* 0x000000275d087c20 */ /* 0x008fe40008400000 */
[----:B------:R-:W3:Y:S01]  /*3b480*/  LDL.LU R93, [R1+0x414] ;  /* 0x00041400015d7983 */ /* 0x000ee20000300800 */
[----:B------:R-:W-:-:S03]  /*3b490*/  ISETP.LT.OR P4, PT, R29, 0x49, !P3 ;  /* 0x000000491d00780c */ /* 0x000fc60005f81670 */
[----:B------:R-:W3:Y:S04]  /*3b4a0*/  LDL.LU R98, [R1+0x418] ;  /* 0x0004180001627983 */ /* 0x000ee80000300800 */
[----:B------:R-:W3:Y:S06]  /*3b4b0*/  LDL.LU R97, [R1+0x41c] ;  /* 0x00041c0001617983 */ /* 0x000eec0000300800 */
[----:B------:R-:W0:Y:S02]  /*3b4c0*/  @!P4 LDC.64 R6, c[0x0][0x5c0] ;  /* 0x00017000ff06cb82 */ /* 0x000e240000000a00 */
[----:B0-----:R-:W-:-:S05]  /*3b4d0*/  @!P4 IADD3 R6, P6, R81, R6, RZ ;  /* 0x000000065106c210 */ /* 0x001fca0007fde0ff */
[----:B------:R-:W-:Y:S01]  /*3b4e0*/  @!P4 IMAD.X R7, R82, 0x1, R7, P6 ;  /* 0x000000015207c824 */ /* 0x000fe200030e0607 */
[C---:B------:R-:W-:Y:S02]  /*3b4f0*/  ISETP.LT.OR P6, PT, R29.reuse, 0x49, !P3 ;  /* 0x000000491d00780c */ /* 0x040fe40005fc1670 */
[----:B------:R-:W-:-:S11]  /*3b500*/  ISETP.LT.OR P4, PT, R29, 0x4a, !P3 ;  /* 0x0000004a1d00780c */ /* 0x000fd60005f81670 */
[----:B------:R0:W-:Y:S02]  /*3b510*/  @!P6 STG.E.U8 desc[UR46][R6.64+0x48], R9 ;  /* 0x000048090600e986 */ /* 0x0001e4000c10112e */
[----:B0-----:R-:W0:Y:S01]  /*3b520*/  @!P4 LDC.64 R6, c[0x0][0x5c0] ;  /* 0x00017000ff06cb82 */ /* 0x001e220000000a00 */
[----:B------:R-:W-:Y:S02]  /*3b530*/  F2FP.SATFINITE.E4M3.F32.PACK_AB_MERGE_C R9, RZ, R8, RZ ;  /* 0x00000008ff09723e */ /* 0x000fe400048070ff */
[----:B------:R-:W-:Y:S01]  /*3b540*/  LOP3.LUT P2, RZ, R0, 0x400000, RZ, 0xc0, !PT ;  /* 0x0040000000ff7812 */ /* 0x000fe2000784c0ff */
[----:B----4-:R-:W-:Y:S02]  /*3b550*/  FMUL R8, R96, UR39 ;  /* 0x0000002760087c20 */ /* 0x010fe40008400000 */
[----:B------:R-:W4:Y:S01]  /*3b560*/  LDL.LU R96, [R1+0x420] ;  /* 0x0004200001607983 */ /* 0x000f220000300800 */
[----:B0-----:R-:W-:-:S05]  /*3b570*/  @!P4 IADD3 R6, P6, R83, R6, RZ ;  /* 0x000000065306c210 */ /* 0x001fca0007fde0ff */
[----:B------:R-:W-:Y:S01]  /*3b580*/  @!P4 IMAD.X R7, R84, 0x1, R7, P6 ;  /* 0x000000015407c824 */ /* 0x000fe200030e0607 */
[----:B------:R-:W-:-:S04]  /*3b590*/  LOP3.LUT P6, RZ, R0, 0x200000, RZ, 0xc0, !PT ;  /* 0x0020000000ff7812 */ /* 0x000fc800078cc0ff */
[----:B------:R0:W-:Y:S02]  /*3b5a0*/  @!P4 STG.E.U8 desc[UR46][R6.64+0x49], R11 ;  /* 0x0000490b0600c986 */ /* 0x0001e4000c10112e */
[----:B0-----:R-:W-:Y:S02]  /*3b5b0*/  F2FP.SATFINITE.E4M3.F32.PACK_AB_MERGE_C R11, RZ, R8, RZ ;  /* 0x00000008ff0b723e */ /* 0x001fe400048070ff */
[----:B------:R-:W-:Y:S01]  /*3b5c0*/  @!P2 STG.E.U8 desc[UR46][R56.64+0x50], R13 ;  /* 0x0000500d3800a986 */ /* 0x000fe2000c10112e */
[----:B-----5:R-:W-:-:S03]  /*3b5d0*/  FMUL R8, R95, UR39 ;  /* 0x000000275f087c20 */ /* 0x020fc60008400000 */
[----:B------:R-:W5:Y:S04]  /*3b5e0*/  LDL.LU R95, [R1+0x424] ;  /* 0x00042400015f7983 */ /* 0x000f680000300800 */
[----:B------:R0:W-:Y:S02]  /*3b5f0*/  @!P6 STG.E.U8 desc[UR46][R54.64+0x51], R9 ;  /* 0x000051093600e986 */ /* 0x0001e4000c10112e */
[----:B0-----:R-:W-:Y:S01]  /*3b600*/  F2FP.SATFINITE.E4M3.F32.PACK_AB_MERGE_C R9, RZ, R8, RZ ;  /* 0x00000008ff09723e */ /* 0x001fe200048070ff */
[----:B--2---:R-:W-:Y:S02]  /*3b610*/  FMUL R8, R94, UR39 ;  /* 0x000000275e087c20 */ /* 0x004fe40008400000 */
[----:B------:R-:W2:Y:S03]  /*3b620*/  LDL.LU R94, [R1+0x428] ;  /* 0x00042800015e7983 */ /* 0x000ea60000300800 */
[----:B------:R-:W-:-:S02]  /*3b630*/  F2FP.SATFINITE.E4M3.F32.PACK_AB_MERGE_C R17, RZ, R8, RZ ;  /* 0x00000008ff11723e */ /* 0x000fc400048070ff */
[----:B------:R-:W-:-:S13]  /*3b640*/  LOP3.LUT P4, RZ, R3, 0x800, RZ, 0xc0, !PT ;  /* 0x0000080003ff7812 */ /* 0x000fda000788c0ff */
[----:B------:R-:W0:Y:S01]  /*3b650*/  @!P4 LDC.64 R6, c[0x0][0x5c0] ;  /* 0x00017000ff06cb82 */ /* 0x000e220000000a00 */
[----:B------:R-:W-:Y:S02]  /*3b660*/  LOP3.LUT P5, RZ, R3, 0x1000, RZ, 0xc0, !PT ;  /* 0x0000100003ff7812 */ /* 0x000fe400078ac0ff */
[----:B0-----:R-:W-:Y:S01]  /*3b670*/  @!P4 IADD3 R6, P6, R85, R6, RZ ;  /* 0x000000065506c210 */ /* 0x001fe20007fde0ff */
[----:B---3--:R-:W-:Y:S02]  /*3b680*/  FMUL R8, R93, UR39 ;  /* 0x000000275d087c20 */ /* 0x008fe40008400000 */
[----:B------:R-:W3:Y:S02]  /*3b690*/  LDL.LU R93, [R1+0x42c] ;  /* 0x00042c00015d7983 */ /* 0x000ee40000300800 */
[----:B------:R-:W-:Y:S01]  /*3b6a0*/  @!P4 IMAD.X R7, R86, 0x1, R7, P6 ;  /* 0x000000015607c824 */ /* 0x000fe200030e0607 */
[----:B------:R-:W-:-:S13]  /*3b6b0*/  ISETP.LT.OR P6, PT, R29, 0x51, !P3 ;  /* 0x000000511d00780c */ /* 0x000fda0005fc1670 */
[----:B------:R0:W-:Y:S02]  /*3b6c0*/  @!P6 STG.E.U8 desc[UR46][R6.64+0x50], R11 ;  /* 0x0000500b0600e986 */ /* 0x0001e4000c10112e */
[----:B0-----:R-:W0:Y:S01]  /*3b6d0*/  @!P5 LDC.64 R6, c[0x0][0x5c0] ;  /* 0x00017000ff06db82 */ /* 0x001e220000000a00 */
[----:B------:R-:W-:Y:S02]  /*3b6e0*/  LOP3.LUT P1, RZ, R3, 0x2000, RZ, 0xc0, !PT ;  /* 0x0000200003ff7812 */ /* 0x000fe4000782c0ff */
[----:B0-----:R-:W-:-:S05]  /*3b6f0*/  @!P5 IADD3 R6, P6, R87, R6, RZ ;  /* 0x000000065706d210 */ /* 0x001fca0007fde0ff */
[----:B------:R-:W-:-:S05]  /*3b700*/  @!P5 IMAD.X R7, R88, 0x1, R7, P6 ;  /* 0x000000015807d824 */ /* 0x000fca00030e0607 */
[----:B------:R0:W-:Y:S01]  /*3b710*/  @!P5 STG.E.U8 desc[UR46][R6.64+0x51], R9 ;  /* 0x000051090600d986 */ /* 0x0001e2000c10112e */
[----:B------:R-:W-:Y:S01]  /*3b720*/  LOP3.LUT P5, RZ, R0, 0x100000, RZ, 0xc0, !PT ;  /* 0x0010000000ff7812 */ /* 0x000fe200078ac0ff */
[----:B0-----:R-:W0:Y:S01]  /*3b730*/  @!P1 LDC.64 R6, c[0x0][0x5c0] ;  /* 0x00017000ff069b82 */ /* 0x001e220000000a00 */
[----:B------:R-:W-:-:S11]  /*3b740*/  LOP3.LUT P0, RZ, R3, 0x8000, RZ, 0xc0, !PT ;  /* 0x0000800003ff7812 */ /* 0x000fd6000780c0ff */
[----:B------:R1:W-:Y:S01]  /*3b750*/  @!P5 STG.E.U8 desc[UR46][R58.64+0x58], R17 ;  /* 0x000058113a00d986 */ /* 0x0003e2000c10112e */
[----:B------:R-:W-:Y:S02]  /*3b760*/  LOP3.LUT P6, RZ, R0, 0x80000, RZ, 0xc0, !PT ;  /* 0x0008000000ff7812 */ /* 0x000fe400078cc0ff */
[----:B------:R-:W-:Y:S02]  /*3b770*/  F2FP.SATFINITE.E4M3.F32.PACK_AB_MERGE_C R19, RZ, R8, RZ ;  /* 0x00000008ff13723e */ /* 0x000fe400048070ff */
[----:B0-----:R-:W-:-:S05]  /*3b780*/  @!P1 IADD3 R12, P5, R89, R6, RZ ;  /* 0x00000006590c9210 */ /* 0x001fca0007fbe0ff */
[----:B------:R-:W-:Y:S02]  /*3b790*/  @!P1 IMAD.X R13, R90, 0x1, R7, P5 ;  /* 0x000000015a0d9824 */ /* 0x000fe400028e0607 */
[----:B------:R-:W0:Y:S01]  /*3b7a0*/  @!P0 LDC.64 R6, c[0x0][0x5c0] ;  /* 0x00017000ff068b82 */ /* 0x000e220000000a00 */
[----:B------:R-:W-:Y:S01]  /*3b7b0*/  LOP3.LUT P4, RZ, R3, 0x200, RZ, 0xc0, !PT ;  /* 0x0000020003ff7812 */ /* 0x000fe2000788c0ff */
[----:B------:R4:W-:Y:S03]  /*3b7c0*/  @!P6 STG.E.U8 desc[UR46][R60.64+0x59], R19 ;  /* 0x000059133c00e986 */ /* 0x0009e6000c10112e */
[----:B------:R-:W-:Y:S02]  /*3b7d0*/  ISETP.LT.OR P6, PT, R29, 0x41, !P4 ;  /* 0x000000411d00780c */ /* 0x000fe400067c1670 */
[----:B0-----:R-:W-:-:S05]  /*3b7e0*/  @!P0 IADD3 R14, P5, R91, R6, RZ ;  /* 0x000000065b0e8210 */ /* 0x001fca0007fbe0ff */
[----:B------:R-:W-:-:S06]  /*3b7f0*/  @!P0 IMAD.X R15, R92, 0x1, R7, P5 ;  /* 0x000000015c0f8824 */ /* 0x000fcc00028e0607 */
[----:B------:R-:W0:Y:S01]  /*3b800*/  @!P6 LDC.64 R6, c[0x0][0x5c0] ;  /* 0x00017000ff06eb82 */ /* 0x000e220000000a00 */
[----:B------:R-:W-:Y:S02]  /*3b810*/  @!P6 IMAD.MOV.U32 R8, RZ, RZ, R24 ;  /* 0x000000ffff08e224 */ /* 0x000fe400078e0018 */
[----:B------:R-:W-:Y:S02]  /*3b820*/  @!P6 IMAD.MOV.U32 R9, RZ, RZ, R30 ;  /* 0x000000ffff09e224 */ /* 0x000fe400078e001e */
[----:B------:R-:W-:-:S04]  /*3b830*/  @!P6 IMAD.WIDE.U32 R8, R4, 0x180, R8 ;  /* 0x000001800408e825 */ /* 0x000fc800078e0008 */
[----:B------:R-:W-:Y:S01]  /*3b840*/  @!P6 IMAD R11, R5, 0x180, RZ ;  /* 0x00000180050be824 */ /* 0x000fe200078e02ff */
[----:B0-----:R-:W-:-:S04]  /*3b850*/  @!P6 IADD3 R10, P5, R8, R6, RZ ;  /* 0x00000006080ae210 */ /* 0x001fc80007fbe0ff */
[----:B------:R-:W-:Y:S02]  /*3b860*/  @!P6 IADD3.X R11, R7, R9, R11, P5, !PT ;  /* 0x00000009070be210 */ /* 0x000fe40002ffe40b */
[----:B------:R-:W-:Y:S01]  /*3b870*/  ISETP.LT.OR P5, PT, R29, 0x42, !P4 ;  /* 0x000000421d00780c */ /* 0x000fe200067a1670 */
[----:B------:R-:W-:-:S12]  /*3b880*/  FMUL R6, R98, UR39 ;  /* 0x0000002762067c20 */ /* 0x000fd80008400000 */
[----:B------:R-:W0:Y:S01]  /*3b890*/  @!P5 LDC.64 R8, c[0x0][0x5c0] ;  /* 0x00017000ff08db82 */ /* 0x000e220000000a00 */
[----:B-1----:R-:W-:Y:S01]  /*3b8a0*/  F2FP.SATFINITE.E4M3.F32.PACK_AB_MERGE_C R17, RZ, R6, RZ ;  /* 0x00000006ff11723e */ /* 0x002fe200048070ff */
[----:B------:R-:W-:Y:S02]  /*3b8b0*/  @!P5 IMAD.MOV.U32 R6, RZ, RZ, R24 ;  /* 0x000000ffff06d224 */ /* 0x000fe400078e0018 */
[----:B------:R-:W-:Y:S02]  /*3b8c0*/  @!P5 IMAD.MOV.U32 R7, RZ, RZ, R30 ;  /* 0x000000ffff07d224 */ /* 0x000fe400078e001e */
[----:B------:R-:W-:Y:S01]  /*3b8d0*/  @!P5 IMAD.WIDE.U32 R6, R4, 0x180, R6 ;  /* 0x000001800406d825 */ /* 0x000fe200078e0006 */
[----:B------:R1:W-:Y:S02]  /*3b8e0*/  @!P1 STG.E.U8 desc[UR46][R12.64+0x58], R17 ;  /* 0x000058110c009986 */ /* 0x0003e4000c10112e */
[----:B0-----:R-:W-:Y:S01]  /*3b8f0*/  @!P5 IADD3 R6, P1, R6, R8, RZ ;  /* 0x000000080606d210 */ /* 0x001fe20007f3e0ff */
[----:B------:R-:W-:-:S05]  /*3b900*/  FMUL R8, R97, UR39 ;  /* 0x0000002761087c20 */ /* 0x000fca0008400000 */
[----:B----4-:R-:W-:Y:S01]  /*3b910*/  F2FP.SATFINITE.E4M3.F32.PACK_AB_MERGE_C R19, RZ, R8, RZ ;  /* 0x00000008ff13723e */ /* 0x010fe200048070ff */
[----:B------:R-:W-:Y:S01]  /*3b920*/  FMUL R8, R96, UR39 ;  /* 0x0000002760087c20 */ /* 0x000fe20008400000 */
[----:B------:R-:W-:-:S04]  /*3b930*/  @!P5 IMAD R16, R5, 0x180, RZ ;  /* 0x000001800510d824 */ /* 0x000fc800078e02ff */
[----:B-1----:R-:W-:Y:S01]  /*3b940*/  F2FP.SATFINITE.E4M3.F32.PACK_AB_MERGE_C R13, RZ, R8, RZ ;  /* 0x00000008ff0d723e */ /* 0x002fe200048070ff */
[----:B-----5:R-:W-:Y:S01]  /*3b950*/  FMUL R8, R95, UR39 ;  /* 0x000000275f087c20 */ /* 0x020fe20008400000 */
[----:B------:R-:W-:Y:S01]  /*3b960*/  @!P5 IADD3.X R7, R9, R7, R16, P1, !PT ;  /* 0x000000070907d210 */ /* 0x000fe20000ffe410 */
[----:B------:R0:W-:Y:S03]  /*3b970*/  @!P0 STG.E.U8 desc[UR46][R14.64+0x59], R19 ;  /* 0x000059130e008986 */ /* 0x0001e6000c10112e */
[----:B------:R-:W-:Y:S01]  /*3b980*/  F2FP.SATFINITE.E4M3.F32.PACK_AB_MERGE_C R17, RZ, R8, RZ ;  /* 0x00000008ff11723e */ /* 0x000fe200048070ff */
[----:B------:R0:W-:Y:S01]  /*3b990*/  @!P6 STG.E.U8 desc[UR46][R10.64+0x40], R13 ;  /* 0x0000400d0a00e986 */ /* 0x0001e2000c10112e */
[----:B------:R-:W-:-:S03]  /*3b9a0*/  LOP3.LUT P6, RZ, R0, 0x40000, RZ, 0xc0, !PT ;  /* 0x0004000000ff7812 */ /* 0x000fc600078cc0ff */
[----:B------:R0:W-:Y:S01]  /*3b9b0*/  @!P5 STG.E.U8 desc[UR46][R6.64+0x41], R17 ;  /* 0x000041110600d986 */ /* 0x0001e2000c10112e */
[----:B------:R-:W-:Y:S01]  /*3b9c0*/  ISETP.LT.OR P5, PT, R29, 0x41, !P6 ;  /* 0x000000411d00780c */ /* 0x000fe200077a1670 */
[----:B--2---:R-:W-:Y:S01]  /*3b9d0*/  FMUL R8, R94, UR39 ;  /* 0x000000275e087c20 */ /* 0x004fe20008400000 */
[----:B------:R-:W-:Y:S01]  /*3b9e0*/  BSSY B1, `(.L_x_68) ;  /* 0x0000013000017945 */ /* 0x000fe20003800000 */
[C---:B------:R-:W-:Y:S02]  /*3b9f0*/  LOP3.LUT P2, RZ, R3.reuse, 0x400, RZ, 0xc0, !PT ;  /* 0x0000040003ff7812 */ /* 0x040fe4000784c0ff */
[C---:B------:R-:W-:Y:S02]  /*3ba00*/  LOP3.LUT P1, RZ, R3.reuse, 0x100, RZ, 0xc0, !PT ;  /* 0x0000010003ff7812 */ /* 0x040fe4000782c0ff */
[----:B------:R-:W-:Y:S02]  /*3ba10*/  LOP3.LUT P0, RZ, R3, 0x80, RZ, 0xc0, !PT ;  /* 0x0000008003ff7812 */ /* 0x000fe4000780c0ff */
        /* <DEDUP_REMOVED lines=15> */
.L_x_69:
[----:B------:R-:W-:Y:S05]  /*3bb10*/  BSYNC B1 ;  /* 0x0000000000017941 */ /* 0x000fea0003800000 */
.L_x_68:
        /* <DEDUP_REMOVED lines=15> */
.L_x_71:
[----:B------:R-:W-:Y:S05]  /*3bc10*/  BSYNC B1 ;  /* 0x0000000000017941 */ /* 0x000fea0003800000 */
.L_x_70:
        /* <DEDUP_REMOVED lines=47> */
.L_x_73:
[----:B------:R-:W-:Y:S05]  /*3bf10*/  BSYNC B1 ;  /* 0x0000000000017941 */ /* 0x000fea0003800000 */
.L_x_72:
        /* <DEDUP_REMOVED lines=15> */
.L_x_75:
[----:B------:R-:W-:Y:S05]  /*3c010*/  BSYNC B1 ;  /* 0x0000000000017941 */ /* 0x000fea0003800000 */
.L_x_74:
        /* <DEDUP_REMOVED lines=47> */
.L_x_77:
[----:B------:R-:W-:Y:S05]  /*3c310*/  BSYNC B1 ;  /* 0x0000000000017941 */ /* 0x000fea0003800000 */
.L_x_76:
        /* <DEDUP_REMOVED lines=15> */
.L_x_79:
[----:B------:R-:W-:Y:S05]  /*3c410*/  BSYNC B1 ;  /* 0x0000000000017941 */ /* 0x000fea0003800000 */
.L_x_78:
        /* <DEDUP_REMOVED lines=47> */
.L_x_81:
[----:B------:R-:W-:Y:S05]  /*3c710*/  BSYNC B1 ;  /* 0x0000000000017941 */ /* 0x000fea0003800000 */
.L_x_80:
        /* <DEDUP_REMOVED lines=15> */
.L_x_83:
[----:B------:R-:W-:Y:S05]  /*3c810*/  BSYNC B1 ;  /* 0x0000000000017941 */ /* 0x000fea0003800000 */
.L_x_82:
[----:B------:R-:W-:Y:S01]  /*3c820*/  P2R R100, PR, RZ, 0x10 ;  /* 0x00000010ff647803 */ /* 0x000fe20000000000 */
[----:B------:R-:W2:Y:S01]  /*3c830*/  LDL.LU R103, [R1+0x460] ;  /* 0x0004600001677983 */ /* 0x000ea20000300800 */
[----:B------:R-:W-:Y:S02]  /*3c840*/  LOP3.LUT P4, RZ, R0, 0x8000, RZ, 0xc0, !PT ;  /* 0x0000800000ff7812 */ /* 0x000fe4000788c0ff */
[----:B------:R-:W-:Y:S01]  /*3c850*/  P2R R8, PR, RZ, 0x8 ;  /* 0x00000008ff087803 */ /* 0x000fe20000000000 */
[----:B------:R-:W3:Y:S01]  /*3c860*/  LDL.LU R105, [R1+0x464] ;  /* 0x0004640001697983 */ /* 0x000ee20000300800 */
[----:B------:R-:W-:Y:S02]  /*3c870*/  ISETP.LT.OR P3, PT, R29, 0x61, !P4 ;  /* 0x000000611d00780c */ /* 0x000fe40006761670 */
[----:B------:R-:W-:Y:S01]  /*3c880*/  LOP3.LUT R2, R2, 0xfffffbff, RZ, 0xc0, !PT ;  /* 0xfffffbff02027812 */ /* 0x000fe200078ec0ff */
[----:B------:R-:W4:Y:S01]  /*3c890*/  LDL.LU R107, [R1+0x468] ;  /* 0x00046800016b7983 */ /* 0x000f220000300800 */
[----:B------:R-:W-:-:S02]  /*3c8a0*/  LOP3.LUT R0, R0, 0x7fffffff, RZ, 0xc0, !PT ;  /* 0x7fffffff00007812 */ /* 0x000fc400078ec0ff */
[----:B------:R-:W-:Y:S01]  /*3c8b0*/  P2R R99, PR, RZ, 0x1 ;  /* 0x00000001ff637803 */ /* 0x000fe20000000000 */
[----:B------:R-:W-:Y:S01]  /*3c8c0*/  IMAD.U32 R77, RZ, RZ, UR8 ;  /* 0x00000008ff4d7e24 */ /* 0x000fe2000f8e00ff */
[----:B------:R-:W5:Y:S01]  /*3c8d0*/  LDL.LU R106, [R1+0x46c] ;  /* 0x00046c00016a7983 */ /* 0x000f620000300800 */
[----:B------:R-:W-:-:S03]  /*3c8e0*/  IMAD.U32 R75, RZ, RZ, UR7 ;  /* 0x00000007ff4b7e24 */ /* 0x000fc6000f8e00ff */
[----:B------:R-:W5:Y:S01]  /*3c8f0*/  LDL.LU R102, [R1+0x470] ;  /* 0x0004700001667983 */ /* 0x000f620000300800 */
[----:B01----:R-:W0:Y:S01]  /*3c900*/  @!P3 LDC.64 R6, c[0x0][0x5c0] ;  /* 0x00017000ff06bb82 */ /* 0x003e220000000a00 */
[----:B------:R-:W-:Y:S01]  /*3c910*/  @P3 LOP3.LUT R2, R2, 0x400, RZ, 0xfc, !PT ;  /* 0x0000040002023812 */ /* 0x000fe200078efcff */
[----:B------:R-:W-:Y:S01]  /*3c920*/  IMAD.U32 R73, RZ, RZ, UR8 ;  /* 0x00000008ff497e24 */ /* 0x000fe2000f8e00ff */
[----:B------:R-:W-:Y:S01]  /*3c930*/  P2R R98, PR, RZ, 0x2 ;  /* 0x00000002ff627803 */ /* 0x000fe20000000000 */
[----:B------:R-:W-:Y:S01]  /*3c940*/  IMAD.U32 R71, RZ, RZ, UR7 ;  /* 0x00000007ff477e24 */ /* 0x000fe2000f8e00ff */
[----:B------:R-:W-:Y:S01]  /*3c950*/  LOP3.LUT R2, R2, 0xffffffbf, RZ, 0xc0, !PT ;  /* 0xffffffbf02027812 */ /* 0x000fe200078ec0ff */
[----:B------:R-:W-:Y:S01]  /*3c960*/  IMAD.U32 R69, RZ, RZ, UR8 ;  /* 0x00000008ff457e24 */ /* 0x000fe2000f8e00ff */
[----:B------:R-:W5:Y:S01]  /*3c970*/  LDL.LU R110, [R1+0x474] ;  /* 0x00047400016e7983 */ /* 0x000f620000300800 */
[----:B------:R-:W-:Y:S01]  /*3c980*/  IMAD.U32 R67, RZ, RZ, UR7 ;  /* 0x00000007ff437e24 */ /* 0x000fe2000f8e00ff */
[----:B------:R-:W-:Y:S01]  /*3c990*/  P2R R95, PR, RZ, 0x4 ;  /* 0x00000004ff5f7803 */ /* 0x000fe20000000000 */
[----:B------:R-:W-:Y:S01]  /*3c9a0*/  IMAD.U32 R65, RZ, RZ, UR8 ;  /* 0x00000008ff417e24 */ /* 0x000fe2000f8e00ff */
[----:B------:R-:W5:Y:S01]  /*3c9b0*/  LDL.LU R104, [R1+0x478] ;  /* 0x0004780001687983 */ /* 0x000f620000300800 */
[----:B------:R-:W-:-:S02]  /*3c9c0*/  IMAD.U32 R63, RZ, RZ, UR7 ;  /* 0x00000007ff3f7e24 */ /* 0x000fc4000f8e00ff */
[----:B------:R-:W-:Y:S01]  /*3c9d0*/  IMAD.U32 R31, RZ, RZ, UR8 ;  /* 0x00000008ff1f7e24 */ /* 0x000fe2000f8e00ff */
[----:B------:R-:W5:Y:S01]  /*3c9e0*/  LDL.LU R109, [R1+0x47c] ;  /* 0x00047c00016d7983 */ /* 0x000f620000300800 */
[----:B------:R-:W-:Y:S02]  /*3c9f0*/  IMAD.U32 R79, RZ, RZ, UR7 ;  /* 0x00000007ff4f7e24 */ /* 0x000fe4000f8e00ff */
[----:B------:R-:W-:Y:S01]  /*3ca00*/  IMAD.U32 R87, RZ, RZ, UR7 ;  /* 0x00000007ff577e24 */ /* 0x000fe2000f8e00ff */
[----:B------:R-:W5:Y:S01]  /*3ca10*/  LDL.LU R108, [R1+0x480] ;  /* 0x00048000016c7983 */ /* 0x000f620000300800 */
[----:B------:R-:W-:Y:S02]  /*3ca20*/  IMAD.U32 R91, RZ, RZ, UR7 ;  /* 0x00000007ff5b7e24 */ /* 0x000fe4000f8e00ff */
[----:B------:R-:W-:Y:S01]  /*3ca30*/  IMAD.U32 R81, RZ, RZ, UR7 ;  /* 0x00000007ff517e24 */ /* 0x000fe2000f8e00ff */
[----:B0-----:R-:W-:Y:S01]  /*3ca40*/  @!P3 IADD3 R18, P5, P6, R24, UR8, R6 ;  /* 0x000000081812bc10 */ /* 0x001fe2000febe006 */
[----:B------:R-:W-:-:S02]  /*3ca50*/  IMAD.U32 R93, RZ, RZ, UR8 ;  /* 0x00000008ff5d7e24 */ /* 0x000fc4000f8e00ff */
[----:B------:R-:W-:Y:S01]  /*3ca60*/  IMAD.U32 R89, RZ, RZ, UR8 ;  /* 0x00000008ff597e24 */ /* 0x000fe2000f8e00ff */
[----:B------:R-:W-:Y:S01]  /*3ca70*/  @!P3 IADD3.X R19, R30, UR7, R7, P5, P6 ;  /* 0x000000071e13bc10 */ /* 0x000fe2000afec407 */
[----:B------:R-:W-:Y:S01]  /*3ca80*/  IMAD.U32 R85, RZ, RZ, UR7 ;  /* 0x00000007ff557e24 */ /* 0x000fe2000f8e00ff */
[----:B------:R-:W-:Y:S01]  /*3ca90*/  ISETP.LT.OR P3, PT, R29, 0x62, !P4 ;  /* 0x000000621d00780c */ /* 0x000fe20006761670 */
[----:B------:R-:W-:Y:S02]  /*3caa0*/  IMAD.U32 R83, RZ, RZ, UR7 ;  /* 0x00000007ff537e24 */ /* 0x000fe4000f8e00ff */
[----:B------:R-:W-:-:S10]  /*3cab0*/  IMAD.U32 R101, RZ, RZ, UR7 ;  /* 0x00000007ff657e24 */ /* 0x000fd4000f8e00ff */
        /* <DEDUP_REMOVED lines=39> */
[----:B------:R-:W-:-:S04]  /*3cd30*/  ISETP.NE.AND P3, PT, R8, RZ, PT ;  /* 0x000000ff0800720c */ /* 0x000fc80003f65270 */
[----:B------:R-:W-:Y:S02]  /*3cd40*/  P2R R80, PR, RZ, 0x8 ;  /* 0x00000008ff507803 */ /* 0x000fe40000000000 */
        /* <DEDUP_REMOVED lines=53> */
[----:B------:R-:W-:-:S04]  /*3d0a0*/  ISETP.LT.OR P4, PT, R29, 0x71, !P3 ;  /* 0x000000711d00780c */ /* 0x000fc80005f81670 */
        /* <DEDUP_REMOVED lines=40> */
[----:B------:R-:W-:-:S04]  /*3d330*/  ISETP.LT.OR P1, PT, R29, 0x79, !P3 ;  /* 0x000000791d00780c */ /* 0x000fc80005f21670 */
[----:B------:R-:W-:-:S07]  /*3d340*/  P2R R88, PR, RZ, 0x2 ;  /* 0x00000002ff587803 */ /* 0x000fce0000000000 */
[----:B------:R-:W0:Y:S01]  /*3d350*/  @!P0 LDC.64 R6, c[0x0][0x5c0] ;  /* 0x00017000ff068b82 */ /* 0x000e220000000a00 */
[----:B------:R-:W-:-:S04]  /*3d360*/  @P0 LOP3.LUT R0, R0, 0x80000, RZ, 0xfc, !PT ;  /* 0x0008000000000812 */ /* 0x000fc800078efcff */
[----:B------:R-:W-:Y:S02]  /*3d370*/  LOP3.LUT R0, R0, 0xffffbfff, RZ, 0xc0, !PT ;  /* 0xffffbfff00007812 */ /* 0x000fe400078ec0ff */
[----:B0-----:R-:W-:-:S04]  /*3d380*/  @!P0 IADD3 R8, P5, P6, R24, UR10, R6 ;  /* 0x0000000a18088c10 */ /* 0x001fc8000febe006 */
[----:B------:R-:W-:Y:S01]  /*3d390*/  @!P0 IADD3.X R9, R30, UR9, R7, P5, P6 ;  /* 0x000000091e098c10 */ /* 0x000fe2000afec407 */
[----:B------:R-:W-:Y:S01]  /*3d3a0*/  IMAD.U32 R7, RZ, RZ, UR7 ;  /* 0x00000007ff077e24 */ /* 0x000fe2000f8e00ff */
        /* <DEDUP_REMOVED lines=23> */
[----:B------:R-:W-:Y:S01]  /*3d520*/  @!P0 IADD3.X R28, R7, UR5, R30, P5, P6 ;  /* 0x00000005071c8c10 */ /* 0x000fe2000afec41e */
[----:B------:R-:W-:Y:S01]  /*3d530*/  IMAD.U32 R7, RZ, RZ, UR8 ;  /* 0x00000008ff077e24 */ /* 0x000fe2000f8e00ff */
        /* <DEDUP_REMOVED lines=12> */
[----:B------:R-:W-:-:S09]  /*3d600*/  LOP3.LUT P2, RZ, R2, 0x40, RZ, 0xc0, !PT ;  /* 0x0000004002ff7812 */ /* 0x000fd2000784c0ff */
[----:B------:R-:W-:Y:S02]  /*3d610*/  @!P0 IADD3 R78, P6, P5, R7, UR6, R24 ;  /* 0x00000006074e8c10 */ /* 0x000fe4000fdde018 */
[----:B------:R-:W-:Y:S02]  /*3d620*/  @P0 LOP3.LUT R0, R0, 0x20, RZ, 0xfc, !PT ;  /* 0x0000002000000812 */ /* 0x000fe400078efcff */
[----:B------:R-:W-:Y:S02]  /*3d630*/  @!P0 IADD3.X R87, R87, UR5, R30, P6, P5 ;  /* 0x0000000557578c10 */ /* 0x000fe4000b7ea41e */
[----:B------:R-:W-:-:S13]  /*3d640*/  ISETP.LT.OR P0, PT, R29, 0x61, !P3 ;  /* 0x000000611d00780c */ /* 0x000fda0005f01670 */
[----:B------:R-:W-:-:S04]  /*3d650*/  @!P0 IADD3 R86, P6, P5, R7, UR10, R24 ;  /* 0x0000000a07568c10 */ /* 0x000fc8000fdde018 */
[----:B------:R-:W-:Y:S02]  /*3d660*/  @!P0 IADD3.X R91, R91, UR9, R30, P6, P5 ;  /* 0x000000095b5b8c10 */ /* 0x000fe4000b7ea41e */
[----:B------:R-:W-:-:S13]  /*3d670*/  ISETP.LT.OR P0, PT, R29, 0x62, !P3 ;  /* 0x000000621d00780c */ /* 0x000fda0005f01670 */
[----:B------:R-:W-:Y:S01]  /*3d680*/  @!P0 IADD3 R90, P6, P5, R7, UR10, R24 ;  /* 0x0000000a075a8c10 */ /* 0x000fe2000fdde018 */
[----:B------:R-:W-:-:S03]  /*3d690*/  IMAD.U32 R7, RZ, RZ, UR7 ;  /* 0x00000007ff077e24 */ /* 0x000fc6000f8e00ff */
[----:B------:R-:W-:Y:S02]  /*3d6a0*/  @!P0 IADD3.X R94, R81, UR9, R30, P6, P5 ;  /* 0x00000009515e8c10 */ /* 0x000fe4000b7ea41e */
[----:B------:R-:W-:-:S13]  /*3d6b0*/  ISETP.LT.OR P0, PT, R29, 0x69, !P3 ;  /* 0x000000691d00780c */ /* 0x000fda0005f01670 */
[----:B------:R-:W-:-:S04]  /*3d6c0*/  @!P0 IADD3 R93, P6, P5, R93, UR10, R24 ;  /* 0x0000000a5d5d8c10 */ /* 0x000fc8000fdde018 */
[----:B------:R-:W-:Y:S01]  /*3d6d0*/  @!P0 IADD3.X R92, R7, UR9, R30, P6, P5 ;  /* 0x00000009075c8c10 */ /* 0x000fe2000b7ea41e */
[----:B------:R-:W-:Y:S01]  /*3d6e0*/  IMAD.U32 R7, RZ, RZ, UR8 ;  /* 0x00000008ff077e24 */ /* 0x000fe2000f8e00ff */
[----:B------:R-:W-:-:S13]  /*3d6f0*/  ISETP.LT.OR P0, PT, R29, 0x6a, !P3 ;  /* 0x0000006a1d00780c */ /* 0x000fda0005f01670 */
[----:B------:R-:W-:-:S04]  /*3d700*/  @!P0 IADD3 R89, P6, P5, R89, UR10, R24 ;  /* 0x0000000a59598c10 */ /* 0x000fc8000fdde018 */
[----:B------:R-:W-:Y:S02]  /*3d710*/  @!P0 IADD3.X R85, R85, UR9, R30, P6, P5 ;  /* 0x0000000955558c10 */ /* 0x000fe4000b7ea41e */
[----:B------:R-:W-:-:S04]  /*3d720*/  @!P4 IADD3 R84, P6, P5, R7, UR10, R24 ;  /* 0x0000000a0754cc10 */ /* 0x000fc8000fdde018 */
[----:B------:R-:W-:Y:S02]  /*3d730*/  @!P4 IADD3.X R83, R83, UR9, R30, P6, P5 ;  /* 0x000000095353cc10 */ /* 0x000fe4000b7ea41e */
[----:B------:R-:W-:-:S04]  /*3d740*/  ISETP.LT.OR P5, PT, R29, 0x72, !P3 ;  /* 0x000000721d00780c */ /* 0x000fc80005fa1670 */
[----:B------:R-:W-:-:S09]  /*3d750*/  P2R R97, PR, RZ, 0x20 ;  /* 0x00000020ff617803 */ /* 0x000fd20000000000 */
[----:B------:R-:W-:-:S04]  /*3d760*/  @!P5 IADD3 R82, P0, P6, R7, UR10, R24 ;  /* 0x0000000a0752dc10 */ /* 0x000fc8000fe1e018 */
[----:B------:R-:W-:Y:S02]  /*3d770*/  @!P5 IADD3.X R81, R81, UR9, R30, P0, P6 ;  /* 0x000000095151dc10 */ /* 0x000fe400087ec41e */
[----:B------:R-:W-:Y:S02]  /*3d780*/  @!P1 IADD3 R76, P0, P6, R7, UR10, R24 ;  /* 0x0000000a074c9c10 */ /* 0x000fe4000fe1e018 */
[----:B------:R-:W-:Y:S02]  /*3d790*/  LOP3.LUT P5, RZ, R2, 0x400, RZ, 0xc0, !PT ;  /* 0x0000040002ff7812 */ /* 0x000fe400078ac0ff */
[----:B------:R-:W-:Y:S02]  /*3d7a0*/  @!P1 IADD3.X R68, R101, UR9, R30, P0, P6 ;  /* 0x0000000965449c10 */ /* 0x000fe400087ec41e */
[----:B------:R-:W-:-:S04]  /*3d7b0*/  ISETP.LT.OR P0, PT, R29, 0x7a, !P3 ;  /* 0x0000007a1d00780c */ /* 0x000fc80005f01670 */
[----:B------:R-:W-:-:S09]  /*3d7c0*/  P2R R74, PR, RZ, 0x1 ;  /* 0x00000001ff4a7803 */ /* 0x000fd20000000000 */
[----:B------:R-:W-:-:S04]  /*3d7d0*/  @!P0 IADD3 R66, P4, P6, R7, UR10, R24 ;  /* 0x0000000a07428c10 */ /* 0x000fc8000fe9e018 */
[----:B------:R-:W-:Y:S01]  /*3d7e0*/  @!P0 IADD3.X R64, R101, UR9, R30, P4, P6 ;  /* 0x0000000965408c10 */ /* 0x000fe2000a7ec41e */
[----:B--2---:R-:W-:Y:S01]  /*3d7f0*/  FMUL R101, R103, UR39 ;  /* 0x0000002767657c20 */ /* 0x004fe20008400000 */
[----:B------:R-:W-:-:S04]  /*3d800*/  LOP3.LUT P0, RZ, R0, 0x10000, RZ, 0xc0, !PT ;  /* 0x0001000000ff7812 */ /* 0x000fc8000780c0ff */
[----:B------:R-:W-:-:S13]  /*3d810*/  ISETP.LT.OR P6, PT, R29, 0x61, !P0 ;  /* 0x000000611d00780c */ /* 0x000fda00047c1670 */
[----:B------:R-:W0:Y:S01]  /*3d820*/  @!P6 LDC.64 R6, c[0x0][0x5c0] ;  /* 0x00017000ff06eb82 */ /* 0x000e220000000a00 */
[----:B------:R-:W-:Y:S01]  /*3d830*/  F2FP.SATFINITE.E4M3.F32.PACK_AB_MERGE_C R103, RZ, R101, RZ ;  /* 0x00000065ff67723e */ /* 0x000fe200048070ff */
[----:B---3--:R-:W-:-:S05]  /*3d840*/  FMUL R101, R105, UR39 ;  /* 0x0000002769657c20 */ /* 0x008fca0008400000 */
[----:B------:R-:W-:Y:S01]  /*3d850*/  F2FP.SATFINITE.E4M3.F32.PACK_AB_MERGE_C R105, RZ, R101, RZ ;  /* 0x00000065ff69723e */ /* 0x000fe200048070ff */
[----:B----4-:R-:W-:-:S05]  /*3d860*/  FMUL R101, R107, UR39 ;  /* 0x000000276b657c20 */ /* 0x010fca0008400000 */
[----:B------:R-:W-:Y:S01]  /*3d870*/  F2FP.SATFINITE.E4M3.F32.PACK_AB_MERGE_C R107, RZ, R101, RZ ;  /* 0x00000065ff6b723e */ /* 0x000fe200048070ff */
[----:B-----5:R-:W-:Y:S02]  /*3d880*/  FMUL R101, R106, UR39 ;  /* 0x000000276a657c20 */ /* 0x020fe40008400000 */
[----:B------:R-:W2:Y:S01]  /*3d890*/  LDL.LU R106, [R1+0x484] ;  /* 0x00048400016a7983 */ /* 0x000ea20000300800 */
[----:B0-----:R-:W-:-:S05]  /*3d8a0*/  @!P6 IADD3 R6, P1, R24, R6, RZ ;  /* 0x000000061806e210 */ /* 0x001fca0007f3e0ff */
[----:B------:R-:W-:Y:S01]  /*3d8b0*/  @!P6 IMAD.X R7, R30, 0x1, R7, P1 ;  /* 0x000000011e07e824 */ /* 0x000fe200008e0607 */
[----:B------:R-:W-:-:S04]  /*3d8c0*/  LOP3.LUT P1, RZ, R2, 0x200, RZ, 0xc0, !PT ;  /* 0x0000020002ff7812 */ /* 0x000fc8000782c0ff */
[----:B------:R0:W-:Y:S02]  /*3d8d0*/  @!P6 STG.E.U8 desc[UR46][R6.64+0x60], R103 ;  /* 0x000060670600e986 */ /* 0x0001e4000c10112e */
[----:B0-----:R-:W-:Y:S01]  /*3d8e0*/  F2FP.SATFINITE.E4M3.F32.PACK_AB_MERGE_C R103, RZ, R101, RZ ;  /* 0x00000065ff67723e */ /* 0x001fe200048070ff */
[----:B------:R-:W-:Y:S02]  /*3d8f0*/  FMUL R101, R102, UR39 ;  /* 0x0000002766657c20 */ /* 0x000fe40008400000 */
[----:B------:R-:W3:Y:S01]  /*3d900*/  LDL.LU R102, [R1+0x488] ;  /* 0x0004880001667983 */ /* 0x000ee20000300800 */
[----:B------:R-:W-:-:S13]  /*3d910*/  ISETP.LT.OR P6, PT, R29, 0x62, !P0 ;  /* 0x000000621d00780c */ /* 0x000fda00047c1670 */
[----:B------:R-:W0:Y:S02]  /*3d920*/  @!P6 LDC.64 R6, c[0x0][0x5c0] ;  /* 0x00017000ff06eb82 */ /* 0x000e240000000a00 */
[----:B0-----:R-:W-:-:S05]  /*3d930*/  @!P6 IADD3 R6, P3, R24, R6, RZ ;  /* 0x000000061806e210 */ /* 0x001fca0007f7e0ff */
[----:B------:R-:W-:-:S05]  /*3d940*/  @!P6 IMAD.X R7, R30, 0x1, R7, P3 ;  /* 0x000000011e07e824 */ /* 0x000fca00018e0607 */
[----:B------:R0:W-:Y:S01]  /*3d950*/  @!P6 STG.E.U8 desc[UR46][R6.64+0x61], R105 ;  /* 0x000061690600e986 */ /* 0x0001e2000c10112e */
[----:B------:R-:W-:-:S13]  /*3d960*/  ISETP.LT.OR P6, PT, R29, 0x69, !P0 ;  /* 0x000000691d00780c */ /* 0x000fda00047c1670 */
[----:B0-----:R-:W0:Y:S01]  /*3d970*/  @!P6 LDC.64 R6, c[0x0][0x5c0] ;  /* 0x00017000ff06eb82 */ /* 0x001e220000000a00 */
[----:B------:R-:W-:Y:S04]  /*3d980*/  @!P5 STG.E.U8 desc[UR46][R18.64+0x60], R107 ;  /* 0x0000606b1200d986 */ /* 0x000fe8000c10112e */
[----:B------:R1:W-:Y:S01]  /*3d990*/  @!P2 STG.E.U8 desc[UR46][R16.64+0x61], R103 ;  /* 0x000061671000a986 */ /* 0x0003e2000c10112e */
[----:B------:R-:W-:Y:S02]  /*3d9a0*/  F2FP.SATFINITE.E4M3.F32.PACK_AB_MERGE_C R101, RZ, R101, RZ ;  /* 0x00000065ff65723e */ /* 0x000fe400048070ff */
[----:B0-----:R-:W-:-:S05]  /*3d9b0*/  @!P6 IADD3 R6, P2, R24, R6, RZ ;  /* 0x000000061806e210 */ /* 0x001fca0007f5e0ff */
[----:B------:R-:W-:-:S05]  /*3d9c0*/  @!P6 IMAD.X R7, R30, 0x1, R7, P2 ;  /* 0x000000011e07e824 */ /* 0x000fca00010e0607 */
[----:B------:R0:W-:Y:S01]  /*3d9d0*/  @!P6 STG.E.U8 desc[UR46][R6.64+0x68], R101 ;  /* 0x000068650600e986 */ /* 0x0001e2000c10112e */
[----:B------:R-:W-:Y:S01]  /*3d9e0*/  ISETP.LT.OR P6, PT, R29, 0x6a, !P0 ;  /* 0x0000006a1d00780c */ /* 0x000fe200047c1670 */
[----:B-1----:R-:W-:-:S12]  /*3d9f0*/  FMUL R16, R110, UR39 ;  /* 0x000000276e107c20 */ /* 0x002fd80008400000 */
[----:B0-----:R-:W0:Y:S01]  /*3da00*/  @!P6 LDC.64 R6, c[0x0][0x5c0] ;  /* 0x00017000ff06eb82 */ /* 0x001e220000000a00 */
[----:B------:R-:W-:Y:S01]  /*3da10*/  F2FP.SATFINITE.E4M3.F32.PACK_AB_MERGE_C R17, RZ, R16, RZ ;  /* 0x00000010ff11723e */ /* 0x000fe200048070ff */
[----:B------:R-:W-:Y:S02]  /*3da20*/  FMUL R16, R104, UR39 ;  /* 0x0000002768107c20 */ /* 0x000fe40008400000 */
[----:B------:R-:W4:Y:S03]  /*3da30*/  LDL.LU R104, [R1+0x48c] ;  /* 0x00048c0001687983 */ /* 0x000f260000300800 */
[----:B------:R-:W-:Y:S01]  /*3da40*/  F2FP.SATFINITE.E4M3.F32.PACK_AB_MERGE_C R19, RZ, R16, RZ ;  /* 0x00000010ff13723e */ /* 0x000fe200048070ff */
[----:B------:R-:W-:Y:S02]  /*3da50*/  FMUL R16, R109, UR39 ;  /* 0x000000276d107c20 */ /* 0x000fe40008400000 */
[----:B------:R-:W5:Y:S03]  /*3da60*/  LDL.LU R109, [R1+0x490] ;  /* 0x00049000016d7983 */ /* 0x000f660000300800 */
[----:B------:R-:W-:Y:S01]  /*3da70*/  F2FP.SATFINITE.E4M3.F32.PACK_AB_MERGE_C R101, RZ, R16, RZ ;  /* 0x00000010ff65723e */ /* 0x000fe200048070ff */
[----:B------:R-:W-:Y:S01]  /*3da80*/  FMUL R16, R108, UR39 ;  /* 0x000000276c107c20 */ /* 0x000fe20008400000 */
[----:B------:R-:W5:Y:S04]  /*3da90*/  LDL.LU R110, [R1+0x494] ;  /* 0x00049400016e7983 */ /* 0x000f680000300800 */
[----:B------:R-:W5:Y:S01]  /*3daa0*/  LDL.LU R108, [R1+0x498] ;  /* 0x00049800016c7983 */ /* 0x000f620000300800 */
[----:B0-----:R-:W-:-:S05]  /*3dab0*/  @!P6 IADD3 R6, P2, R24, R6, RZ ;  /* 0x000000061806e210 */ /* 0x001fca0007f5e0ff */
[----:B------:R-:W-:-:S05]  /*3dac0*/  @!P6 IMAD.X R7, R30, 0x1, R7, P2 ;  /* 0x000000011e07e824 */ /* 0x000fca00010e0607 */
[----:B------:R0:W-:Y:S04]  /*3dad0*/  @!P6 STG.E.U8 desc[UR46][R6.64+0x69], R17 ;  /* 0x000069110600e986 */ /* 0x0001e8000c10112e */
[----:B------:R1:W-:Y:S01]  /*3dae0*/  @!P1 STG.E.U8 desc[UR46][R32.64+0x68], R19 ;  /* 0x0000681320009986 */ /* 0x0003e2000c10112e */
[----:B0-----:R-:W-:Y:S01]  /*3daf0*/  F2FP.SATFINITE.E4M3.F32.PACK_AB_MERGE_C R17, RZ, R16, RZ ;  /* 0x00000010ff11723e */ /* 0x001fe200048070ff */
[----:B--2---:R-:W-:-:S05]  /*3db00*/  FMUL R16, R106, UR39 ;  /* 0x000000276a107c20 */ /* 0x004fca0008400000 */
[----:B-1----:R-:W-:Y:S01]  /*3db10*/  F2FP.SATFINITE.E4M3.F32.PACK_AB_MERGE_C R19, RZ, R16, RZ ;  /* 0x00000010ff13723e */ /* 0x002fe200048070ff */
[----:B---3--:R-:W-:Y:S02]  /*3db20*/  FMUL R16, R102, UR39 ;  /* 0x0000002766107c20 */ /* 0x008fe40008400000 */
[----:B------:R-:W2:Y:S01]  /*3db30*/  LDL.LU R102, [R1+0x49c] ;  /* 0x00049c0001667983 */ /* 0x000ea20000300800 */
[----:B------:R-:W-:Y:S02]  /*3db40*/  ISETP.LT.OR P6, PT, R29, 0x71, !P0 ;  /* 0x000000711d00780c */ /* 0x000fe400047c1670 */
[----:B------:R-:W-:Y:S01]  /*3db50*/  LOP3.LUT P4, RZ, R2, 0x20, RZ, 0xc0, !PT ;  /* 0x0000002002ff7812 */ /* 0x000fe2000788c0ff */
[----:B------:R-:W3:Y:S10]  /*3db60*/  LDL.LU R106, [R1+0x4a0] ;  /* 0x0004a000016a7983 */ /* 0x000ef40000300800 */
[----:B------:R-:W0:Y:S02]  /*3db70*/  @!P6 LDC.64 R6, c[0x0][0x5c0] ;  /* 0x00017000ff06eb82 */ /* 0x000e240000000a00 */
[----:B------:R-:W-:Y:S01]  /*3db80*/  @!P4 STG.E.U8 desc[UR46][R22.64+0x69], R101 ;  /* 0x000069651600c986 */ /* 0x000fe2000c10112e */
[----:B0-----:R-:W-:-:S05]  /*3db90*/  @!P6 IADD3 R6, P1, R24, R6, RZ ;  /* 0x000000061806e210 */ /* 0x001fca0007f3e0ff */
[----:B------:R-:W-:-:S05]  /*3dba0*/  @!P6 IMAD.X R7, R30, 0x1, R7, P1 ;  /* 0x000000011e07e824 */ /* 0x000fca00008e0607 */
[----:B------:R0:W-:Y:S01]  /*3dbb0*/  @!P6 STG.E.U8 desc[UR46][R6.64+0x70], R17 ;  /* 0x000070110600e986 */ /* 0x0001e2000c10112e */
[----:B------:R-:W-:-:S13]  /*3dbc0*/  ISETP.LT.OR P6, PT, R29, 0x72, !P0 ;  /* 0x000000721d00780c */ /* 0x000fda00047c1670 */
[----:B0-----:R-:W0:Y:S01]  /*3dbd0*/  @!P6 LDC.64 R6, c[0x0][0x5c0] ;  /* 0x00017000ff06eb82 */ /* 0x001e220000000a00 */
[----:B------:R-:W-:Y:S02]  /*3dbe0*/  F2FP.SATFINITE.E4M3.F32.PACK_AB_MERGE_C R23, RZ, R16, RZ ;  /* 0x00000010ff17723e */ /* 0x000fe400048070ff */
[C---:B------:R-:W-:Y:S02]  /*3dbf0*/  LOP3.LUT P5, RZ, R2.reuse, 0x100, RZ, 0xc0, !PT ;  /* 0x0000010002ff7812 */ /* 0x040fe400078ac0ff */
[----:B------:R-:W-:Y:S02]  /*3dc00*/  LOP3.LUT P2, RZ, R2, 0x10, RZ, 0xc0, !PT ;  /* 0x0000001002ff7812 */ /* 0x000fe4000784c0ff */
[----:B0-----:R-:W-:-:S05]  /*3dc10*/  @!P6 IADD3 R6, P1, R24, R6, RZ ;  /* 0x000000061806e210 */ /* 0x001fca0007f3e0ff */
[----:B------:R-:W-:Y:S02]  /*3dc20*/  @!P6 IMAD.X R7, R30, 0x1, R7, P1 ;  /* 0x000000011e07e824 */ /* 0x000fe400008e0607 */
[----:B----4-:R-:W-:Y:S02]  /*3dc30*/  FMUL R16, R104, UR39 ;  /* 0x0000002768107c20 */ /* 0x010fe40008400000 */
[----:B------:R-:W4:Y:S03]  /*3dc40*/  LDL.LU R104, [R1+0x4a4] ;  /* 0x0004a40001687983 */ /* 0x000f260000300800 */
[----:B------:R-:W-:Y:S01]  /*3dc50*/  F2FP.SATFINITE.E4M3.F32.PACK_AB_MERGE_C R17, RZ, R16, RZ ;  /* 0x00000010ff11723e */ /* 0x000fe200048070ff */
[----:B-----5:R-:W-:Y:S01]  /*3dc60*/  FMUL R16, R109, UR39 ;  /* 0x000000276d107c20 */ /* 0x020fe20008400000 */
[----:B------:R0:W-:Y:S04]  /*3dc70*/  @!P6 STG.E.U8 desc[UR46][R6.64+0x71], R19 ;  /* 0x000071130600e986 */ /* 0x0001e8000c10112e */
[----:B------:R-:W5:Y:S04]  /*3dc80*/  LDL.LU R109, [R1+0x4a8] ;  /* 0x0004a800016d7983 */ /* 0x000f680000300800 */
[----:B------:R-:W-:Y:S01]  /*3dc90*/  @!P5 STG.E.U8 desc[UR46][R42.64+0x70], R23 ;  /* 0x000070172a00d986 */ /* 0x000fe2000c10112e */
[----:B0-----:R-:W-:Y:S01]  /*3dca0*/  F2FP.SATFINITE.E4M3.F32.PACK_AB_MERGE_C R19, RZ, R16, RZ ;  /* 0x00000010ff13723e */ /* 0x001fe200048070ff */
[----:B------:R-:W-:-:S02]  /*3dcb0*/  FMUL R16, R110, UR39 ;  /* 0x000000276e107c20 */ /* 0x000fc40008400000 */
[----:B------:R0:W-:Y:S03]  /*3dcc0*/  @!P2 STG.E.U8 desc[UR46][R38.64+0x71], R17 ;  /* 0x000071112600a986 */ /* 0x0001e6000c10112e */
[----:B0-----:R-:W-:Y:S01]  /*3dcd0*/  F2FP.SATFINITE.E4M3.F32.PACK_AB_MERGE_C R17, RZ, R16, RZ ;  /* 0x00000010ff11723e */ /* 0x001fe200048070ff */
[----:B------:R-:W-:Y:S02]  /*3dce0*/  FMUL R16, R108, UR39 ;  /* 0x000000276c107c20 */ /* 0x000fe40008400000 */
[----:B------:R-:W5:Y:S03]  /*3dcf0*/  LDL.LU R108, [R1+0x4ac] ;  /* 0x0004ac00016c7983 */ /* 0x000f660000300800 */
[----:B------:R-:W-:Y:S01]  /*3dd00*/  F2FP.SATFINITE.E4M3.F32.PACK_AB_MERGE_C R23, RZ, R16, RZ ;  /* 0x00000010ff17723e */ /* 0x000fe200048070ff */
[----:B--2---:R-:W-:-:S02]  /*3dd10*/  FMUL R16, R102, UR39 ;  /* 0x0000002766107c20 */ /* 0x004fc40008400000 */
[----:B------:R-:W2:Y:S01]  /*3dd20*/  LDL.LU R102, [R1+0x4b0] ;  /* 0x0004b00001667983 */ /* 0x000ea20000300800 */
[----:B------:R-:W-:-:S13]  /*3dd30*/  ISETP.LT.OR P6, PT, R29, 0x79, !P0 ;  /* 0x000000791d00780c */ /* 0x000fda00047c1670 */
[----:B------:R-:W0:Y:S01]  /*3dd40*/  @!P6 LDC.64 R6, c[0x0][0x5c0] ;  /* 0x00017000ff06eb82 */ /* 0x000e220000000a00 */
[----:B------:R-:W-:-:S04]  /*3dd50*/  LOP3.LUT P3, RZ, R2, 0x80, RZ, 0xc0, !PT ;  /* 0x0000008002ff7812 */ /* 0x000fc8000786c0ff */
[----:B------:R-:W-:Y:S02]  /*3dd60*/  P2R R18, PR, RZ, 0x8 ;  /* 0x00000008ff127803 */ /* 0x000fe40000000000 */
[----:B0-----:R-:W-:-:S05]  /*3dd70*/  @!P6 IADD3 R6, P3, R24, R6, RZ ;  /* 0x000000061806e210 */ /* 0x001fca0007f7e0ff */
[----:B------:R-:W-:-:S05]  /*3dd80*/  @!P6 IMAD.X R7, R30, 0x1, R7, P3 ;  /* 0x000000011e07e824 */ /* 0x000fca00018e0607 */
[----:B------:R0:W-:Y:S01]  /*3dd90*/  @!P6 STG.E.U8 desc[UR46][R6.64+0x78], R19 ;  /* 0x000078130600e986 */ /* 0x0001e2000c10112e */
[----:B------:R-:W-:-:S13]  /*3dda0*/  ISETP.LT.OR P6, PT, R29, 0x7a, !P0 ;  /* 0x0000007a1d00780c */ /* 0x000fda00047c1670 */
[----:B0-----:R-:W0:Y:S01]  /*3ddb0*/  @!P6 LDC.64 R6, c[0x0][0x5c0] ;  /* 0x00017000ff06eb82 */ /* 0x001e220000000a00 */
[----:B------:R-:W-:Y:S01]  /*3ddc0*/  F2FP.SATFINITE.E4M3.F32.PACK_AB_MERGE_C R19, RZ, R16, RZ ;  /* 0x00000010ff13723e */ /* 0x000fe200048070ff */
[----:B---3--:R-:W-:Y:S02]  /*3ddd0*/  FMUL R16, R106, UR39 ;  /* 0x000000276a107c20 */ /* 0x008fe40008400000 */
[----:B------:R-:W3:Y:S03]  /*3dde0*/  LDL.LU R106, [R1+0x4b4] ;  /* 0x0004b400016a7983 */ /* 0x000ee60000300800 */
[----:B------:R-:W-:Y:S02]  /*3ddf0*/  F2FP.SATFINITE.E4M3.F32.PACK_AB_MERGE_C R33, RZ, R16, RZ ;  /* 0x00000010ff21723e */ /* 0x000fe400048070ff */
[----:B------:R-:W-:Y:S02]  /*3de00*/  ISETP.NE.AND P3, PT, R18, RZ, PT ;  /* 0x000000ff1200720c */ /* 0x000fe40003f65270 */
[----:B------:R-:W-:-:S02]  /*3de10*/  LOP3.LUT P4, RZ, R2, 0x8, RZ, 0xc0, !PT ;  /* 0x0000000802ff7812 */ /* 0x000fc4000788c0ff */
[C---:B------:R-:W-:Y:S02]  /*3de20*/  LOP3.LUT P1, RZ, R2.reuse, 0x4, RZ, 0xc0, !PT ;  /* 0x0000000402ff7812 */ /* 0x040fe4000782c0ff */
[----:B------:R-:W-:Y:S02]  /*3de30*/  LOP3.LUT P5, RZ, R2, 0x2, RZ, 0xc0, !PT ;  /* 0x0000000202ff7812 */ /* 0x000fe400078ac0ff */
[----:B0-----:R-:W-:-:S05]  /*3de40*/  @!P6 IADD3 R6, P0, R24, R6, RZ ;  /* 0x000000061806e210 */ /* 0x001fca0007f1e0ff */
[----:B------:R-:W-:Y:S02]  /*3de50*/  @!P6 IMAD.X R7, R30, 0x1, R7, P0 ;  /* 0x000000011e07e824 */ /* 0x000fe400000e0607 */
[----:B----4-:R-:W-:Y:S02]  /*3de60*/  FMUL R16, R104, UR39 ;  /* 0x0000002768107c20 */ /* 0x010fe40008400000 */
[----:B------:R-:W4:Y:S04]  /*3de70*/  LDL.LU R104, [R1+0x4b8] ;  /* 0x0004b80001687983 */ /* 0x000f280000300800 */
[----:B------:R0:W-:Y:S04]  /*3de80*/  @!P6 STG.E.U8 desc[UR46][R6.64+0x79], R17 ;  /* 0x000079110600e986 */ /* 0x0001e8000c10112e */
[----:B------:R-:W-:Y:S01]  /*3de90*/  @!P3 STG.E.U8 desc[UR46][R52.64+0x78], R23 ;  /* 0x000078173400b986 */ /* 0x000fe2000c10112e */
[----:B0-----:R-:W-:Y:S01]  /*3dea0*/  F2FP.SATFINITE.E4M3.F32.PACK_AB_MERGE_C R17, RZ, R16, RZ ;  /* 0x00000010ff11723e */ /* 0x001fe200048070ff */
[----:B-----5:R-:W-:-:S02]  /*3deb0*/  FMUL R16, R109, UR39 ;  /* 0x000000276d107c20 */ /* 0x020fc40008400000 */
[----:B------:R-:W5:Y:S04]  /*3dec0*/  LDL.LU R109, [R1+0x4bc] ;  /* 0x0004bc00016d7983 */ /* 0x000f680000300800 */
[----:B------:R0:W-:Y:S04]  /*3ded0*/  @!P4 STG.E.U8 desc[UR46][R46.64+0x79], R19 ;  /* 0x000079132e00c986 */ /* 0x0001e8000c10112e */
[----:B------:R-:W-:Y:S01]  /*3dee0*/  @!P1 STG.E.U8 desc[UR46][R40.64+0x60], R33 ;  /* 0x0000602128009986 */ /* 0x000fe2000c10112e */
[----:B0-----:R-:W-:Y:S01]  /*3def0*/  F2FP.SATFINITE.E4M3.F32.PACK_AB_MERGE_C R19, RZ, R16, RZ ;  /* 0x00000010ff13723e */ /* 0x001fe200048070ff */
[----:B------:R-:W-:-:S02]  /*3df00*/  FMUL R16, R108, UR39 ;  /* 0x000000276c107c20 */ /* 0x000fc40008400000 */
[----:B------:R-:W5:Y:S04]  /*3df10*/  LDL.LU R108, [R1+0x4c0] ;  /* 0x0004c000016c7983 */ /* 0x000f680000300800 */
[----:B------:R0:W-:Y:S02]  /*3df20*/  @!P5 STG.E.U8 desc[UR46][R36.64+0x61], R17 ;  /* 0x000061112400d986 */ /* 0x0001e4000c10112e */
[----:B0-----:R-:W-:Y:S01]  /*3df30*/  F2FP.SATFINITE.E4M3.F32.PACK_AB_MERGE_C R17, RZ, R16, RZ ;  /* 0x00000010ff11723e */ /* 0x001fe200048070ff */
[----:B--2---:R-:W-:Y:S02]  /*3df40*/  FMUL R16, R102, UR39 ;  /* 0x0000002766107c20 */ /* 0x004fe40008400000 */
[----:B------:R-:W2:Y:S01]  /*3df50*/  LDL.LU R102, [R1+0x4c4] ;  /* 0x0004c40001667983 */ /* 0x000ea20000300800 */
[----:B------:R-:W-:-:S13]  /*3df60*/  LOP3.LUT P2, RZ, R0, 0x4000, RZ, 0xc0, !PT ;  /* 0x0000400000ff7812 */ /* 0x000fda000784c0ff */
[----:B------:R-:W0:Y:S01]  /*3df70*/  @!P2 LDC.64 R6, c[0x0][0x5c0] ;  /* 0x00017000ff06ab82 */ /* 0x000e220000000a00 */
[----:B------:R-:W-:-:S04]  /*3df80*/  LOP3.LUT P0, RZ, R2, 0x1, RZ, 0xc0, !PT ;  /* 0x0000000102ff7812 */ /* 0x000fc8000780c0ff */
[----:B------:R-:W-:Y:S02]  /*3df90*/  P2R R18, PR, RZ, 0x1 ;  /* 0x00000001ff127803 */ /* 0x000fe40000000000 */
[----:B------:R-:W-:Y:S02]  /*3dfa0*/  LOP3.LUT P0, RZ, R0, 0x2000, RZ, 0xc0, !PT ;  /* 0x0000200000ff7812 */ /* 0x000fe4000780c0ff */
[----:B0-----:R-:W-:-:S05]  /*3dfb0*/  @!P2 IADD3 R6, P6, R77, R6, RZ ;  /* 0x000000064d06a210 */ /* 0x001fca0007fde0ff */
[----:B------:R-:W-:-:S05]  /*3dfc0*/  @!P2 IMAD.X R7, R75, 0x1, R7, P6 ;  /* 0x000000014b07a824 */ /* 0x000fca00030e0607 */
[----:B------:R0:W-:Y:S02]  /*3dfd0*/  @!P2 STG.E.U8 desc[UR46][R6.64+0x60], R19 ;  /* 0x000060130600a986 */ /* 0x0001e4000c10112e */
[----:B0-----:R-:W0:Y:S01]  /*3dfe0*/  @!P0 LDC.64 R6, c[0x0][0x5c0] ;  /* 0x00017000ff068b82 */ /* 0x001e220000000a00 */
[----:B------:R-:W-:Y:S01]  /*3dff0*/  F2FP.SATFINITE.E4M3.F32.PACK_AB_MERGE_C R23, RZ, R16, RZ ;  /* 0x00000010ff17723e */ /* 0x000fe200048070ff */
[----:B---3--:R-:W-:Y:S02]  /*3e000*/  FMUL R16, R106, UR39 ;  /* 0x000000276a107c20 */ /* 0x008fe40008400000 */
[----:B------:R-:W3:Y:S03]  /*3e010*/  LDL.LU R106, [R1+0x4c8] ;  /* 0x0004c800016a7983 */ /* 0x000ee60000300800 */
[----:B------:R-:W-:Y:S02]  /*3e020*/  F2FP.SATFINITE.E4M3.F32.PACK_AB_MERGE_C R19, RZ, R16, RZ ;  /* 0x00000010ff13723e */ /* 0x000fe400048070ff */
[----:B------:R-:W-:-:S02]  /*3e030*/  LOP3.LUT P3, RZ, R0, 0x80000000, RZ, 0xc0, !PT ;  /* 0x8000000000ff7812 */ /* 0x000fc4000786c0ff */
[----:B0-----:R-:W-:-:S05]  /*3e040*/  @!P0 IADD3 R6, P6, R73, R6, RZ ;  /* 0x0000000649068210 */ /* 0x001fca0007fde0ff */
[----:B------:R-:W-:Y:S01]  /*3e050*/  @!P0 IMAD.X R7, R71, 0x1, R7, P6 ;  /* 0x0000000147078824 */ /* 0x000fe200030e0607 */
[----:B------:R-:W-:Y:S02]  /*3e060*/  LOP3.LUT P6, RZ, R0, 0x2000, RZ, 0xc0, !PT ;  /* 0x0000200000ff7812 */ /* 0x000fe400078cc0ff */
[----:B------:R-:W-:Y:S01]  /*3e070*/  ISETP.NE.AND P0, PT, R18, RZ, PT ;  /* 0x000000ff1200720c */ /* 0x000fe20003f05270 */
[----:B----4-:R-:W-:Y:S02]  /*3e080*/  FMUL R16, R104, UR39 ;  /* 0x0000002768107c20 */ /* 0x010fe40008400000 */
[----:B------:R-:W4:Y:S08]  /*3e090*/  LDL.LU R104, [R1+0x4cc] ;  /* 0x0004cc0001687983 */ /* 0x000f300000300800 */
[----:B------:R0:W-:Y:S04]  /*3e0a0*/  @!P6 STG.E.U8 desc[UR46][R6.64+0x61], R17 ;  /* 0x000061110600e986 */ /* 0x0001e8000c10112e */
[----:B------:R-:W4:Y:S04]  /*3e0b0*/  LDL.LU R110, [R1+0x4d0] ;  /* 0x0004d000016e7983 */ /* 0x000f280000300800 */
[----:B------:R-:W-:Y:S01]  /*3e0c0*/  @!P0 STG.E.U8 desc[UR46][R50.64+0x68], R23 ;  /* 0x0000681732008986 */ /* 0x000fe2000c10112e */
[----:B0-----:R-:W-:Y:S01]  /*3e0d0*/  F2FP.SATFINITE.E4M3.F32.PACK_AB_MERGE_C R17, RZ, R16, RZ ;  /* 0x00000010ff11723e */ /* 0x001fe200048070ff */
[----:B-----5:R-:W-:-:S02]  /*3e0e0*/  FMUL R16, R109, UR39 ;  /* 0x000000276d107c20 */ /* 0x020fc40008400000 */
[----:B------:R0:W-:Y:S04]  /*3e0f0*/  @!P3 STG.E.U8 desc[UR46][R44.64+0x69], R19 ;  /* 0x000069132c00b986 */ /* 0x0001e8000c10112e */
[----:B------:R-:W5:Y:S01]  /*3e100*/  LDL.LU R109, [R1+0x4d4] ;  /* 0x0004d400016d7983 */ /* 0x000f620000300800 */
[----:B0-----:R-:W-:Y:S01]  /*3e110*/  F2FP.SATFINITE.E4M3.F32.PACK_AB_MERGE_C R19, RZ, R16, RZ ;  /* 0x00000010ff13723e */ /* 0x001fe200048070ff */
[----:B------:R-:W-:-:S05]  /*3e120*/  FMUL R16, R108, UR39 ;  /* 0x000000276c107c20 */ /* 0x000fca0008400000 */
[----:B------:R-:W-:Y:S01]  /*3e130*/  F2FP.SATFINITE.E4M3.F32.PACK_AB_MERGE_C R23, RZ, R16, RZ ;  /* 0x00000010ff17723e */ /* 0x000fe200048070ff */
[----:B--2---:R-:W-:Y:S02]  /*3e140*/  FMUL R16, R102, UR39 ;  /* 0x0000002766107c20 */ /* 0x004fe40008400000 */
[----:B------:R-:W2:Y:S01]  /*3e150*/  LDL.LU R102, [R1+0x4d8] ;  /* 0x0004d80001667983 */ /* 0x000ea20000300800 */
[C---:B------:R-:W-:Y:S02]  /*3e160*/  LOP3.LUT P4, RZ, R0.reuse, 0x800, RZ, 0xc0, !PT ;  /* 0x0000080000ff7812 */ /* 0x040fe4000788c0ff */
[----:B------:R-:W-:Y:S01]  /*3e170*/  LOP3.LUT P1, RZ, R0, 0x40000000, RZ, 0xc0, !PT ;  /* 0x4000000000ff7812 */ /* 0x000fe2000782c0ff */
[----:B------:R-:W2:Y:S10]  /*3e180*/  LDL.LU R108, [R1+0x4dc] ;  /* 0x0004dc00016c7983 */ /* 0x000eb40000300800 */
[----:B------:R-:W0:Y:S01]  /*3e190*/  @!P4 LDC.64 R6, c[0x0][0x5c0] ;  /* 0x00017000ff06cb82 */ /* 0x000e220000000a00 */
[----:B------:R-:W-:-:S02]  /*3e1a0*/  P2R R22, PR, RZ, 0x2 ;  /* 0x00000002ff167803 */ /* 0x000fc40000000000 */
[----:B------:R-:W-:Y:S02]  /*3e1b0*/  LOP3.LUT P1, RZ, R0, 0x400, RZ, 0xc0, !PT ;  /* 0x0000040000ff7812 */ /* 0x000fe4000782c0ff */
[----:B0-----:R-:W-:-:S05]  /*3e1c0*/  @!P4 IADD3 R6, P6, R69, R6, RZ ;  /* 0x000000064506c210 */ /* 0x001fca0007fde0ff */
[----:B------:R-:W-:-:S05]  /*3e1d0*/  @!P4 IMAD.X R7, R67, 0x1, R7, P6 ;  /* 0x000000014307c824 */ /* 0x000fca00030e0607 */
[----:B------:R0:W-:Y:S02]  /*3e1e0*/  @!P4 STG.E.U8 desc[UR46][R6.64+0x68], R17 ;  /* 0x000068110600c986 */ /* 0x0001e4000c10112e */
[----:B0-----:R-:W0:Y:S01]  /*3e1f0*/  @!P1 LDC.64 R6, c[0x0][0x5c0] ;  /* 0x00017000ff069b82 */ /* 0x001e220000000a00 */
[----:B------:R-:W-:Y:S02]  /*3e200*/  LOP3.LUT P2, RZ, R0, 0x200, RZ, 0xc0, !PT ;  /* 0x0000020000ff7812 */ /* 0x000fe4000784c0ff */
[----:B------:R-:W-:Y:S01]  /*3e210*/  F2FP.SATFINITE.E4M3.F32.PACK_AB_MERGE_C R17, RZ, R16, RZ ;  /* 0x00000010ff11723e */ /* 0x000fe200048070ff */
[----:B---3--:R-:W-:Y:S02]  /*3e220*/  FMUL R16, R106, UR39 ;  /* 0x000000276a107c20 */ /* 0x008fe40008400000 */
[----:B------:R-:W3:Y:S01]  /*3e230*/  LDL.LU R106, [R1+0x4e0] ;  /* 0x0004e000016a7983 */ /* 0x000ee20000300800 */
[----:B0-----:R-:W-:-:S05]  /*3e240*/  @!P1 IADD3 R6, P6, R65, R6, RZ ;  /* 0x0000000641069210 */ /* 0x001fca0007fde0ff */
[----:B------:R-:W-:Y:S01]  /*3e250*/  @!P1 IMAD.X R7, R63, 0x1, R7, P6 ;  /* 0x000000013f079824 */ /* 0x000fe200030e0607 */
[----:B------:R-:W-:Y:S02]  /*3e260*/  LOP3.LUT P6, RZ, R0, 0x400, RZ, 0xc0, !PT ;  /* 0x0000040000ff7812 */ /* 0x000fe400078cc0ff */
[----:B------:R-:W-:-:S11]  /*3e270*/  ISETP.NE.AND P1, PT, R22, RZ, PT ;  /* 0x000000ff1600720c */ /* 0x000fd60003f25270 */
[----:B------:R0:W-:Y:S01]  /*3e280*/  @!P6 STG.E.U8 desc[UR46][R6.64+0x69], R19 ;  /* 0x000069130600e986 */ /* 0x0001e2000c10112e */
[----:B------:R-:W-:Y:S01]  /*3e290*/  LOP3.LUT P5, RZ, R0, 0x20000000, RZ, 0xc0, !PT ;  /* 0x2000000000ff7812 */ /* 0x000fe200078ac0ff */
[----:B0-----:R-:W0:Y:S01]  /*3e2a0*/  @!P2 LDC.64 R6, c[0x0][0x5c0] ;  /* 0x00017000ff06ab82 */ /* 0x001e220000000a00 */
[----:B------:R-:W-:Y:S01]  /*3e2b0*/  F2FP.SATFINITE.E4M3.F32.PACK_AB_MERGE_C R19, RZ, R16, RZ ;  /* 0x00000010ff13723e */ /* 0x000fe200048070ff */
[----:B----4-:R-:W-:Y:S02]  /*3e2c0*/  FMUL R16, R104, UR39 ;  /* 0x0000002768107c20 */ /* 0x010fe40008400000 */
[----:B------:R-:W4:Y:S04]  /*3e2d0*/  LDL.LU R104, [R1+0x4e4] ;  /* 0x0004e40001687983 */ /* 0x000f280000300800 */
[----:B------:R-:W-:Y:S04]  /*3e2e0*/  @!P1 STG.E.U8 desc[UR46][R56.64+0x70], R23 ;  /* 0x0000701738009986 */ /* 0x000fe8000c10112e */
[----:B------:R1:W-:Y:S02]  /*3e2f0*/  @!P5 STG.E.U8 desc[UR46][R54.64+0x71], R17 ;  /* 0x000071113600d986 */ /* 0x0003e4000c10112e */
[----:B-1----:R-:W-:Y:S01]  /*3e300*/  F2FP.SATFINITE.E4M3.F32.PACK_AB_MERGE_C R17, RZ, R16, RZ ;  /* 0x00000010ff11723e */ /* 0x002fe200048070ff */
[----:B------:R-:W-:Y:S01]  /*3e310*/  FMUL R16, R110, UR39 ;  /* 0x000000276e107c20 */ /* 0x000fe20008400000 */
[----:B0-----:R-:W-:-:S04]  /*3e320*/  @!P2 IADD3 R6, P6, R31, R6, RZ ;  /* 0x000000061f06a210 */ /* 0x001fc80007fde0ff */
[----:B------:R-:W-:Y:S01]  /*3e330*/  F2FP.SATFINITE.E4M3.F32.PACK_AB_MERGE_C R23, RZ, R16, RZ ;  /* 0x00000010ff17723e */ /* 0x000fe200048070ff */
[----:B------:R-:W-:Y:S02]  /*3e340*/  @!P2 IMAD.X R7, R28, 0x1, R7, P6 ;  /* 0x000000011c07a824 */ /* 0x000fe400030e0607 */
[----:B-----5:R-:W-:Y:S02]  /*3e350*/  FMUL R16, R109, UR39 ;  /* 0x000000276d107c20 */ /* 0x020fe40008400000 */
[----:B------:R-:W5:Y:S04]  /*3e360*/  LDL.LU R109, [R1+0x4e8] ;  /* 0x0004e800016d7983 */ /* 0x000f680000300800 */
[----:B------:R0:W-:Y:S02]  /*3e370*/  @!P2 STG.E.U8 desc[UR46][R6.64+0x70], R19 ;  /* 0x000070130600a986 */ /* 0x0001e4000c10112e */
[----:B0-----:R-:W-:Y:S01]  /*3e380*/  F2FP.SATFINITE.E4M3.F32.PACK_AB_MERGE_C R19, RZ, R16, RZ ;  /* 0x00000010ff13723e */ /* 0x001fe200048070ff */
[----:B--2---:R-:W-:-:S02]  /*3e390*/  FMUL R16, R102, UR39 ;  /* 0x0000002766107c20 */ /* 0x004fc40008400000 */
[----:B------:R-:W2:Y:S01]  /*3e3a0*/  LDL.LU R102, [R1+0x4ec] ;  /* 0x0004ec0001667983 */ /* 0x000ea20000300800 */
        /* <DEDUP_REMOVED lines=12> */
[----:B------:R-:W-:Y:S02]  /*3e470*/  FMUL R16, R108, UR39 ;  /* 0x000000276c107c20 */ /* 0x000fe40008400000 */
[----:B------:R-:W2:Y:S04]  /*3e480*/  LDL.LU R108, [R1+0x4f0] ;  /* 0x0004f000016c7983 */ /* 0x000ea80000300800 */
[----:B------:R1:W-:Y:S01]  /*3e490*/  @!P4 STG.E.U8 desc[UR46][R58.64+0x79], R19 ;  /* 0x000079133a00c986 */ /* 0x0003e2000c10112e */
[----:B0-----:R-:W-:-:S05]  /*3e4a0*/  @!P3 IADD3 R6, P6, R70, R6, RZ ;  /* 0x000000064606b210 */ /* 0x001fca0007fde0ff */
[----:B------:R-:W-:Y:S01]  /*3e4b0*/  @!P3 IMAD.X R7, R79, 0x1, R7, P6 ;  /* 0x000000014f07b824 */ /* 0x000fe200030e0607 */
[----:B-1----:R-:W-:Y:S01]  /*3e4c0*/  F2FP.SATFINITE.E4M3.F32.PACK_AB_MERGE_C R19, RZ, R16, RZ ;  /* 0x00000010ff13723e */ /* 0x002fe200048070ff */
[----:B---3--:R-:W-:Y:S02]  /*3e4d0*/  FMUL R16, R106, UR39 ;  /* 0x000000276a107c20 */ /* 0x008fe40008400000 */
[----:B------:R-:W3:Y:S04]  /*3e4e0*/  LDL.LU R106, [R1+0x4f4] ;  /* 0x0004f400016a7983 */ /* 0x000ee80000300800 */
[----:B------:R0:W-:Y:S01]  /*3e4f0*/  @!P3 STG.E.U8 desc[UR46][R6.64+0x78], R17 ;  /* 0x000078110600b986 */ /* 0x0001e2000c10112e */
[----:B------:R-:W-:Y:S01]  /*3e500*/  F2FP.SATFINITE.E4M3.F32.PACK_AB_MERGE_C R23, RZ, R16, RZ ;  /* 0x00000010ff17723e */ /* 0x000fe200048070ff */
[----:B0-----:R-:W0:Y:S01]  /*3e510*/  @!P1 LDC.64 R6, c[0x0][0x5c0] ;  /* 0x00017000ff069b82 */ /* 0x001e220000000a00 */
[----:B----4-:R-:W-:-:S02]  /*3e520*/  FMUL R16, R104, UR39 ;  /* 0x0000002768107c20 */ /* 0x010fc40008400000 */
[----:B------:R-:W4:Y:S04]  /*3e530*/  LDL.LU R104, [R1+0x4f8] ;  /* 0x0004f80001687983 */ /* 0x000f280000300800 */
[----:B------:R-:W4:Y:S01]  /*3e540*/  LDL.LU R110, [R1+0x4fc] ;  /* 0x0004fc00016e7983 */ /* 0x000f220000300800 */
[----:B------:R-:W-:Y:S02]  /*3e550*/  F2FP.SATFINITE.E4M3.F32.PACK_AB_MERGE_C R17, RZ, R16, RZ ;  /* 0x00000010ff11723e */ /* 0x000fe400048070ff */
[----:B0-----:R-:W-:-:S05]  /*3e560*/  @!P1 IADD3 R6, P6, R78, R6, RZ ;  /* 0x000000064e069210 */ /* 0x001fca0007fde0ff */
[----:B------:R-:W-:-:S05]  /*3e570*/  @!P1 IMAD.X R7, R87, 0x1, R7, P6 ;  /* 0x0000000157079824 */ /* 0x000fca00030e0607 */
[----:B------:R0:W-:Y:S01]  /*3e580*/  @!P1 STG.E.U8 desc[UR46][R6.64+0x79], R19 ;  /* 0x0000791306009986 */ /* 0x0001e2000c10112e */
[----:B-----5:R-:W-:-:S03]  /*3e590*/  FMUL R16, R109, UR39 ;  /* 0x000000276d107c20 */ /* 0x020fc60008400000 */
[----:B------:R-:W5:Y:S02]  /*3e5a0*/  LDL.LU R109, [R1+0x500] ;  /* 0x00050000016d7983 */ /* 0x000f640000300800 */
[----:B0-----:R-:W-:Y:S01]  /*3e5b0*/  F2FP.SATFINITE.E4M3.F32.PACK_AB_MERGE_C R19, RZ, R16, RZ ;  /* 0x00000010ff13723e */ /* 0x001fe200048070ff */
[----:B--2---:R-:W-:Y:S02]  /*3e5c0*/  FMUL R16, R102, UR39 ;  /* 0x0000002766107c20 */ /* 0x004fe40008400000 */
[----:B------:R-:W2:Y:S01]  /*3e5d0*/  LDL.LU R102, [R1+0x504] ;  /* 0x0005040001667983 */ /* 0x000ea20000300800 */
[----:B------:R-:W-:Y:S02]  /*3e5e0*/  LOP3.LUT P5, RZ, R0, 0x4000000, RZ, 0xc0, !PT ;  /* 0x0400000000ff7812 */ /* 0x000fe400078ac0ff */
[----:B------:R-:W-:-:S11]  /*3e5f0*/  ISETP.NE.AND P3, PT, R80, RZ, PT ;  /* 0x000000ff5000720c */ /* 0x000fd60003f65270 */
        /* <DEDUP_REMOVED lines=8> */
[----:B------:R0:W-:Y:S08]  /*3e680*/  @!P2 STG.E.U8 desc[UR46][R34.64+0x61], R17 ;  /* 0x000061112200a986 */ /* 0x0001f0000c10112e */
[----:B------:R1:W-:Y:S01]  /*3e690*/  @!P6 STG.E.U8 desc[UR46][R6.64+0x60], R19 ;  /* 0x000060130600e986 */ /* 0x0003e2000c10112e */
[----:B0-----:R-:W-:Y:S01]  /*3e6a0*/  F2FP.SATFINITE.E4M3.F32.PACK_AB_MERGE_C R17, RZ, R16, RZ ;  /* 0x00000010ff11723e */ /* 0x001fe200048070ff */
[----:B------:R-:W-:-:S02]  /*3e6b0*/  FMUL R16, R108, UR39 ;  /* 0x000000276c107c20 */ /* 0x000fc40008400000 */
[----:B------:R-:W2:Y:S01]  /*3e6c0*/  LDL.LU R108, [R1+0x508] ;  /* 0x00050800016c7983 */ /* 0x000ea20000300800 */
[----:B-1----:R-:W0:Y:S02]  /*3e6d0*/  @!P5 LDC.64 R6, c[0x0][0x5c0] ;  /* 0x00017000ff06db82 */ /* 0x002e240000000a00 */
[----:B------:R-:W-:Y:S01]  /*3e6e0*/  F2FP.SATFINITE.E4M3.F32.PACK_AB_MERGE_C R23, RZ, R16, RZ ;  /* 0x00000010ff17723e */ /* 0x000fe200048070ff */
[----:B---3--:R-:W-:Y:S02]  /*3e6f0*/  FMUL R16, R106, UR39 ;  /* 0x000000276a107c20 */ /* 0x008fe40008400000 */
[----:B------:R-:W3:Y:S03]  /*3e700*/  LDL.LU R106, [R1+0x50c] ;  /* 0x00050c00016a7983 */ /* 0x000ee60000300800 */
[----:B------:R-:W-:Y:S02]  /*3e710*/  F2FP.SATFINITE.E4M3.F32.PACK_AB_MERGE_C R19, RZ, R16, RZ ;  /* 0x00000010ff13723e */ /* 0x000fe400048070ff */
[----:B------:R-:W-:-:S02]  /*3e720*/  LOP3.LUT P4, RZ, R0, 0x1000000, RZ, 0xc0, !PT ;  /* 0x0100000000ff7812 */ /* 0x000fc4000788c0ff */
[----:B0-----:R-:W-:Y:S01]  /*3e730*/  @!P5 IADD3 R6, P6, R90, R6, RZ ;  /* 0x000000065a06d210 */ /* 0x001fe20007fde0ff */
[----:B----4-:R-:W-:Y:S02]  /*3e740*/  FMUL R16, R104, UR39 ;  /* 0x0000002768107c20 */ /* 0x010fe40008400000 */
[----:B------:R-:W4:Y:S02]  /*3e750*/  LDL.LU R104, [R1+0x510] ;  /* 0x0005100001687983 */ /* 0x000f240000300800 */
[----:B------:R-:W-:Y:S01]  /*3e760*/  @!P5 IMAD.X R7, R94, 0x1, R7, P6 ;  /* 0x000000015e07d824 */ /* 0x000fe200030e0607 */
[----:B------:R-:W-:-:S04]  /*3e770*/  LOP3.LUT P6, RZ, R0, 0x800000, RZ, 0xc0, !PT ;  /* 0x0080000000ff7812 */ /* 0x000fc800078cc0ff */
[----:B------:R0:W-:Y:S04]  /*3e780*/  @!P5 STG.E.U8 desc[UR46][R6.64+0x61], R17 ;  /* 0x000061110600d986 */ /* 0x0001e8000c10112e */
[----:B------:R-:W-:Y:S01]  /*3e790*/  @!P4 STG.E.U8 desc[UR46][R26.64+0x68], R23 ;  /* 0x000068171a00c986 */ /* 0x000fe2000c10112e */
[----:B0-----:R-:W-:Y:S01]  /*3e7a0*/  F2FP.SATFINITE.E4M3.F32.PACK_AB_MERGE_C R17, RZ, R16, RZ ;  /* 0x00000010ff11723e */ /* 0x001fe200048070ff */
[----:B------:R-:W-:-:S03]  /*3e7b0*/  FMUL R16, R110, UR39 ;  /* 0x000000276e107c20 */ /* 0x000fc60008400000 */
[----:B------:R0:W-:Y:S02]  /*3e7c0*/  @!P6 STG.E.U8 desc[UR46][R20.64+0x69], R19 ;  /* 0x000069131400e986 */ /* 0x0001e4000c10112e */
[----:B0-----:R-:W-:Y:S01]  /*3e7d0*/  F2FP.SATFINITE.E4M3.F32.PACK_AB_MERGE_C R19, RZ, R16, RZ ;  /* 0x00000010ff13723e */ /* 0x001fe200048070ff */
[----:B-----5:R-:W-:-:S05]  /*3e7e0*/  FMUL R16, R109, UR39 ;  /* 0x000000276d107c20 */ /* 0x020fca0008400000 */
[----:B------:R-:W-:Y:S02]  /*3e7f0*/  F2FP.SATFINITE.E4M3.F32.PACK_AB_MERGE_C R21, RZ, R16, RZ ;  /* 0x00000010ff15723e */ /* 0x000fe400048070ff */
[----:B------:R-:W-:-:S13]  /*3e800*/  ISETP.LT.OR P4, PT, R29, 0x69, !P3 ;  /* 0x000000691d00780c */ /* 0x000fda0005f81670 */
[----:B------:R-:W0:Y:S01]  /*3e810*/  @!P4 LDC.64 R6, c[0x0][0x5c0] ;  /* 0x00017000ff06cb82 */ /* 0x000e220000000a00 */
[----:B--2---:R-:W-:Y:S02]  /*3e820*/  FMUL R16, R102, UR39 ;  /* 0x0000002766107c20 */ /* 0x004fe40008400000 */
[----:B------:R-:W2:Y:S01]  /*3e830*/  LDL.LU R102, [R1+0x514] ;  /* 0x0005140001667983 */ /* 0x000ea20000300800 */
[----:B0-----:R-:W-:Y:S02]  /*3e840*/  @!P4 IADD3 R6, P6, R93, R6, RZ ;  /* 0x000000065d06c210 */ /* 0x001fe40007fde0ff */
[----:B------:R-:W-:Y:S01]  /*3e850*/  ISETP.NE.AND P5, PT, R97, RZ, PT ;  /* 0x000000ff6100720c */ /* 0x000fe20003fa5270 */
[----:B------:R-:W5:Y:S02]  /*3e860*/  LDL.LU R110, [R1+0x518] ;  /* 0x00051800016e7983 */ /* 0x000f640000300800 */
[----:B------:R-:W-:Y:S01]  /*3e870*/  @!P4 IMAD.X R7, R92, 0x1, R7, P6 ;  /* 0x000000015c07c824 */ /* 0x000fe200030e0607 */
[C---:B------:R-:W-:Y:S01]  /*3e880*/  ISETP.LT.OR P6, PT, R29.reuse, 0x69, !P3 ;  /* 0x000000691d00780c */ /* 0x040fe20005fc1670 */
[----:B------:R-:W5:Y:S01]  /*3e890*/  LDL.LU R109, [R1+0x51c] ;  /* 0x00051c00016d7983 */ /* 0x000f620000300800 */
[----:B------:R-:W-:-:S11]  /*3e8a0*/  ISETP.LT.OR P4, PT, R29, 0x6a, !P3 ;  /* 0x0000006a1d00780c */ /* 0x000fd60005f81670 */
[----:B------:R0:W-:Y:S02]  /*3e8b0*/  @!P6 STG.E.U8 desc[UR46][R6.64+0x68], R17 ;  /* 0x000068110600e986 */ /* 0x0001e4000c10112e */
[----:B0-----:R-:W0:Y:S02]  /*3e8c0*/  @!P4 LDC.64 R6, c[0x0][0x5c0] ;  /* 0x00017000ff06cb82 */ /* 0x001e240000000a00 */
[----:B0-----:R-:W-:-:S05]  /*3e8d0*/  @!P4 IADD3 R6, P6, R89, R6, RZ ;  /* 0x000000065906c210 */ /* 0x001fca0007fde0ff */
[----:B------:R-:W-:-:S05]  /*3e8e0*/  @!P4 IMAD.X R7, R85, 0x1, R7, P6 ;  /* 0x000000015507c824 */ /* 0x000fca00030e0607 */
[----:B------:R0:W-:Y:S01]  /*3e8f0*/  @!P4 STG.E.U8 desc[UR46][R6.64+0x69], R19 ;  /* 0x000069130600c986 */ /* 0x0001e2000c10112e */
[----:B------:R-:W-:Y:S02]  /*3e900*/  ISETP.NE.AND P4, PT, R96, RZ, PT ;  /* 0x000000ff6000720c */ /* 0x000fe40003f85270 */
[C---:B------:R-:W-:Y:S02]  /*3e910*/  LOP3.LUT P2, RZ, R0.reuse, 0x400000, RZ, 0xc0, !PT ;  /* 0x0040000000ff7812 */ /* 0x040fe4000784c0ff */
[----:B------:R-:W-:Y:S02]  /*3e920*/  LOP3.LUT P6, RZ, R0, 0x200000, RZ, 0xc0, !PT ;  /* 0x0020000000ff7812 */ /* 0x000fe400078cc0ff */
[----:B------:R-:W-:Y:S01]  /*3e930*/  F2FP.SATFINITE.E4M3.F32.PACK_AB_MERGE_C R17, RZ, R16, RZ ;  /* 0x00000010ff11723e */ /* 0x000fe200048070ff */
[----:B0-----:R-:W0:Y:S08]  /*3e940*/  @!P5 LDC.64 R18, c[0x0][0x5c0] ;  /* 0x00017000ff12db82 */ /* 0x001e300000000a00 */
[----:B------:R-:W1:Y:S01]  /*3e950*/  @!P4 LDC.64 R22, c[0x0][0x5c0] ;  /* 0x00017000ff16cb82 */ /* 0x000e620000000a00 */
[----:B------:R-:W-:Y:S04]  /*3e960*/  @!P2 STG.E.U8 desc[UR46][R14.64+0x70], R21 ;  /* 0x000070150e00a986 */ /* 0x000fe8000c10112e */
[----:B------:R1:W-:Y:S01]  /*3e970*/  @!P6 STG.E.U8 desc[UR46][R12.64+0x71], R17 ;  /* 0x000071110c00e986 */ /* 0x0003e2000c10112e */
[----:B------:R-:W-:Y:S01]  /*3e980*/  ISETP.NE.AND P1, PT, R88, RZ, PT ;  /* 0x000000ff5800720c */ /* 0x000fe20003f25270 */
[----:B------:R-:W-:Y:S01]  /*3e990*/  FMUL R16, R108, UR39 ;  /* 0x000000276c107c20 */ /* 0x000fe20008400000 */
[----:B------:R-:W-:Y:S01]  /*3e9a0*/  ISETP.NE.AND P0, PT, R74, RZ, PT ;  /* 0x000000ff4a00720c */ /* 0x000fe20003f05270 */
[----:B---3--:R-:W-:Y:S01]  /*3e9b0*/  FMUL R6, R106, UR39 ;  /* 0x000000276a067c20 */ /* 0x008fe20008400000 */
[----:B------:R-:W3:Y:S01]  /*3e9c0*/  LDL.LU R108, [R1+0x520] ;  /* 0x00052000016c7983 */ /* 0x000ee20000300800 */
[----:B-1----:R-:W-:-:S03]  /*3e9d0*/  @!P4 IADD3 R84, P6, R84, R22, RZ ;  /* 0x000000165454c210 */ /* 0x002fc60007fde0ff */
[----:B------:R-:W3:Y:S02]  /*3e9e0*/  LDL.LU R106, [R1+0x524] ;  /* 0x00052400016a7983 */ /* 0x000ee40000300800 */
[----:B------:R-:W-:Y:S01]  /*3e9f0*/  @!P4 IMAD.X R85, R83, 0x1, R23, P6 ;  /* 0x000000015355c824 */ /* 0x000fe200030e0617 */
[----:B------:R-:W-:Y:S02]  /*3ea00*/  ISETP.LT.OR P6, PT, R29, 0x71, !P3 ;  /* 0x000000711d00780c */ /* 0x000fe40005fc1670 */
[----:B------:R-:W-:Y:S02]  /*3ea10*/  F2FP.SATFINITE.E4M3.F32.PACK_AB_MERGE_C R7, RZ, R16, RZ ;  /* 0x00000010ff07723e */ /* 0x000fe400048070ff */
[----:B------:R-:W-:Y:S01]  /*3ea20*/  F2FP.SATFINITE.E4M3.F32.PACK_AB_MERGE_C R13, RZ, R6, RZ ;  /* 0x00000006ff0d723e */ /* 0x000fe200048070ff */
[----:B----4-:R-:W-:Y:S01]  /*3ea30*/  FMUL R6, R104, UR39 ;  /* 0x0000002768067c20 */ /* 0x010fe20008400000 */
[----:B------:R-:W1:Y:S01]  /*3ea40*/  @!P1 LDC.64 R16, c[0x0][0x5c0] ;  /* 0x00017000ff109b82 */ /* 0x000e620000000a00 */
[----:B------:R-:W4:Y:S06]  /*3ea50*/  LDL.LU R104, [R1+0x528] ;  /* 0x0005280001687983 */ /* 0x000f2c0000300800 */
[----:B------:R0:W-:Y:S02]  /*3ea60*/  @!P6 STG.E.U8 desc[UR46][R84.64+0x70], R7 ;  /* 0x000070075400e986 */ /* 0x0001e4000c10112e */
[----:B0-----:R-:W-:-:S02]  /*3ea70*/  @!P5 IADD3 R82, P6, R82, R18, RZ ;  /* 0x000000125252d210 */ /* 0x001fc40007fde0ff */
[----:B------:R-:W-:-:S03]  /*3ea80*/  F2FP.SATFINITE.E4M3.F32.PACK_AB_MERGE_C R15, RZ, R6, RZ ;  /* 0x00000006ff0f723e */ /* 0x000fc600048070ff */
[----:B------:R-:W-:Y:S01]  /*3ea90*/  @!P5 IMAD.X R83, R81, 0x1, R19, P6 ;  /* 0x000000015153d824 */ /* 0x000fe200030e0613 */
[----:B------:R-:W0:Y:S04]  /*3eaa0*/  @!P0 LDC.64 R6, c[0x0][0x5c0] ;  /* 0x00017000ff068b82 */ /* 0x000e280000000a00 */
[----:B------:R2:W-:Y:S01]  /*3eab0*/  @!P5 STG.E.U8 desc[UR46][R82.64+0x71], R13 ;  /* 0x0000710d5200d986 */ /* 0x0005e2000c10112e */
[----:B------:R-:W-:-:S13]  /*3eac0*/  LOP3.LUT P5, RZ, R0, 0x100000, RZ, 0xc0, !PT ;  /* 0x0010000000ff7812 */ /* 0x000fda00078ac0ff */
[----:B------:R2:W-:Y:S01]  /*3ead0*/  @!P5 STG.E.U8 desc[UR46][R10.64+0x78], R15 ;  /* 0x0000780f0a00d986 */ /* 0x0005e2000c10112e */
[----:B-1----:R-:W-:-:S05]  /*3eae0*/  @!P1 IADD3 R76, P5, R76, R16, RZ ;  /* 0x000000104c4c9210 */ /* 0x002fca0007fbe0ff */
[----:B------:R-:W-:Y:S01]  /*3eaf0*/  @!P1 IMAD.X R77, R68, 0x1, R17, P5 ;  /* 0x00000001444d9824 */ /* 0x000fe200028e0611 */
[----:B0-----:R-:W-:Y:S01]  /*3eb00*/  @!P0 IADD3 R66, P5, R66, R6, RZ ;  /* 0x0000000642428210 */ /* 0x001fe20007fbe0ff */
[----:B--2---:R-:W-:Y:S02]  /*3eb10*/  FMUL R6, R102, UR39 ;  /* 0x0000002766067c20 */ /* 0x004fe40008400000 */
[----:B------:R-:W2:Y:S01]  /*3eb20*/  LDL.LU R102, [R1+0x52c] ;  /* 0x00052c0001667983 */ /* 0x000ea20000300800 */
[----:B------:R-:W-:Y:S02]  /*3eb30*/  LOP3.LUT P6, RZ, R0, 0x80000, RZ, 0xc0, !PT ;  /* 0x0008000000ff7812 */ /* 0x000fe400078cc0ff */
[----:B------:R-:W-:Y:S02]  /*3eb40*/  F2FP.SATFINITE.E4M3.F32.PACK_AB_MERGE_C R13, RZ, R6, RZ ;  /* 0x00000006ff0d723e */ /* 0x000fe400048070ff */
[----:B------:R-:W-:-:S09]  /*3eb50*/  ISETP.NE.AND P4, PT, R100, RZ, PT ;  /* 0x000000ff6400720c */ /* 0x000fd20003f85270 */
[----:B------:R0:W-:Y:S01]  /*3eb60*/  @!P6 STG.E.U8 desc[UR46][R8.64+0x79], R13 ;  /* 0x0000790d0800e986 */ /* 0x0001e2000c10112e */
[----:B------:R-:W-:-:S13]  /*3eb70*/  ISETP.LT.OR P6, PT, R29, 0x61, !P4 ;  /* 0x000000611d00780c */ /* 0x000fda00067c1670 */
[----:B------:R-:W1:Y:S01]  /*3eb80*/  @!P6 LDC.64 R14, c[0x0][0x5c0] ;  /* 0x00017000ff0eeb82 */ /* 0x000e620000000a00 */
[----:B------:R-:W-:Y:S02]  /*3eb90*/  @!P0 IMAD.X R67, R64, 0x1, R7, P5 ;  /* 0x0000000140438824 */ /* 0x000fe400028e0607 */
[----:B------:R-:W-:Y:S02]  /*3eba0*/  @!P6 IMAD.MOV.U32 R6, RZ, RZ, R24 ;  /* 0x000000ffff06e224 */ /* 0x000fe400078e0018 */
[----:B------:R-:W-:Y:S02]  /*3ebb0*/  @!P6 IMAD.MOV.U32 R7, RZ, RZ, R30 ;  /* 0x000000ffff07e224 */ /* 0x000fe400078e001e */
[----:B------:R-:W-:-:S04]  /*3ebc0*/  @!P6 IMAD.WIDE.U32 R6, R4, 0x180, R6 ;  /* 0x000001800406e825 */ /* 0x000fc800078e0006 */
[----:B------:R-:W-:Y:S01]  /*3ebd0*/  @!P6 IMAD R10, R5, 0x180, RZ ;  /* 0x00000180050ae824 */ /* 0x000fe200078e02ff */
[----:B-1----:R-:W-:-:S04]  /*3ebe0*/  @!P6 IADD3 R6, P5, R6, R14, RZ ;  /* 0x0000000e0606e210 */ /* 0x002fc80007fbe0ff */
[----:B------:R-:W-:Y:S02]  /*3ebf0*/  @!P6 IADD3.X R7, R15, R7, R10, P5, !PT ;  /* 0x000000070f07e210 */ /* 0x000fe40002ffe40a */
[----:B------:R-:W-:-:S13]  /*3ec00*/  ISETP.LT.OR P5, PT, R29, 0x62, !P4 ;  /* 0x000000621d00780c */ /* 0x000fda00067a1670 */
[----:B0-----:R-:W0:Y:S01]  /*3ec10*/  @!P5 LDC.64 R12, c[0x0][0x5c0] ;  /* 0x00017000ff0cdb82 */ /* 0x001e220000000a00 */
[----:B-----5:R-:W-:Y:S01]  /*3ec20*/  FMUL R10, R110, UR39 ;  /* 0x000000276e0a7c20 */ /* 0x020fe20008400000 */
[----:B------:R-:W-:Y:S02]  /*3ec30*/  @!P5 IMAD.MOV.U32 R8, RZ, RZ, R24 ;  /* 0x000000ffff08d224 */ /* 0x000fe400078e0018 */
[----:B------:R-:W-:Y:S02]  /*3ec40*/  @!P5 IMAD.MOV.U32 R9, RZ, RZ, R30 ;  /* 0x000000ffff09d224 */ /* 0x000fe400078e001e */
[----:B------:R-:W-:Y:S01]  /*3ec50*/  F2FP.SATFINITE.E4M3.F32.PACK_AB_MERGE_C R11, RZ, R10, RZ ;  /* 0x0000000aff0b723e */ /* 0x000fe200048070ff */
[----:B------:R-:W-:-:S04]  /*3ec60*/  @!P5 IMAD.WIDE.U32 R8, R4, 0x180, R8 ;  /* 0x000001800408d825 */ /* 0x000fc800078e0008 */
[----:B------:R2:W-:Y:S01]  /*3ec70*/  @!P1 STG.E.U8 desc[UR46][R76.64+0x78], R11 ;  /* 0x0000780b4c009986 */ /* 0x0005e2000c10112e */
[----:B------:R-:W-:Y:S01]  /*3ec80*/  @!P5 IMAD R10, R5, 0x180, RZ ;  /* 0x00000180050ad824 */ /* 0x000fe200078e02ff */
[----:B0-----:R-:W-:-:S04]  /*3ec90*/  @!P5 IADD3 R8, P1, R8, R12, RZ ;  /* 0x0000000c0808d210 */ /* 0x001fc80007f3e0ff */
[----:B------:R-:W-:Y:S01]  /*3eca0*/  @!P5 IADD3.X R9, R13, R9, R10, P1, !PT ;  /* 0x000000090d09d210 */ /* 0x000fe20000ffe40a */
[----:B------:R-:W-:-:S05]  /*3ecb0*/  FMUL R10, R109, UR39 ;  /* 0x000000276d0a7c20 */ /* 0x000fca0008400000 */
[----:B------:R-:W-:Y:S01]  /*3ecc0*/  F2FP.SATFINITE.E4M3.F32.PACK_AB_MERGE_C R13, RZ, R10, RZ ;  /* 0x0000000aff0d723e */ /* 0x000fe200048070ff */
[----:B---3--:R-:W-:-:S05]  /*3ecd0*/  FMUL R10, R108, UR39 ;  /* 0x000000276c0a7c20 */ /* 0x008fca0008400000 */
[----:B------:R-:W-:Y:S01]  /*3ece0*/  F2FP.SATFINITE.E4M3.F32.PACK_AB_MERGE_C R15, RZ, R10, RZ ;  /* 0x0000000aff0f723e */ /* 0x000fe200048070ff */
[----:B------:R-:W-:Y:S01]  /*3ecf0*/  FMUL R10, R106, UR39 ;  /* 0x000000276a0a7c20 */ /* 0x000fe20008400000 */
[----:B------:R0:W-:Y:S04]  /*3ed00*/  @!P0 STG.E.U8 desc[UR46][R66.64+0x79], R13 ;  /* 0x0000790d42008986 */ /* 0x0001e8000c10112e */
[----:B------:R-:W-:Y:S01]  /*3ed10*/  F2FP.SATFINITE.E4M3.F32.PACK_AB_MERGE_C R17, RZ, R10, RZ ;  /* 0x0000000aff11723e */ /* 0x000fe200048070ff */
[----:B------:R0:W-:Y:S01]  /*3ed20*/  @!P6 STG.E.U8 desc[UR46][R6.64+0x60], R15 ;  /* 0x0000600f0600e986 */ /* 0x0001e2000c10112e */
[----:B------:R-:W-:-:S03]  /*3ed30*/  LOP3.LUT P6, RZ, R0, 0x40000, RZ, 0xc0, !PT ;  /* 0x0004000000ff7812 */ /* 0x000fc600078cc0ff */
[----:B------:R0:W-:Y:S01]  /*3ed40*/  @!P5 STG.E.U8 desc[UR46][R8.64+0x61], R17 ;  /* 0x000061110800d986 */ /* 0x0001e2000c10112e */
[----:B------:R-:W-:Y:S01]  /*3ed50*/  ISETP.LT.OR P5, PT, R29, 0x61, !P6 ;  /* 0x000000611d00780c */ /* 0x000fe200077a1670 */
[----:B----4-:R-:W-:Y:S01]  /*3ed60*/  FMUL R10, R104, UR39 ;  /* 0x00000027680a7c20 */ /* 0x010fe20008400000 */
[----:B------:R-:W-:Y:S01]  /*3ed70*/  BSSY B1, `(.L_x_84) ;  /* 0x0000013000017945 */ /* 0x000fe20003800000 */
[----:B------:R-:W-:Y:S02]  /*3ed80*/  ISETP.NE.AND P2, PT, R95, RZ, PT ;  /* 0x000000ff5f00720c */ /* 0x000fe40003f45270 */
[----:B------:R-:W-:Y:S02]  /*3ed90*/  ISETP.NE.AND P1, PT, R98, RZ, PT ;  /* 0x000000ff6200720c */ /* 0x000fe40003f25270 */
[----:B------:R-:W-:Y:S02]  /*3eda0*/  ISETP.NE.AND P0, PT, R99, RZ, PT ;  /* 0x000000ff6300720c */ /* 0x000fe40003f05270 */
[----:B------:R-:W-:Y:S01]  /*3edb0*/  F2FP.SATFINITE.E4M3.F32.PACK_AB_MERGE_C R19, RZ, R10, RZ ;  /* 0x0000000aff13723e */ /* 0x000fe200048070ff */
[----:B--2---:R-:W-:-:S05]  /*3edc0*/  FMUL R11, R102, UR39 ;  /* 0x00000027660b7c20 */ /* 0x004fca0008400000 */
        /* <DEDUP_REMOVED lines=13> */
.L_x_85:
[----:B------:R-:W-:Y:S05]  /*3eea0*/  BSYNC B1 ;  /* 0x0000000000017941 */ /* 0x000fea0003800000 */
.L_x_84:
        /* <DEDUP_REMOVED lines=15> */
.L_x_87:
[----:B------:R-:W-:Y:S05]  /*3efa0*/  BSYNC B1 ;  /* 0x0000000000017941 */ /* 0x000fea0003800000 */
.L_x_86:
[----:B------:R-:W2:Y:S04]  /*3efb0*/  LDL.LU R18, [R1+0x530] ;  /* 0x0005300001127983 */ /* 0x000ea80000300800 */
[----:B------:R-:W3:Y:S04]  /*3efc0*/  LDL.LU R15, [R1+0x534] ;  /* 0x00053400010f7983 */ /* 0x000ee80000300800 */
[----:B------:R-:W4:Y:S04]  /*3efd0*/  LDL.LU R17, [R1+0x538] ;  /* 0x0005380001117983 */ /* 0x000f280000300800 */
[----:B------:R-:W5:Y:S01]  /*3efe0*/  LDL.LU R16, [R1+0x53c] ;  /* 0x00053c0001107983 */ /* 0x000f620000300800 */
[----:B------:R-:W-:Y:S01]  /*3eff0*/  ISETP.LT.OR P6, PT, R29, 0x69, !P4 ;  /* 0x000000691d00780c */ /* 0x000fe200067c1670 */
[----:B------:R-:W-:Y:S01]  /*3f000*/  BSSY B1, `(.L_x_88) ;  /* 0x000002a000017945 */ /* 0x000fe20003800000 */
[----:B------:R-:W-:-:S11]  /*3f010*/  P2R R14, PR, RZ, 0x1 ;  /* 0x00000001ff0e7803 */ /* 0x000fd60000000000 */
[----:B-1----:R-:W1:Y:S01]  /*3f020*/  @!P6 LDC.64 R10, c[0x0][0x5c0] ;  /* 0x00017000ff0aeb82 */ /* 0x002e620000000a00 */
[----:B0-----:R-:W-:Y:S02]  /*3f030*/  @!P6 IMAD.MOV.U32 R6, RZ, RZ, R24 ;  /* 0x000000ffff06e224 */ /* 0x001fe400078e0018 */
[----:B------:R-:W-:Y:S02]  /*3f040*/  @!P6 IMAD.MOV.U32 R7, RZ, RZ, R30 ;  /* 0x000000ffff07e224 */ /* 0x000fe400078e001e */
[----:B------:R-:W-:Y:S02]  /*3f050*/  @!P6 IMAD R8, R5, 0x180, RZ ;  /* 0x000001800508e824 */ /* 0x000fe400078e02ff */
[----:B------:R-:W-:-:S03]  /*3f060*/  @!P6 IMAD.WIDE.U32 R6, R4, 0x180, R6 ;  /* 0x000001800406e825 */ /* 0x000fc600078e0006 */
[----:B-1----:R-:W-:-:S04]  /*3f070*/  @!P6 IADD3 R6, P5, R6, R10, RZ ;  /* 0x0000000a0606e210 */ /* 0x002fc80007fbe0ff */
        /* <DEDUP_REMOVED lines=34> */
.L_x_89:
[----:B------:R-:W-:Y:S05]  /*3f2a0*/  BSYNC B1 ;  /* 0x0000000000017941 */ /* 0x000fea0003800000 */
.L_x_88:
        /* <DEDUP_REMOVED lines=15> */
.L_x_91:
[----:B------:R-:W-:Y:S05]  /*3f3a0*/  BSYNC B1 ;  /* 0x0000000000017941 */ /* 0x000fea0003800000 */
.L_x_90:
[----:B------:R-:W2:Y:S04]  /*3f3b0*/  LDL.LU R18, [R1+0x540] ;  /* 0x0005400001127983 */ /* 0x000ea80000300800 */
[----:B------:R-:W3:Y:S04]  /*3f3c0*/  LDL.LU R15, [R1+0x544] ;  /* 0x00054400010f7983 */ /* 0x000ee80000300800 */
[----:B0-----:R-:W4:Y:S04]  /*3f3d0*/  LDL.LU R17, [R1+0x548] ;  /* 0x0005480001117983 */ /* 0x001f280000300800 */
        /* <DEDUP_REMOVED lines=44> */
.L_x_93:
[----:B------:R-:W-:Y:S05]  /*3f6a0*/  BSYNC B1 ;  /* 0x0000000000017941 */ /* 0x000fea0003800000 */
.L_x_92:
        /* <DEDUP_REMOVED lines=15> */
.L_x_95:
[----:B------:R-:W-:Y:S05]  /*3f7a0*/  BSYNC B1 ;  /* 0x0000000000017941 */ /* 0x000fea0003800000 */
.L_x_94:
        /* <DEDUP_REMOVED lines=47> */
.L_x_97:
[----:B------:R-:W-:Y:S05]  /*3faa0*/  BSYNC B1 ;  /* 0x0000000000017941 */ /* 0x000fea0003800000 */
.L_x_96:
        /* <DEDUP_REMOVED lines=15> */
.L_x_99:
[----:B------:R-:W-:Y:S05]  /*3fba0*/  BSYNC B1 ;  /* 0x0000000000017941 */ /* 0x000fea0003800000 */
.L_x_98:
[----:B------:R-:W-:Y:S01]  /*3fbb0*/  P2R R95, PR, RZ, 0x10 ;  /* 0x00000010ff5f7803 */ /* 0x000fe20000000000 */
[----:B------:R-:W2:Y:S01]  /*3fbc0*/  LDL.LU R63, [R1+0x560] ;  /* 0x00056000013f7983 */ /* 0x000ea20000300800 */
[----:B------:R-:W-:Y:S02]  /*3fbd0*/  LOP3.LUT P4, RZ, R0, 0x8000, RZ, 0xc0, !PT ;  /* 0x0000800000ff7812 */ /* 0x000fe4000788c0ff */
[----:B01----:R-:W-:Y:S01]  /*3fbe0*/  P2R R6, PR, RZ, 0x8 ;  /* 0x00000008ff067803 */ /* 0x003fe20000000000 */
[----:B------:R-:W-:Y:S01]  /*3fbf0*/  IMAD.U32 R93, RZ, RZ, UR8 ;  /* 0x00000008ff5d7e24 */ /* 0x000fe2000f8e00ff */
[----:B------:R-:W-:Y:S01]  /*3fc00*/  ISETP.LT.OR P3, PT, R29, 0x81, !P4 ;  /* 0x000000811d00780c */ /* 0x000fe20006761670 */
[----:B------:R-:W-:Y:S01]  /*3fc10*/  IMAD.U32 R61, RZ, RZ, UR7 ;  /* 0x00000007ff3d7e24 */ /* 0x000fe2000f8e00ff */
[----:B------:R-:W3:Y:S11]  /*3fc20*/  LDL.LU R94, [R1+0x564] ;  /* 0x00056400015e7983 */ /* 0x000ef60000300800 */
[----:B------:R-:W0:Y:S01]  /*3fc30*/  @!P3 LDC.64 R56, c[0x0][0x5c0] ;  /* 0x00017000ff38bb82 */ /* 0x000e220000000a00 */
[----:B------:R-:W-:Y:S01]  /*3fc40*/  P2R R28, PR, RZ, 0x8 ;  /* 0x00000008ff1c7803 */ /* 0x000fe20000000000 */
[----:B------:R-:W-:Y:S01]  /*3fc50*/  IMAD.U32 R91, RZ, RZ, UR8 ;  /* 0x00000008ff5b7e24 */ /* 0x000fe2000f8e00ff */
[----:B------:R-:W4:Y:S04]  /*3fc60*/  LDL.LU R127, [R1+0x568] ;  /* 0x00056800017f7983 */ /* 0x000f280000300800 */
[----:B------:R-:W5:Y:S01]  /*3fc70*/  LDL.LU R137, [R1+0x56c] ;  /* 0x00056c0001897983 */ /* 0x000f620000300800 */
[----:B------:R-:W-:-:S03]  /*3fc80*/  IMAD.U32 R89, RZ, RZ, UR8 ;  /* 0x00000008ff597e24 */ /* 0x000fc6000f8e00ff */
[----:B------:R-:W4:Y:S01]  /*3fc90*/  LDL.LU R135, [R1+0x570] ;  /* 0x0005700001877983 */ /* 0x000f220000300800 */
[----:B------:R-:W-:Y:S02]  /*3fca0*/  IMAD.U32 R87, RZ, RZ, UR8 ;  /* 0x00000008ff577e24 */ /* 0x000fe4000f8e00ff */
[----:B------:R-:W-:Y:S01]  /*3fcb0*/  IMAD.U32 R85, RZ, RZ, UR8 ;  /* 0x00000008ff557e24 */ /* 0x000fe2000f8e00ff */
[----:B------:R-:W4:Y:S01]  /*3fcc0*/  LDL.LU R136, [R1+0x574] ;  /* 0x0005740001887983 */ /* 0x000f220000300800 */
[----:B------:R-:W-:Y:S02]  /*3fcd0*/  IMAD.U32 R83, RZ, RZ, UR8 ;  /* 0x00000008ff537e24 */ /* 0x000fe4000f8e00ff */
[----:B------:R-:W-:Y:S01]  /*3fce0*/  IMAD.U32 R81, RZ, RZ, UR8 ;  /* 0x00000008ff517e24 */ /* 0x000fe2000f8e00ff */
[----:B------:R-:W4:Y:S01]  /*3fcf0*/  LDL.LU R140, [R1+0x578] ;  /* 0x00057800018c7983 */ /* 0x000f220000300800 */
[----:B------:R-:W-:Y:S02]  /*3fd00*/  IMAD.U32 R79, RZ, RZ, UR8 ;  /* 0x00000008ff4f7e24 */ /* 0x000fe4000f8e00ff */
[----:B------:R-:W-:Y:S01]  /*3fd10*/  IMAD.U32 R77, RZ, RZ, UR8 ;  /* 0x00000008ff4d7e24 */ /* 0x000fe2000f8e00ff */
[----:B------:R-:W4:Y:S01]  /*3fd20*/  LDL.LU R138, [R1+0x57c] ;  /* 0x00057c00018a7983 */ /* 0x000f220000300800 */
[----:B0-----:R-:W-:Y:S01]  /*3fd30*/  @!P3 IADD3 R56, P5, P6, R24, UR8, R56 ;  /* 0x000000081838bc10 */ /* 0x001fe2000febe038 */
[----:B------:R-:W-:-:S02]  /*3fd40*/  IMAD.U32 R75, RZ, RZ, UR8 ;  /* 0x00000008ff4b7e24 */ /* 0x000fc4000f8e00ff */
[----:B------:R-:W-:Y:S01]  /*3fd50*/  IMAD.U32 R73, RZ, RZ, UR8 ;  /* 0x00000008ff497e24 */ /* 0x000fe2000f8e00ff */
[----:B------:R-:W-:Y:S01]  /*3fd60*/  @!P3 IADD3.X R57, R30, UR7, R57, P5, P6 ;  /* 0x000000071e39bc10 */ /* 0x000fe2000afec439 */
[----:B------:R-:W-:Y:S01]  /*3fd70*/  IMAD.U32 R71, RZ, RZ, UR8 ;  /* 0x00000008ff477e24 */ /* 0x000fe2000f8e00ff */
[----:B------:R-:W-:Y:S01]  /*3fd80*/  ISETP.LT.OR P3, PT, R29, 0x82, !P4 ;  /* 0x000000821d00780c */ /* 0x000fe20006761670 */
[----:B------:R-:W-:Y:S01]  /*3fd90*/  IMAD.U32 R69, RZ, RZ, UR8 ;  /* 0x00000008ff457e24 */ /* 0x000fe2000f8e00ff */
[----:B------:R-:W4:Y:S01]  /*3fda0*/  LDL.LU R139, [R1+0x580] ;  /* 0x00058000018b7983 */ /* 0x000f220000300800 */
[----:B------:R-:W-:Y:S01]  /*3fdb0*/  IMAD.U32 R67, RZ, RZ, UR8 ;  /* 0x00000008ff437e24 */ /* 0x000fe2000f8e00ff */
[----:B------:R-:W-:Y:S01]  /*3fdc0*/  P2R R31, PR, RZ, 0x8 ;  /* 0x00000008ff1f7803 */ /* 0x000fe20000000000 */
[----:B------:R-:W-:-:S08]  /*3fdd0*/  IMAD.U32 R65, RZ, RZ, UR8 ;  /* 0x00000008ff417e24 */ /* 0x000fd0000f8e00ff */
[----:B------:R-:W0:Y:S02]  /*3fde0*/  @!P3 LDC.64 R58, c[0x0][0x5c0] ;  /* 0x00017000ff3abb82 */ /* 0x000e240000000a00 */
[----:B0-----:R-:W-:-:S04]  /*3fdf0*/  @!P3 IADD3 R58, P5, P6, R24, UR8, R58 ;  /* 0x00000008183abc10 */ /* 0x001fc8000febe03a */
[----:B------:R-:W-:Y:S02]  /*3fe00*/  @!P3 IADD3.X R59, R30, UR7, R59, P5, P6 ;  /* 0x000000071e3bbc10 */ /* 0x000fe4000afec43b */
[----:B------:R-:W-:-:S04]  /*3fe10*/  ISETP.LT.OR P3, PT, R29, 0x89, !P4 ;  /* 0x000000891d00780c */ /* 0x000fc80006761670 */
[----:B------:R-:W-:-:S09]  /*3fe20*/  P2R R60, PR, RZ, 0x8 ;  /* 0x00000008ff3c7803 */ /* 0x000fd20000000000 */
        /* <DEDUP_REMOVED lines=18> */
[C---:B------:R-:W-:Y:S02]  /*3ff50*/  ISETP.LT.OR P3, PT, R29.reuse, 0x99, !P4 ;  /* 0x000000991d00780c */ /* 0x040fe40006761670 */
[----:B------:R-:W-:Y:S02]  /*3ff60*/  ISETP.LT.OR P4, PT, R29, 0x9a, !P4 ;  /* 0x0000009a1d00780c */ /* 0x000fe40006781670 */
[----:B------:R-:W-:Y:S02]  /*3ff70*/  P2R R132, PR, RZ, 0x8 ;  /* 0x00000008ff847803 */ /* 0x000fe40000000000 */
[----:B------:R-:W-:-:S07]  /*3ff80*/  P2R R120, PR, RZ, 0x10 ;  /* 0x00000010ff787803 */ /* 0x000fce0000000000 */
[----:B------:R-:W0:Y:S08]  /*3ff90*/  @!P3 LDC.64 R46, c[0x0][0x5c0] ;  /* 0x00017000ff2ebb82 */ /* 0x000e300000000a00 */
[----:B------:R-:W1:Y:S01]  /*3ffa0*/  @!P4 LDC.64 R44, c[0x0][0x5c0] ;  /* 0x00017000ff2ccb82 */ /* 0x000e620000000a00 */
[----:B0-----:R-:W-:-:S04]  /*3ffb0*/  @!P3 IADD3 R46, P5, P6, R24, UR8, R46 ;  /* 0x00000008182ebc10 */ /* 0x001fc8000febe02e */
[----:B------:R-:W-:Y:S02]  /*3ffc0*/  @!P3 IADD3.X R47, R30, UR7, R47, P5, P6 ;  /* 0x000000071e2fbc10 */ /* 0x000fe4000afec42f */
[----:B------:R-:W-:-:S04]  /*3ffd0*/  ISETP.LT.OR P3, PT, R29, 0x81, !P0 ;  /* 0x000000811d00780c */ /* 0x000fc80004761670 */
[----:B------:R-:W-:-:S09]  /*3ffe0*/  P2R R129, PR, RZ, 0x8 ;  /* 0x00000008ff817803 */ /* 0x000fd20000000000 */
[----:B------:R-:W0:Y:S02]  /*3fff0*/  @!P3 LDC.64 R42, c[0x0][0x5c0] ;  /* 0x00017000ff2abb82 */ /* 0x000e240000000a00 */
[----:B0-----:R-:W-:-:S04]  /*40000*/  @!P3 IADD3 R42, P5, P6, R24, UR6, R42 ;  /* 0x00000006182abc10 */ /* 0x001fc8000febe02a */
[----:B------:R-:W-:Y:S02]  /*40010*/  @!P3 IADD3.X R43, R30, UR5, R43, P5, P6 ;  /* 0x000000051e2bbc10 */ /* 0x000fe4000afec42b */
[----:B-1----:R-:W-:Y:S02]  /*40020*/  @!P4 IADD3 R44, P5, P6, R24, UR8, R44 ;  /* 0x00000008182ccc10 */ /* 0x002fe4000febe02c */
[----:B------:R-:W-:Y:S02]  /*40030*/  ISETP.NE.AND P3, PT, R6, RZ, PT ;  /* 0x000000ff0600720c */ /* 0x000fe40003f65270 */
        /* <DEDUP_REMOVED lines=69> */
[----:B------:R-:W-:Y:S02]  /*40490*/  ISETP.LT.OR P4, PT, R29, 0x9a, !P1 ;  /* 0x0000009a1d00780c */ /* 0x000fe40004f81670 */
[----:B-1----:R-:W-:Y:S02]  /*404a0*/  @!P6 IADD3 R8, P0, P5, R24, UR10, R8 ;  /* 0x0000000a1808ec10 */ /* 0x002fe4000fd1e008 */
[----:B------:R-:W-:Y:S02]  /*404b0*/  P2R R97, PR, RZ, 0x10 ;  /* 0x00000010ff617803 */ /* 0x000fe40000000000 */
[----:B------:R-:W-:-:S07]  /*404c0*/  @!P6 IADD3.X R9, R30, UR9, R9, P0, P5 ;  /* 0x000000091e09ec10 */ /* 0x000fce00087ea409 */
[----:B------:R-:W0:Y:S02]  /*404d0*/  @!P4 LDC.64 R6, c[0x0][0x5c0] ;  /* 0x00017000ff06cb82 */ /* 0x000e240000000a00 */
[----:B0-----:R-:W-:-:S04]  /*404e0*/  @!P4 IADD3 R6, P0, P1, R24, UR10, R6 ;  /* 0x0000000a1806cc10 */ /* 0x001fc8000f91e006 */
[----:B------:R-:W-:Y:S02]  /*404f0*/  @!P4 IADD3.X R7, R30, UR9, R7, P0, P1 ;  /* 0x000000091e07cc10 */ /* 0x000fe400087e2407 */
[----:B------:R-:W-:-:S04]  /*40500*/  ISETP.LT.OR P4, PT, R29, 0x81, !P2 ;  /* 0x000000811d00780c */ /* 0x000fc80005781670 */
[----:B------:R-:W-:-:S09]  /*40510*/  P2R R131, PR, RZ, 0x10 ;  /* 0x00000010ff837803 */ /* 0x000fd20000000000 */
[----:B------:R-:W-:-:S04]  /*40520*/  @!P4 IADD3 R93, P0, P1, R93, UR6, R24 ;  /* 0x000000065d5dcc10 */ /* 0x000fc8000f91e018 */
        /* <DEDUP_REMOVED lines=21> */
[C---:B------:R-:W-:Y:S02]  /*40680*/  ISETP.LT.OR P4, PT, R29.reuse, 0x99, !P2 ;  /* 0x000000991d00780c */ /* 0x040fe40005781670 */
[----:B------:R-:W-:Y:S02]  /*40690*/  ISETP.LT.OR P2, PT, R29, 0x9a, !P2 ;  /* 0x0000009a1d00780c */ /* 0x000fe40005741670 */
[----:B------:R-:W-:Y:S02]  /*406a0*/  P2R R118, PR, RZ, 0x10 ;  /* 0x00000010ff767803 */ /* 0x000fe40000000000 */
[----:B------:R-:W-:-:S07]  /*406b0*/  P2R R115, PR, RZ, 0x4 ;  /* 0x00000004ff737803 */ /* 0x000fce0000000000 */
[----:B------:R-:W-:-:S04]  /*406c0*/  @!P4 IADD3 R81, P0, P1, R81, UR6, R24 ;  /* 0x000000065151cc10 */ /* 0x000fc8000f91e018 */
[----:B------:R-:W-:Y:S02]  /*406d0*/  @!P4 IADD3.X R80, R61, UR5, R30, P0, P1 ;  /* 0x000000053d50cc10 */ /* 0x000fe400087e241e */
[----:B------:R-:W-:Y:S02]  /*406e0*/  @!P2 IADD3 R79, P0, P1, R79, UR6, R24 ;  /* 0x000000064f4fac10 */ /* 0x000fe4000f91e018 */
[----:B------:R-:W-:Y:S02]  /*406f0*/  ISETP.LT.OR P4, PT, R29, 0x8a, !P3 ;  /* 0x0000008a1d00780c */ /* 0x000fe40005f81670 */
[----:B------:R-:W-:Y:S02]  /*40700*/  @!P2 IADD3.X R78, R61, UR5, R30, P0, P1 ;  /* 0x000000053d4eac10 */ /* 0x000fe400087e241e */
[----:B------:R-:W-:Y:S02]  /*40710*/  ISETP.LT.OR P2, PT, R29, 0x81, !P3 ;  /* 0x000000811d00780c */ /* 0x000fe40005f41670 */
[----:B------:R-:W-:-:S02]  /*40720*/  P2R R105, PR, RZ, 0x10 ;  /* 0x00000010ff697803 */ /* 0x000fc40000000000 */
        /* <DEDUP_REMOVED lines=11> */
[----:B------:R-:W-:Y:S02]  /*407e0*/  ISETP.LT.OR P2, PT, R29, 0x91, !P3 ;  /* 0x000000911d00780c */ /* 0x000fe40005f41670 */
[----:B------:R-:W-:Y:S02]  /*407f0*/  @!P4 IADD3 R71, P0, P1, R71, UR10, R24 ;  /* 0x0000000a4747cc10 */ /* 0x000fe4000f91e018 */
[----:B------:R-:W-:Y:S02]  /*40800*/  P2R R103, PR, RZ, 0x4 ;  /* 0x00000004ff677803 */ /* 0x000fe40000000000 */
[----:B------:R-:W-:Y:S02]  /*40810*/  @!P4 IADD3.X R70, R61, UR9, R30, P0, P1 ;  /* 0x000000093d46cc10 */ /* 0x000fe400087e241e */
[----:B------:R-:W-:-:S05]  /*40820*/  LOP3.LUT P4, RZ, R0, 0x10000, RZ, 0xc0, !PT ;  /* 0x0001000000ff7812 */ /* 0x000fca000788c0ff */
[----:B------:R-:W-:-:S04]  /*40830*/  @!P2 IADD3 R69, P0, P1, R69, UR10, R24 ;  /* 0x0000000a4545ac10 */ /* 0x000fc8000f91e018 */
[----:B------:R-:W-:Y:S02]  /*40840*/  @!P2 IADD3.X R68, R61, UR9, R30, P0, P1 ;  /* 0x000000093d44ac10 */ /* 0x000fe400087e241e */
[----:B------:R-:W-:Y:S02]  /*40850*/  ISETP.LT.OR P1, PT, R29, 0x92, !P3 ;  /* 0x000000921d00780c */ /* 0x000fe40005f21670 */
[----:B------:R-:W-:Y:S01]  /*40860*/  ISETP.NE.AND P2, PT, R62, RZ, PT ;  /* 0x000000ff3e00720c */ /* 0x000fe20003f45270 */
[----:B--2---:R-:W-:Y:S01]  /*40870*/  FMUL R62, R63, UR39 ;  /* 0x000000273f3e7c20 */ /* 0x004fe20008400000 */
[----:B------:R-:W-:-:S09]  /*40880*/  P2R R106, PR, RZ, 0x2 ;  /* 0x00000002ff6a7803 */ /* 0x000fd20000000000 */
[----:B------:R-:W-:-:S04]  /*40890*/  @!P1 IADD3 R67, P0, P5, R67, UR10, R24 ;  /* 0x0000000a43439c10 */ /* 0x000fc8000fd1e018 */
[----:B------:R-:W-:Y:S02]  /*408a0*/  @!P1 IADD3.X R66, R61, UR9, R30, P0, P5 ;  /* 0x000000093d429c10 */ /* 0x000fe400087ea41e */
[C---:B------:R-:W-:Y:S02]  /*408b0*/  ISETP.LT.OR P0, PT, R29.reuse, 0x99, !P3 ;  /* 0x000000991d00780c */ /* 0x040fe40005f01670 */
[----:B------:R-:W-:Y:S02]  /*408c0*/  ISETP.LT.OR P3, PT, R29, 0x9a, !P3 ;  /* 0x0000009a1d00780c */ /* 0x000fe40005f61670 */
[----:B------:R-:W-:Y:S01]  /*408d0*/  ISETP.NE.AND P1, PT, R31, RZ, PT ;  /* 0x000000ff1f00720c */ /* 0x000fe20003f25270 */
[----:B------:R-:W-:Y:S01]  /*408e0*/  IMAD.U32 R31, RZ, RZ, UR7 ;  /* 0x00000007ff1f7e24 */ /* 0x000fe2000f8e00ff */
[----:B------:R-:W-:Y:S02]  /*408f0*/  P2R R108, PR, RZ, 0x1 ;  /* 0x00000001ff6c7803 */ /* 0x000fe40000000000 */
[----:B------:R-:W-:-:S05]  /*40900*/  P2R R109, PR, RZ, 0x8 ;  /* 0x00000008ff6d7803 */ /* 0x000fca0000000000 */
[----:B------:R-:W-:-:S04]  /*40910*/  @!P0 IADD3 R65, P5, P6, R65, UR10, R24 ;  /* 0x0000000a41418c10 */ /* 0x000fc8000febe018 */
[----:B------:R-:W-:Y:S01]  /*40920*/  @!P0 IADD3.X R64, R31, UR9, R30, P5, P6 ;  /* 0x000000091f408c10 */ /* 0x000fe2000afec41e */
[----:B------:R-:W-:Y:S01]  /*40930*/  IMAD.U32 R31, RZ, RZ, UR8 ;  /* 0x00000008ff1f7e24 */ /* 0x000fe2000f8e00ff */
[----:B------:R-:W-:-:S04]  /*40940*/  ISETP.NE.AND P0, PT, R28, RZ, PT ;  /* 0x000000ff1c00720c */ /* 0x000fc80003f05270 */
[----:B------:R-:W-:-:S04]  /*40950*/  @!P3 IADD3 R31, P5, P6, R31, UR10, R24 ;  /* 0x0000000a1f1fbc10 */ /* 0x000fc8000febe018 */
[----:B------:R-:W-:Y:S02]  /*40960*/  @!P3 IADD3.X R28, R61, UR9, R30, P5, P6 ;  /* 0x000000093d1cbc10 */ /* 0x000fe4000afec41e */
[----:B------:R-:W-:Y:S02]  /*40970*/  ISETP.LT.OR P5, PT, R29, 0x81, !P4 ;  /* 0x000000811d00780c */ /* 0x000fe400067a1670 */
[----:B------:R-:W-:-:S11]  /*40980*/  ISETP.NE.AND P3, PT, R60, RZ, PT ;  /* 0x000000ff3c00720c */ /* 0x000fd60003f65270 */
[----:B------:R-:W0:Y:S01]  /*40990*/  @!P5 LDC.64 R60, c[0x0][0x5c0] ;  /* 0x00017000ff3cdb82 */ /* 0x000e220000000a00 */
[----:B------:R-:W-:Y:S02]  /*409a0*/  F2FP.SATFINITE.E4M3.F32.PACK_AB_MERGE_C R123, RZ, R62, RZ ;  /* 0x0000003eff7b723e */ /* 0x000fe400048070ff */
[----:B0-----:R-:W-:-:S05]  /*409b0*/  @!P5 IADD3 R60, P6, R24, R60, RZ ;  /* 0x0000003c183cd210 */ /* 0x001fca0007fde0ff */
[----:B------:R-:W-:-:S05]  /*409c0*/  @!P5 IMAD.X R61, R30, 0x1, R61, P6 ;  /* 0x000000011e3dd824 */ /* 0x000fca00030e063d */
[----:B------:R5:W-:Y:S01]  /*409d0*/  @!P5 STG.E.U8 desc[UR46][R60.64+0x80], R123 ;  /* 0x0000807b3c00d986 */ /* 0x000be2000c10112e */
[----:B------:R-:W-:-:S13]  /*409e0*/  ISETP.LT.OR P5, PT, R29, 0x82, !P4 ;  /* 0x000000821d00780c */ /* 0x000fda00067a1670 */
[----:B------:R-:W0:Y:S01]  /*409f0*/  @!P5 LDC.64 R62, c[0x0][0x5c0] ;  /* 0x00017000ff3edb82 */ /* 0x000e220000000a00 */
[----:B---3--:R-:W-:Y:S01]  /*40a00*/  FMUL R94, R94, UR39 ;  /* 0x000000275e5e7c20 */ /* 0x008fe20008400000 */
[----:B-----5:R-:W-:Y:S02]  /*40a10*/  FMUL R60, R137, UR39 ;  /* 0x00000027893c7c20 */ /* 0x020fe40008400000 */
[----:B------:R-:W2:Y:S02]  /*40a20*/  LDL.LU R137, [R1+0x584] ;  /* 0x0005840001897983 */ /* 0x000ea40000300800 */
[----:B------:R-:W-:Y:S02]  /*40a30*/  F2FP.SATFINITE.E4M3.F32.PACK_AB_MERGE_C R125, RZ, R94, RZ ;  /* 0x0000005eff7d723e */ /* 0x000fe400048070ff */
[----:B0-----:R-:W-:-:S05]  /*40a40*/  @!P5 IADD3 R62, P6, R24, R62, RZ ;  /* 0x0000003e183ed210 */ /* 0x001fca0007fde0ff */
[----:B------:R-:W-:-:S05]  /*40a50*/  @!P5 IMAD.X R63, R30, 0x1, R63, P6 ;  /* 0x000000011e3fd824 */ /* 0x000fca00030e063f */
[----:B------:R4:W-:Y:S02]  /*40a60*/  @!P5 STG.E.U8 desc[UR46][R62.64+0x81], R125 ;  /* 0x0000817d3e00d986 */ /* 0x0009e4000c10112e */
[----:B----4-:R-:W-:Y:S02]  /*40a70*/  FMUL R62, R135, UR39 ;  /* 0x00000027873e7c20 */ /* 0x010fe40008400000 */
[----:B------:R-:W3:Y:S01]  /*40a80*/  LDL.LU R135, [R1+0x588] ;  /* 0x0005880001877983 */ /* 0x000ee20000300800 */
[----:B------:R-:W-:Y:S02]  /*40a90*/  ISETP.LT.OR P5, PT, R29, 0x89, !P4 ;  /* 0x000000891d00780c */ /* 0x000fe400067a1670 */
[----:B------:R-:W-:-:S11]  /*40aa0*/  F2FP.SATFINITE.E4M3.F32.PACK_AB_MERGE_C R123, RZ, R60, RZ ;  /* 0x0000003cff7b723e */ /* 0x000fd600048070ff */
[----:B------:R-:W0:Y:S01]  /*40ab0*/  @!P5 LDC.64 R60, c[0x0][0x5c0] ;  /* 0x00017000ff3cdb82 */ /* 0x000e220000000a00 */
[----:B------:R-:W-:Y:S01]  /*40ac0*/  FMUL R94, R127, UR39 ;  /* 0x000000277f5e7c20 */ /* 0x000fe20008400000 */
[----:B------:R-:W-:-:S04]  /*40ad0*/  F2FP.SATFINITE.E4M3.F32.PACK_AB_MERGE_C R63, RZ, R62, RZ ;  /* 0x0000003eff3f723e */ /* 0x000fc800048070ff */
[----:B------:R-:W-:-:S05]  /*40ae0*/  F2FP.SATFINITE.E4M3.F32.PACK_AB_MERGE_C R127, RZ, R94, RZ ;  /* 0x0000005eff7f723e */ /* 0x000fca00048070ff */
[----:B------:R1:W-:Y:S04]  /*40af0*/  @!P0 STG.E.U8 desc[UR46][R56.64+0x80], R127 ;  /* 0x0000807f38008986 */ /* 0x0003e8000c10112e */
[----:B------:R4:W-:Y:S01]  /*40b00*/  @!P1 STG.E.U8 desc[UR46][R58.64+0x81], R123 ;  /* 0x0000817b3a009986 */ /* 0x0009e2000c10112e */
[----:B0-----:R-:W-:-:S05]  /*40b10*/  @!P5 IADD3 R60, P6, R24, R60, RZ ;  /* 0x0000003c183cd210 */ /* 0x001fca0007fde0ff */
[----:B------:R-:W-:-:S05]  /*40b20*/  @!P5 IMAD.X R61, R30, 0x1, R61, P6 ;  /* 0x000000011e3dd824 */ /* 0x000fca00030e063d */
[----:B------:R0:W-:Y:S01]  /*40b30*/  @!P5 STG.E.U8 desc[UR46][R60.64+0x88], R63 ;  /* 0x0000883f3c00d986 */ /* 0x0001e2000c10112e */
[----:B------:R-:W-:-:S13]  /*40b40*/  ISETP.LT.OR P5, PT, R29, 0x8a, !P4 ;  /* 0x0000008a1d00780c */ /* 0x000fda00067a1670 */
[----:B-1----:R-:W1:Y:S01]  /*40b50*/  @!P5 LDC.64 R56, c[0x0][0x5c0] ;  /* 0x00017000ff38db82 */ /* 0x002e620000000a00 */
[----:B----4-:R-:W-:Y:S02]  /*40b60*/  FMUL R58, R136, UR39 ;  /* 0x00000027883a7c20 */ /* 0x010fe40008400000 */
[----:B------:R-:W4:Y:S03]  /*40b70*/  LDL.LU R136, [R1+0x58c] ;  /* 0x00058c0001887983 */ /* 0x000f260000300800 */
[----:B------:R-:W-:Y:S01]  /*40b80*/  F2FP.SATFINITE.E4M3.F32.PACK_AB_MERGE_C R123, RZ, R58, RZ ;  /* 0x0000003aff7b723e */ /* 0x000fe200048070ff */
[----:B------:R-:W-:-:S05]  /*40b90*/  FMUL R58, R140, UR39 ;  /* 0x000000278c3a7c20 */ /* 0x000fca0008400000 */
[----:B------:R-:W-:Y:S01]  /*40ba0*/  F2FP.SATFINITE.E4M3.F32.PACK_AB_MERGE_C R125, RZ, R58, RZ ;  /* 0x0000003aff7d723e */ /* 0x000fe200048070ff */
[----:B------:R-:W-:Y:S02]  /*40bb0*/  FMUL R58, R138, UR39 ;  /* 0x000000278a3a7c20 */ /* 0x000fe40008400000 */
[----:B------:R-:W5:Y:S01]  /*40bc0*/  LDL.LU R138, [R1+0x590] ;  /* 0x00059000018a7983 */ /* 0x000f620000300800 */
[----:B-1----:R-:W-:-:S03]  /*40bd0*/  @!P5 IADD3 R56, P6, R24, R56, RZ ;  /* 0x000000381838d210 */ /* 0x002fc60007fde0ff */
[----:B------:R-:W5:Y:S01]  /*40be0*/  LDL.LU R140, [R1+0x594] ;  /* 0x00059400018c7983 */ /* 0x000f620000300800 */
[----:B0-----:R-:W-:Y:S01]  /*40bf0*/  F2FP.SATFINITE.E4M3.F32.PACK_AB_MERGE_C R61, RZ, R58, RZ ;  /* 0x0000003aff3d723e */ /* 0x001fe200048070ff */
[----:B------:R-:W-:-:S05]  /*40c00*/  @!P5 IMAD.X R57, R30, 0x1, R57, P6 ;  /* 0x000000011e39d824 */ /* 0x000fca00030e0639 */
[----:B------:R-:W-:Y:S04]  /*40c10*/  @!P5 STG.E.U8 desc[UR46][R56.64+0x89], R123 ;  /* 0x0000897b3800d986 */ /* 0x000fe8000c10112e */
[----:B------:R-:W-:Y:S04]  /*40c20*/  @!P3 STG.E.U8 desc[UR46][R54.64+0x88], R125 ;  /* 0x0000887d3600b986 */ /* 0x000fe8000c10112e */
[----:B------:R2:W-:Y:S02]  /*40c30*/  @!P2 STG.E.U8 desc[UR46][R52.64+0x89], R61 ;  /* 0x0000893d3400a986 */ /* 0x0005e4000c10112e */
[----:B--2---:R-:W-:-:S05]  /*40c40*/  FMUL R52, R137, UR39 ;  /* 0x0000002789347c20 */ /* 0x004fca0008400000 */
[----:B------:R-:W-:Y:S01]  /*40c50*/  F2FP.SATFINITE.E4M3.F32.PACK_AB_MERGE_C R61, RZ, R52, RZ ;  /* 0x00000034ff3d723e */ /* 0x000fe200048070ff */
[----:B---3--:R-:W-:Y:S02]  /*40c60*/  FMUL R52, R135, UR39 ;  /* 0x0000002787347c20 */ /* 0x008fe40008400000 */
[----:B------:R-:W2:Y:S01]  /*40c70*/  LDL.LU R135, [R1+0x598] ;  /* 0x0005980001877983 */ /* 0x000ea20000300800 */
[----:B------:R-:W-:-:S13]  /*40c80*/  ISETP.LT.OR P5, PT, R29, 0x91, !P4 ;  /* 0x000000911d00780c */ /* 0x000fda00067a1670 */
[----:B------:R-:W0:Y:S01]  /*40c90*/  @!P5 LDC.64 R58, c[0x0][0x5c0] ;  /* 0x00017000ff3adb82 */ /* 0x000e220000000a00 */
[----:B------:R-:W-:Y:S02]  /*40ca0*/  FMUL R56, R139, UR39 ;  /* 0x000000278b387c20 */ /* 0x000fe40008400000 */
[----:B------:R-:W3:Y:S03]  /*40cb0*/  LDL.LU R139, [R1+0x59c] ;  /* 0x00059c00018b7983 */ /* 0x000ee60000300800 */
[----:B------:R-:W-:Y:S01]  /*40cc0*/  F2FP.SATFINITE.E4M3.F32.PACK_AB_MERGE_C R57, RZ, R56, RZ ;  /* 0x00000038ff39723e */ /* 0x000fe200048070ff */
[----:B------:R-:W3:Y:S01]  /*40cd0*/  LDL.LU R137, [R1+0x5a0] ;  /* 0x0005a00001897983 */ /* 0x000ee20000300800 */
[----:B0-----:R-:W-:-:S05]  /*40ce0*/  @!P5 IADD3 R58, P6, R24, R58, RZ ;  /* 0x0000003a183ad210 */ /* 0x001fca0007fde0ff */
[----:B------:R-:W-:-:S05]  /*40cf0*/  @!P5 IMAD.X R59, R30, 0x1, R59, P6 ;  /* 0x000000011e3bd824 */ /* 0x000fca00030e063b */
[----:B------:R0:W-:Y:S01]  /*40d00*/  @!P5 STG.E.U8 desc[UR46][R58.64+0x90], R57 ;  /* 0x000090393a00d986 */ /* 0x0001e2000c10112e */
[----:B------:R-:W-:-:S13]  /*40d10*/  ISETP.LT.OR P5, PT, R29, 0x92, !P4 ;  /* 0x000000921d00780c */ /* 0x000fda00067a1670 */
[----:B------:R-:W1:Y:S01]  /*40d20*/  @!P5 LDC.64 R54, c[0x0][0x5c0] ;  /* 0x00017000ff36db82 */ /* 0x000e620000000a00 */
[----:B------:R-:W-:Y:S02]  /*40d30*/  ISETP.NE.AND P0, PT, R133, RZ, PT ;  /* 0x000000ff8500720c */ /* 0x000fe40003f05270 */
[----:B------:R-:W-:Y:S02]  /*40d40*/  ISETP.NE.AND P1, PT, R134, RZ, PT ;  /* 0x000000ff8600720c */ /* 0x000fe40003f25270 */
[----:B------:R-:W-:Y:S01]  /*40d50*/  F2FP.SATFINITE.E4M3.F32.PACK_AB_MERGE_C R63, RZ, R52, RZ ;  /* 0x00000034ff3f723e */ /* 0x000fe200048070ff */
[----:B----4-:R-:W-:Y:S02]  /*40d60*/  FMUL R52, R136, UR39 ;  /* 0x0000002788347c20 */ /* 0x010fe40008400000 */
[----:B------:R-:W4:Y:S03]  /*40d70*/  LDL.LU R136, [R1+0x5a4] ;  /* 0x0005a40001887983 */ /* 0x000f260000300800 */
[----:B0-----:R-:W-:-:S02]  /*40d80*/  F2FP.SATFINITE.E4M3.F32.PACK_AB_MERGE_C R57, RZ, R52, RZ ;  /* 0x00000034ff39723e */ /* 0x001fc400048070ff */
[----:B-1----:R-:W-:-:S05]  /*40d90*/  @!P5 IADD3 R54, P6, R24, R54, RZ ;  /* 0x000000361836d210 */ /* 0x002fca0007fde0ff */
[----:B------:R-:W-:-:S05]  /*40da0*/  @!P5 IMAD.X R55, R30, 0x1, R55, P6 ;  /* 0x000000011e37d824 */ /* 0x000fca00030e0637 */
[----:B------:R5:W-:Y:S04]  /*40db0*/  @!P5 STG.E.U8 desc[UR46][R54.64+0x91], R61 ;  /* 0x0000913d3600d986 */ /* 0x000be8000c10112e */
[----:B------:R-:W-:Y:S04]  /*40dc0*/  @!P0 STG.E.U8 desc[UR46][R50.64+0x90], R63 ;  /* 0x0000903f32008986 */ /* 0x000fe8000c10112e */
[----:B------:R0:W-:Y:S01]  /*40dd0*/  @!P1 STG.E.U8 desc[UR46][R48.64+0x91], R57 ;  /* 0x0000913930009986 */ /* 0x0001e2000c10112e */
[----:B-----5:R-:W-:-:S03]  /*40de0*/  FMUL R54, R138, UR39 ;  /* 0x000000278a367c20 */ /* 0x020fc60008400000 */
[----:B------:R-:W5:Y:S01]  /*40df0*/  LDL.LU R138, [R1+0x5a8] ;  /* 0x0005a800018a7983 */ /* 0x000f620000300800 */
[----:B0-----:R-:W-:-:S05]  /*40e00*/  FMUL R48, R140, UR39 ;  /* 0x000000278c307c20 */ /* 0x001fca0008400000 */
[----:B------:R-:W-:Y:S01]  /*40e10*/  F2FP.SATFINITE.E4M3.F32.PACK_AB_MERGE_C R49, RZ, R48, RZ ;  /* 0x00000030ff31723e */ /* 0x000fe200048070ff */
[----:B--2---:R-:W-:Y:S02]  /*40e20*/  FMUL R48, R135, UR39 ;  /* 0x0000002787307c20 */ /* 0x004fe40008400000 */
[----:B------:R-:W2:Y:S01]  /*40e30*/  LDL.LU R135, [R1+0x5ac] ;  /* 0x0005ac0001877983 */ /* 0x000ea20000300800 */
[----:B------:R-:W-:Y:S02]  /*40e40*/  ISETP.LT.OR P5, PT, R29, 0x99, !P4 ;  /* 0x000000991d00780c */ /* 0x000fe400067a1670 */
[----:B------:R-:W-:Y:S01]  /*40e50*/  F2FP.SATFINITE.E4M3.F32.PACK_AB_MERGE_C R55, RZ, R54, RZ ;  /* 0x00000036ff37723e */ /* 0x000fe200048070ff */
[----:B------:R-:W2:Y:S10]  /*40e60*/  LDL.LU R140, [R1+0x5b0] ;  /* 0x0005b000018c7983 */ /* 0x000eb40000300800 */
[----:B------:R-:W0:Y:S01]  /*40e70*/  @!P5 LDC.64 R52, c[0x0][0x5c0] ;  /* 0x00017000ff34db82 */ /* 0x000e220000000a00 */
[----:B------:R-:W-:Y:S01]  /*40e80*/  F2FP.SATFINITE.E4M3.F32.PACK_AB_MERGE_C R57, RZ, R48, RZ ;  /* 0x00000030ff39723e */ /* 0x000fe200048070ff */
[----:B---3--:R-:W-:Y:S01]  /*40e90*/  FMUL R48, R139, UR39 ;  /* 0x000000278b307c20 */ /* 0x008fe20008400000 */
[----:B0-----:R-:W-:-:S05]  /*40ea0*/  @!P5 IADD3 R52, P6, R24, R52, RZ ;  /* 0x000000341834d210 */ /* 0x001fca0007fde0ff */
[----:B------:R-:W-:-:S05]  /*40eb0*/  @!P5 IMAD.X R53, R30, 0x1, R53, P6 ;  /* 0x000000011e35d824 */ /* 0x000fca00030e0635 */
[----:B------:R0:W-:Y:S01]  /*40ec0*/  @!P5 STG.E.U8 desc[UR46][R52.64+0x98], R55 ;  /* 0x000098373400d986 */ /* 0x0001e2000c10112e */
[----:B------:R-:W-:Y:S02]  /*40ed0*/  ISETP.LT.OR P5, PT, R29, 0x9a, !P4 ;  /* 0x0000009a1d00780c */ /* 0x000fe400067a1670 */
[----:B0-----:R-:W-:-:S11]  /*40ee0*/  F2FP.SATFINITE.E4M3.F32.PACK_AB_MERGE_C R53, RZ, R48, RZ ;  /* 0x00000030ff35723e */ /* 0x001fd600048070ff */
[----:B------:R-:W0:Y:S01]  /*40ef0*/  @!P5 LDC.64 R50, c[0x0][0x5c0] ;  /* 0x00017000ff32db82 */ /* 0x000e220000000a00 */
[----:B------:R-:W-:Y:S02]  /*40f00*/  FMUL R48, R137, UR39 ;  /* 0x0000002789307c20 */ /* 0x000fe40008400000 */
[----:B------:R-:W3:Y:S01]  /*40f10*/  LDL.LU R137, [R1+0x5b4] ;  /* 0x0005b40001897983 */ /* 0x000ee20000300800 */
[----:B------:R-:W-:Y:S02]  /*40f20*/  ISETP.NE.AND P2, PT, R132, RZ, PT ;  /* 0x000000ff8400720c */ /* 0x000fe40003f45270 */
[----:B------:R-:W-:Y:S02]  /*40f30*/  ISETP.NE.AND P3, PT, R129, RZ, PT ;  /* 0x000000ff8100720c */ /* 0x000fe40003f65270 */
[----:B------:R-:W-:Y:S01]  /*40f40*/  F2FP.SATFINITE.E4M3.F32.PACK_AB_MERGE_C R55, RZ, R48, RZ ;  /* 0x00000030ff37723e */ /* 0x000fe200048070ff */
[----:B----4-:R-:W-:Y:S02]  /*40f50*/  FMUL R48, R136, UR39 ;  /* 0x0000002788307c20 */ /* 0x010fe40008400000 */
[----:B------:R-:W4:Y:S04]  /*40f60*/  LDL.LU R136, [R1+0x5b8] ;  /* 0x0005b80001887983 */ /* 0x000f280000300800 */
[----:B------:R-:W4:Y:S01]  /*40f70*/  LDL.LU R139, [R1+0x5bc] ;  /* 0x0005bc00018b7983 */ /* 0x000f220000300800 */
[----:B0-----:R-:W-:-:S05]  /*40f80*/  @!P5 IADD3 R50, P6, R24, R50, RZ ;  /* 0x000000321832d210 */ /* 0x001fca0007fde0ff */
[----:B------:R-:W-:Y:S01]  /*40f90*/  @!P5 IMAD.X R51, R30, 0x1, R51, P6 ;  /* 0x000000011e33d824 */ /* 0x000fe200030e0633 */
[----:B------:R-:W-:-:S04]  /*40fa0*/  ISETP.NE.AND P6, PT, R120, RZ, PT ;  /* 0x000000ff7800720c */ /* 0x000fc80003fc5270 */
[----:B------:R-:W-:Y:S04]  /*40fb0*/  @!P5 STG.E.U8 desc[UR46][R50.64+0x99], R49 ;  /* 0x000099313200d986 */ /* 0x000fe8000c10112e */
[----:B------:R5:W-:Y:S05]  /*40fc0*/  @!P2 STG.E.U8 desc[UR46][R46.64+0x98], R57 ;  /* 0x000098392e00a986 */ /* 0x000bea000c10112e */
[----:B------:R-:W-:Y:S01]  /*40fd0*/  @!P6 STG.E.U8 desc[UR46][R44.64+0x99], R53 ;  /* 0x000099352c00e986 */ /* 0x000fe2000c10112e */
[----:B-----5:R-:W-:-:S03]  /*40fe0*/  FMUL R46, R138, UR39 ;  /* 0x000000278a2e7c20 */ /* 0x020fc60008400000 */
[----:B------:R-:W5:Y:S04]  /*40ff0*/  LDL.LU R138, [R1+0x5c0] ;  /* 0x0005c000018a7983 */ /* 0x000f680000300800 */
[----:B------:R2:W-:Y:S02]  /*41000*/  @!P3 STG.E.U8 desc[UR46][R42.64+0x80], R55 ;  /* 0x000080372a00b986 */ /* 0x0005e4000c10112e */
[----:B--2---:R-:W-:Y:S02]  /*41010*/  FMUL R42, R135, UR39 ;  /* 0x00000027872a7c20 */ /* 0x004fe40008400000 */
[----:B------:R-:W2:Y:S01]  /*41020*/  LDL.LU R135, [R1+0x5c4] ;  /* 0x0005c40001877983 */ /* 0x000ea20000300800 */
[----:B------:R-:W-:Y:S02]  /*41030*/  ISETP.NE.AND P1, PT, R131, RZ, PT ;  /* 0x000000ff8300720c */ /* 0x000fe40003f25270 */
[----:B------:R-:W-:-:S04]  /*41040*/  ISETP.NE.AND P4, PT, R124, RZ, PT ;  /* 0x000000ff7c00720c */ /* 0x000fc80003f85270 */
[----:B------:R-:W-:Y:S02]  /*41050*/  P2R R52, PR, RZ, 0x10 ;  /* 0x00000010ff347803 */ /* 0x000fe40000000000 */
[----:B------:R-:W-:Y:S02]  /*41060*/  ISETP.NE.AND P4, PT, R130, RZ, PT ;  /* 0x000000ff8200720c */ /* 0x000fe40003f85270 */
[----:B------:R-:W-:Y:S02]  /*41070*/  ISETP.NE.AND P0, PT, R128, RZ, PT ;  /* 0x000000ff8000720c */ /* 0x000fe40003f05270 */
[----:B------:R-:W-:Y:S02]  /*41080*/  F2FP.SATFINITE.E4M3.F32.PACK_AB_MERGE_C R51, RZ, R48, RZ ;  /* 0x00000030ff33723e */ /* 0x000fe400048070ff */
[----:B------:R-:W0:Y:S08]  /*41090*/  @!P1 LDC.64 R48, c[0x0][0x5c0] ;  /* 0x00017000ff309b82 */ /* 0x000e300000000a00 */
[----:B------:R-:W1:Y:S01]  /*410a0*/  @!P4 LDC.64 R44, c[0x0][0x5c0] ;  /* 0x00017000ff2ccb82 */ /* 0x000e620000000a00 */
[----:B------:R0:W-:Y:S02]  /*410b0*/  @!P0 STG.E.U8 desc[UR46][R40.64+0x81], R51 ;  /* 0x0000813328008986 */ /* 0x0001e4000c10112e */
[----:B0-----:R-:W-:-:S05]  /*410c0*/  FMUL R40, R140, UR39 ;  /* 0x000000278c287c20 */ /* 0x001fca0008400000 */
[----:B------:R-:W-:Y:S02]  /*410d0*/  F2FP.SATFINITE.E4M3.F32.PACK_AB_MERGE_C R51, RZ, R40, RZ ;  /* 0x00000028ff33723e */ /* 0x000fe400048070ff */
[----:B------:R-:W-:-:S05]  /*410e0*/  @!P1 IADD3 R48, P5, R93, R48, RZ ;  /* 0x000000305d309210 */ /* 0x000fca0007fbe0ff */
[----:B------:R-:W-:Y:S01]  /*410f0*/  @!P1 IMAD.X R49, R92, 0x1, R49, P5 ;  /* 0x000000015c319824 */ /* 0x000fe200028e0631 */
[----:B-1----:R-:W-:Y:S01]  /*41100*/  @!P4 IADD3 R44, P5, R91, R44, RZ ;  /* 0x0000002c5b2cc210 */ /* 0x002fe20007fbe0ff */
[----:B---3--:R-:W-:Y:S02]  /*41110*/  FMUL R40, R137, UR39 ;  /* 0x0000002789287c20 */ /* 0x008fe40008400000 */
[----:B------:R-:W3:Y:S01]  /*41120*/  LDL.LU R137, [R1+0x5c8] ;  /* 0x0005c80001897983 */ /* 0x000ee20000300800 */
[----:B------:R-:W-:Y:S01]  /*41130*/  F2FP.SATFINITE.E4M3.F32.PACK_AB_MERGE_C R47, RZ, R46, RZ ;  /* 0x0000002eff2f723e */ /* 0x000fe200048070ff */
[----:B------:R-:W-:Y:S01]  /*41140*/  @!P4 IMAD.X R45, R90, 0x1, R45, P5 ;  /* 0x000000015a2dc824 */ /* 0x000fe200028e062d */
[----:B------:R-:W-:-:S03]  /*41150*/  F2FP.SATFINITE.E4M3.F32.PACK_AB_MERGE_C R43, RZ, R42, RZ ;  /* 0x0000002aff2b723e */ /* 0x000fc600048070ff */
[----:B------:R0:W-:Y:S01]  /*41160*/  @!P1 STG.E.U8 desc[UR46][R48.64+0x80], R47 ;  /* 0x0000802f30009986 */ /* 0x0001e2000c10112e */
[----:B------:R-:W-:-:S03]  /*41170*/  ISETP.NE.AND P5, PT, R112, RZ, PT ;  /* 0x000000ff7000720c */ /* 0x000fc60003fa5270 */
[----:B------:R1:W-:Y:S01]  /*41180*/  @!P4 STG.E.U8 desc[UR46][R44.64+0x81], R43 ;  /* 0x0000812b2c00c986 */ /* 0x0003e2000c10112e */
[----:B------:R-:W-:Y:S01]  /*41190*/  ISETP.NE.AND P4, PT, R52, RZ, PT ;  /* 0x000000ff3400720c */ /* 0x000fe20003f85270 */
[----:B----4-:R-:W-:Y:S02]  /*411a0*/  FMUL R42, R136, UR39 ;  /* 0x00000027882a7c20 */ /* 0x010fe40008400000 */
[----:B------:R-:W4:Y:S01]  /*411b0*/  LDL.LU R136, [R1+0x5cc] ;  /* 0x0005cc0001887983 */ /* 0x000f220000300800 */
[----:B0-----:R-:W-:Y:S02]  /*411c0*/  F2FP.SATFINITE.E4M3.F32.PACK_AB_MERGE_C R47, RZ, R40, RZ ;  /* 0x00000028ff2f723e */ /* 0x001fe400048070ff */
[----:B-1----:R-:W-:Y:S01]  /*411d0*/  F2FP.SATFINITE.E4M3.F32.PACK_AB_MERGE_C R43, RZ, R42, RZ ;  /* 0x0000002aff2b723e */ /* 0x002fe200048070ff */
[----:B------:R-:W-:-:S06]  /*411e0*/  FMUL R42, R139, UR39 ;  /* 0x000000278b2a7c20 */ /* 0x000fcc0008400000 */
[----:B------:R-:W-:Y:S04]  /*411f0*/  @!P4 STG.E.U8 desc[UR46][R38.64+0x88], R51 ;  /* 0x000088332600c986 */ /* 0x000fe8000c10112e */
[----:B------:R5:W-:Y:S04]  /*41200*/  @!P5 STG.E.U8 desc[UR46][R36.64+0x89], R47 ;  /* 0x0000892f2400d986 */ /* 0x000be8000c10112e */
[----:B------:R-:W4:Y:S01]  /*41210*/  LDL.LU R139, [R1+0x5d0] ;  /* 0x0005d000018b7983 */ /* 0x000f220000300800 */
[----:B-----5:R-:W-:-:S03]  /*41220*/  FMUL R36, R138, UR39 ;  /* 0x000000278a247c20 */ /* 0x020fc60008400000 */
[----:B------:R-:W5:Y:S02]  /*41230*/  LDL.LU R138, [R1+0x5d4] ;  /* 0x0005d400018a7983 */ /* 0x000f640000300800 */
[----:B------:R-:W-:Y:S01]  /*41240*/  F2FP.SATFINITE.E4M3.F32.PACK_AB_MERGE_C R47, RZ, R36, RZ ;  /* 0x00000024ff2f723e */ /* 0x000fe200048070ff */
[----:B--2---:R-:W-:Y:S02]  /*41250*/  FMUL R36, R135, UR39 ;  /* 0x0000002787247c20 */ /* 0x004fe40008400000 */
[----:B------:R-:W2:Y:S01]  /*41260*/  LDL.LU R135, [R1+0x5d8] ;  /* 0x0005d80001877983 */ /* 0x000ea20000300800 */
[----:B------:R-:W-:-:S13]  /*41270*/  ISETP.NE.AND P2, PT, R126, RZ, PT ;  /* 0x000000ff7e00720c */ /* 0x000fda0003f45270 */
[----:B------:R-:W0:Y:S01]  /*41280*/  @!P2 LDC.64 R40, c[0x0][0x5c0] ;  /* 0x00017000ff28ab82 */ /* 0x000e220000000a00 */
[----:B------:R-:W-:Y:S02]  /*41290*/  ISETP.NE.AND P6, PT, R122, RZ, PT ;  /* 0x000000ff7a00720c */ /* 0x000fe40003fc5270 */
[----:B------:R-:W-:-:S11]  /*412a0*/  ISETP.NE.AND P1, PT, R121, RZ, PT ;  /* 0x000000ff7900720c */ /* 0x000fd60003f25270 */
[----:B------:R-:W1:Y:S01]  /*412b0*/  @!P6 LDC.64 R44, c[0x0][0x5c0] ;  /* 0x00017000ff2ceb82 */ /* 0x000e620000000a00 */
[----:B0-----:R-:W-:-:S05]  /*412c0*/  @!P2 IADD3 R40, P5, R89, R40, RZ ;  /* 0x000000285928a210 */ /* 0x001fca0007fbe0ff */
[----:B------:R-:W-:-:S05]  /*412d0*/  @!P2 IMAD.X R41, R88, 0x1, R41, P5 ;  /* 0x000000015829a824 */ /* 0x000fca00028e0629 */
[----:B------:R0:W-:Y:S02]  /*412e0*/  @!P2 STG.E.U8 desc[UR46][R40.64+0x88], R43 ;  /* 0x0000882b2800a986 */ /* 0x0001e4000c10112e */
[----:B0-----:R-:W-:Y:S02]  /*412f0*/  F2FP.SATFINITE.E4M3.F32.PACK_AB_MERGE_C R41, RZ, R36, RZ ;  /* 0x00000024ff29723e */ /* 0x001fe400048070ff */
[----:B------:R-:W0:Y:S01]  /*41300*/  @!P1 LDC.64 R36, c[0x0][0x5c0] ;  /* 0x00017000ff249b82 */ /* 0x000e220000000a00 */
[----:B---3--:R-:W-:Y:S02]  /*41310*/  FMUL R40, R137, UR39 ;  /* 0x0000002789287c20 */ /* 0x008fe40008400000 */
[----:B------:R-:W3:Y:S01]  /*41320*/  LDL.LU R137, [R1+0x5dc] ;  /* 0x0005dc0001897983 */ /* 0x000ee20000300800 */
[----:B-1----:R-:W-:Y:S02]  /*41330*/  @!P6 IADD3 R38, P5, R87, R44, RZ ;  /* 0x0000002c5726e210 */ /* 0x002fe40007fbe0ff */
[----:B------:R-:W-:Y:S01]  /*41340*/  ISETP.NE.AND P3, PT, R117, RZ, PT ;  /* 0x000000ff7500720c */ /* 0x000fe20003f65270 */
[----:B------:R-:W3:Y:S01]  /*41350*/  LDL.LU R140, [R1+0x5e0] ;  /* 0x0005e000018c7983 */ /* 0x000ee20000300800 */
[----:B------:R-:W-:Y:S01]  /*41360*/  ISETP.NE.AND P0, PT, R116, RZ, PT ;  /* 0x000000ff7400720c */ /* 0x000fe20003f05270 */
[----:B------:R-:W-:Y:S01]  /*41370*/  @!P6 IMAD.X R39, R86, 0x1, R45, P5 ;  /* 0x000000015627e824 */ /* 0x000fe200028e062d */
[----:B------:R-:W-:-:S05]  /*41380*/  F2FP.SATFINITE.E4M3.F32.PACK_AB_MERGE_C R45, RZ, R42, RZ ;  /* 0x0000002aff2d723e */ /* 0x000fca00048070ff */
[----:B------:R1:W-:Y:S01]  /*41390*/  @!P6 STG.E.U8 desc[UR46][R38.64+0x89], R45 ;  /* 0x0000892d2600e986 */ /* 0x0003e2000c10112e */
[----:B0-----:R-:W-:Y:S02]  /*413a0*/  @!P1 IADD3 R36, P5, R85, R36, RZ ;  /* 0x0000002455249210 */ /* 0x001fe40007fbe0ff */
[----:B-1----:R-:W-:-:S03]  /*413b0*/  F2FP.SATFINITE.E4M3.F32.PACK_AB_MERGE_C R39, RZ, R40, RZ ;  /* 0x00000028ff27723e */ /* 0x002fc600048070ff */
[----:B------:R-:W-:Y:S02]  /*413c0*/  @!P1 IMAD.X R37, R84, 0x1, R37, P5 ;  /* 0x0000000154259824 */ /* 0x000fe400028e0625 */
[----:B----4-:R-:W-:Y:S01]  /*413d0*/  FMUL R38, R136, UR39 ;  /* 0x0000002788267c20 */ /* 0x010fe20008400000 */
[----:B------:R-:W-:Y:S04]  /*413e0*/  @!P3 STG.E.U8 desc[UR46][R34.64+0x90], R47 ;  /* 0x0000902f2200b986 */ /* 0x000fe8000c10112e */
[----:B------:R-:W4:Y:S04]  /*413f0*/  LDL.LU R136, [R1+0x5e4] ;  /* 0x0005e40001887983 */ /* 0x000f280000300800 */
[----:B------:R0:W-:Y:S04]  /*41400*/  @!P0 STG.E.U8 desc[UR46][R32.64+0x91], R41 ;  /* 0x0000912920008986 */ /* 0x0001e8000c10112e */
[----:B------:R5:W-:Y:S01]  /*41410*/  @!P1 STG.E.U8 desc[UR46][R36.64+0x90], R39 ;  /* 0x0000902724009986 */ /* 0x000be2000c10112e */
[----:B0-----:R-:W-:-:S03]  /*41420*/  FMUL R32, R139, UR39 ;  /* 0x000000278b207c20 */ /* 0x001fc60008400000 */
[----:B------:R-:W4:Y:S01]  /*41430*/  LDL.LU R139, [R1+0x5e8] ;  /* 0x0005e800018b7983 */ /* 0x000f220000300800 */
[----:B-----5:R-:W-:-:S05]  /*41440*/  FMUL R36, R138, UR39 ;  /* 0x000000278a247c20 */ /* 0x020fca0008400000 */
[----:B------:R-:W-:Y:S01]  /*41450*/  F2FP.SATFINITE.E4M3.F32.PACK_AB_MERGE_C R37, RZ, R36, RZ ;  /* 0x00000024ff25723e */ /* 0x000fe200048070ff */
[----:B--2---:R-:W-:Y:S02]  /*41460*/  FMUL R36, R135, UR39 ;  /* 0x0000002787247c20 */ /* 0x004fe40008400000 */
[----:B------:R-:W2:Y:S01]  /*41470*/  LDL.LU R135, [R1+0x5ec] ;  /* 0x0005ec0001877983 */ /* 0x000ea20000300800 */
[----:B------:R-:W-:Y:S02]  /*41480*/  ISETP.NE.AND P4, PT, R119, RZ, PT ;  /* 0x000000ff7700720c */ /* 0x000fe40003f85270 */
[----:B------:R-:W-:Y:S01]  /*41490*/  ISETP.NE.AND P2, PT, R118, RZ, PT ;  /* 0x000000ff7600720c */ /* 0x000fe20003f45270 */
[----:B------:R-:W5:Y:S10]  /*414a0*/  LDL.LU R138, [R1+0x5f0] ;  /* 0x0005f000018a7983 */ /* 0x000f740000300800 */
[----:B------:R-:W0:Y:S01]  /*414b0*/  @!P4 LDC.64 R42, c[0x0][0x5c0] ;  /* 0x00017000ff2acb82 */ /* 0x000e220000000a00 */
[----:B------:R-:W-:-:S02]  /*414c0*/  ISETP.NE.AND P3, PT, R115, RZ, PT ;  /* 0x000000ff7300720c */ /* 0x000fc40003f65270 */
[----:B------:R-:W-:-:S11]  /*414d0*/  F2FP.SATFINITE.E4M3.F32.PACK_AB_MERGE_C R41, RZ, R38, RZ ;  /* 0x00000026ff29723e */ /* 0x000fd600048070ff */
[----:B------:R-:W1:Y:S01]  /*414e0*/  @!P3 LDC.64 R38, c[0x0][0x5c0] ;  /* 0x00017000ff26bb82 */ /* 0x000e620000000a00 */
[----:B0-----:R-:W-:-:S05]  /*414f0*/  @!P4 IADD3 R34, P5, R83, R42, RZ ;  /* 0x0000002a5322c210 */ /* 0x001fca0007fbe0ff */
[----:B------:R-:W-:Y:S01]  /*41500*/  @!P4 IMAD.X R35, R82, 0x1, R43, P5 ;  /* 0x000000015223c824 */ /* 0x000fe200028e062b */
[----:B------:R-:W-:Y:S02]  /*41510*/  F2FP.SATFINITE.E4M3.F32.PACK_AB_MERGE_C R43, RZ, R32, RZ ;  /* 0x00000020ff2b723e */ /* 0x000fe400048070ff */
[----:B------:R-:W0:Y:S02]  /*41520*/  @!P2 LDC.64 R32, c[0x0][0x5c0] ;  /* 0x00017000ff20ab82 */ /* 0x000e240000000a00 */
[----:B------:R3:W-:Y:S01]  /*41530*/  @!P4 STG.E.U8 desc[UR46][R34.64+0x91], R41 ;  /* 0x000091292200c986 */ /* 0x0007e2000c10112e */
[----:B------:R-:W-:Y:S01]  /*41540*/  ISETP.NE.AND P5, PT, R104, RZ, PT ;  /* 0x000000ff6800720c */ /* 0x000fe20003fa5270 */
[----:B---3--:R-:W-:Y:S02]  /*41550*/  FMUL R34, R137, UR39 ;  /* 0x0000002789227c20 */ /* 0x008fe40008400000 */
[----:B------:R-:W3:Y:S01]  /*41560*/  LDL.LU R137, [R1+0x5f4] ;  /* 0x0005f40001897983 */ /* 0x000ee20000300800 */
[----:B------:R-:W-:-:S09]  /*41570*/  ISETP.NE.AND P6, PT, R110, RZ, PT ;  /* 0x000000ff6e00720c */ /* 0x000fd20003fc5270 */
[----:B------:R1:W-:Y:S01]  /*41580*/  @!P5 STG.E.U8 desc[UR46][R26.64+0x98], R43 ;  /* 0x0000982b1a00d986 */ /* 0x0003e2000c10112e */
[----:B0-----:R-:W-:Y:S02]  /*41590*/  @!P2 IADD3 R32, P5, R81, R32, RZ ;  /* 0x000000205120a210 */ /* 0x001fe40007fbe0ff */
[----:B------:R-:W-:-:S03]  /*415a0*/  F2FP.SATFINITE.E4M3.F32.PACK_AB_MERGE_C R35, RZ, R36, RZ ;  /* 0x00000024ff23723e */ /* 0x000fc600048070ff */
[----:B------:R-:W-:Y:S01]  /*415b0*/  @!P2 IMAD.X R33, R80, 0x1, R33, P5 ;  /* 0x000000015021a824 */ /* 0x000fe200028e0621 */
[----:B-1----:R-:W-:Y:S01]  /*415c0*/  @!P3 IADD3 R26, P5, R79, R38, RZ ;  /* 0x000000264f1ab210 */ /* 0x002fe20007fbe0ff */
[----:B------:R4:W-:Y:S04]  /*415d0*/  @!P6 STG.E.U8 desc[UR46][R22.64+0x99], R37 ;  /* 0x000099251600e986 */ /* 0x0009e8000c10112e */
[----:B------:R-:W-:Y:S01]  /*415e0*/  @!P3 IMAD.X R27, R78, 0x1, R39, P5 ;  /* 0x000000014e1bb824 */ /* 0x000fe200028e0627 */
[----:B------:R-:W-:Y:S01]  /*415f0*/  F2FP.SATFINITE.E4M3.F32.PACK_AB_MERGE_C R39, RZ, R34, RZ ;  /* 0x00000022ff27723e */ /* 0x000fe200048070ff */
[----:B------:R0:W-:Y:S01]  /*41600*/  @!P2 STG.E.U8 desc[UR46][R32.64+0x98], R35 ;  /* 0x000098232000a986 */ /* 0x0001e2000c10112e */
[----:B------:R-:W-:Y:S01]  /*41610*/  FMUL R34, R140, UR39 ;  /* 0x000000278c227c20 */ /* 0x000fe20008400000 */
[----:B----4-:R-:W-:-:S02]  /*41620*/  FMUL R22, R136, UR39 ;  /* 0x0000002788167c20 */ /* 0x010fc40008400000 */
[----:B------:R-:W4:Y:S04]  /*41630*/  LDL.LU R136, [R1+0x5f8] ;  /* 0x0005f80001887983 */ /* 0x000f280000300800 */
[----:B------:R-:W4:Y:S04]  /*41640*/  LDL.LU R140, [R1+0x5fc] ;  /* 0x0005fc00018c7983 */ /* 0x000f280000300800 */
[----:B------:R2:W-:Y:S01]  /*41650*/  @!P3 STG.E.U8 desc[UR46][R26.64+0x99], R39 ;  /* 0x000099271a00b986 */ /* 0x0005e2000c10112e */
[----:B0-----:R-:W-:-:S03]  /*41660*/  FMUL R32, R139, UR39 ;  /* 0x000000278b207c20 */ /* 0x001fc60008400000 */
[----:B------:R-:W4:Y:S01]  /*41670*/  LDL.LU R139, [R1+0x600] ;  /* 0x00060000018b7983 */ /* 0x000f220000300800 */
[----:B--2---:R-:W-:-:S03]  /*41680*/  FMUL R26, R135, UR39 ;  /* 0x00000027871a7c20 */ /* 0x004fc60008400000 */
[----:B------:R-:W2:Y:S01]  /*41690*/  LDL.LU R135, [R1+0x604] ;  /* 0x0006040001877983 */ /* 0x000ea20000300800 */
[----:B------:R-:W-:Y:S02]  /*416a0*/  ISETP.NE.AND P1, PT, R114, RZ, PT ;  /* 0x000000ff7200720c */ /* 0x000fe40003f25270 */
[----:B------:R-:W-:Y:S02]  /*416b0*/  ISETP.NE.AND P4, PT, R113, RZ, PT ;  /* 0x000000ff7100720c */ /* 0x000fe40003f85270 */
[----:B------:R-:W-:Y:S02]  /*416c0*/  F2FP.SATFINITE.E4M3.F32.PACK_AB_MERGE_C R33, RZ, R22, RZ ;  /* 0x00000016ff21723e */ /* 0x000fe400048070ff */
[----:B------:R-:W-:-:S07]  /*416d0*/  F2FP.SATFINITE.E4M3.F32.PACK_AB_MERGE_C R37, RZ, R34, RZ ;  /* 0x00000022ff25723e */ /* 0x000fce00048070ff */
[----:B------:R-:W0:Y:S01]  /*416e0*/  @!P1 LDC.64 R22, c[0x0][0x5c0] ;  /* 0x00017000ff169b82 */ /* 0x000e220000000a00 */
[----:B------:R-:W-:Y:S02]  /*416f0*/  ISETP.NE.AND P0, PT, R107, RZ, PT ;  /* 0x000000ff6b00720c */ /* 0x000fe40003f05270 */
[----:B------:R-:W-:-:S05]  /*41700*/  ISETP.NE.AND P5, PT, R101, RZ, PT ;  /* 0x000000ff6500720c */ /* 0x000fca0003fa5270 */
[----:B------:R-:W1:Y:S06]  /*41710*/  @!P4 LDC.64 R34, c[0x0][0x5c0] ;  /* 0x00017000ff22cb82 */ /* 0x000e6c0000000a00 */
[----:B------:R1:W-:Y:S04]  /*41720*/  @!P0 STG.E.U8 desc[UR46][R20.64+0x80], R37 ;  /* 0x0000802514008986 */ /* 0x0003e8000c10112e */
[----:B------:R5:W-:Y:S01]  /*41730*/  @!P5 STG.E.U8 desc[UR46][R18.64+0x81], R33 ;  /* 0x000081211200d986 */ /* 0x000be2000c10112e */
[----:B0-----:R-:W-:-:S05]  /*41740*/  @!P1 IADD3 R22, P5, R77, R22, RZ ;  /* 0x000000164d169210 */ /* 0x001fca0007fbe0ff */
[----:B------:R-:W-:Y:S01]  /*41750*/  @!P1 IMAD.X R23, R76, 0x1, R23, P5 ;  /* 0x000000014c179824 */ /* 0x000fe200028e0617 */
[----:B-1----:R-:W-:Y:S02]  /*41760*/  @!P4 IADD3 R20, P5, R75, R34, RZ ;  /* 0x000000224b14c210 */ /* 0x002fe40007fbe0ff */
[----:B------:R-:W-:Y:S01]  /*41770*/  F2FP.SATFINITE.E4M3.F32.PACK_AB_MERGE_C R27, RZ, R32, RZ ;  /* 0x00000020ff1b723e */ /* 0x000fe200048070ff */
[----:B-----5:R-:W-:Y:S01]  /*41780*/  FMUL R18, R138, UR39 ;  /* 0x000000278a127c20 */ /* 0x020fe20008400000 */
[----:B------:R-:W-:Y:S01]  /*41790*/  ISETP.NE.AND P2, PT, R111, RZ, PT ;  /* 0x000000ff6f00720c */ /* 0x000fe20003f45270 */
[----:B------:R-:W-:Y:S01]  /*417a0*/  @!P4 IMAD.X R21, R74, 0x1, R35, P5 ;  /* 0x000000014a15c824 */ /* 0x000fe200028e0623 */
[----:B------:R-:W-:Y:S01]  /*417b0*/  F2FP.SATFINITE.E4M3.F32.PACK_AB_MERGE_C R33, RZ, R26, RZ ;  /* 0x0000001aff21723e */ /* 0x000fe200048070ff */
[----:B------:R0:W-:Y:S01]  /*417c0*/  @!P1 STG.E.U8 desc[UR46][R22.64+0x80], R27 ;  /* 0x0000801b16009986 */ /* 0x0001e2000c10112e */
[----:B------:R-:W-:-:S03]  /*417d0*/  F2FP.SATFINITE.E4M3.F32.PACK_AB_MERGE_C R35, RZ, R18, RZ ;  /* 0x00000012ff23723e */ /* 0x000fc600048070ff */
[----:B------:R-:W-:Y:S01]  /*417e0*/  @!P4 STG.E.U8 desc[UR46][R20.64+0x81], R33 ;  /* 0x000081211400c986 */ /* 0x000fe2000c10112e */
[----:B------:R-:W-:-:S03]  /*417f0*/  ISETP.NE.AND P4, PT, R105, RZ, PT ;  /* 0x000000ff6900720c */ /* 0x000fc60003f85270 */
[----:B------:R-:W5:Y:S01]  /*41800*/  LDL.LU R138, [R1+0x608] ;  /* 0x00060800018a7983 */ /* 0x000f620000300800 */
[----:B---3--:R-:W-:-:S03]  /*41810*/  FMUL R18, R137, UR39 ;  /* 0x0000002789127c20 */ /* 0x008fc60008400000 */
[----:B------:R-:W3:Y:S02]  /*41820*/  LDL.LU R137, [R1+0x60c] ;  /* 0x00060c0001897983 */ /* 0x000ee40000300800 */
[----:B0-----:R-:W-:Y:S02]  /*41830*/  F2FP.SATFINITE.E4M3.F32.PACK_AB_MERGE_C R23, RZ, R18, RZ ;  /* 0x00000012ff17723e */ /* 0x001fe400048070ff */
[----:B------:R-:W0:Y:S01]  /*41840*/  @!P2 LDC.64 R18, c[0x0][0x5c0] ;  /* 0x00017000ff12ab82 */ /* 0x000e220000000a00 */
[----:B------:R-:W-:-:S07]  /*41850*/  ISETP.NE.AND P5, PT, R99, RZ, PT ;  /* 0x000000ff6300720c */ /* 0x000fce0003fa5270 */
[----:B------:R-:W1:Y:S01]  /*41860*/  @!P4 LDC.64 R26, c[0x0][0x5c0] ;  /* 0x00017000ff1acb82 */ /* 0x000e620000000a00 */
[----:B------:R-:W-:-:S05]  /*41870*/  ISETP.NE.AND P6, PT, R102, RZ, PT ;  /* 0x000000ff6600720c */ /* 0x000fca0003fc5270 */
[----:B------:R1:W-:Y:S01]  /*41880*/  @!P5 STG.E.U8 desc[UR46][R16.64+0x88], R35 ;  /* 0x000088231000d986 */ /* 0x0003e2000c10112e */
[----:B0-----:R-:W-:Y:S01]  /*41890*/  @!P2 IADD3 R18, P5, R73, R18, RZ ;  /* 0x000000124912a210 */ /* 0x001fe20007fbe0ff */
[----:B----4-:R-:W-:Y:S02]  /*418a0*/  FMUL R22, R136, UR39 ;  /* 0x0000002788167c20 */ /* 0x010fe40008400000 */
[----:B------:R-:W4:Y:S02]  /*418b0*/  LDL.LU R136, [R1+0x610] ;  /* 0x0006100001887983 */ /* 0x000f240000300800 */
[----:B------:R-:W-:Y:S02]  /*418c0*/  @!P2 IMAD.X R19, R72, 0x1, R19, P5 ;  /* 0x000000014813a824 */ /* 0x000fe400028e0613 */
[----:B------:R0:W-:Y:S01]  /*418d0*/  @!P6 STG.E.U8 desc[UR46][R14.64+0x89], R23 ;  /* 0x000089170e00e986 */ /* 0x0001e2000c10112e */
[----:B-1----:R-:W-:-:S05]  /*418e0*/  @!P4 IADD3 R16, P5, R71, R26, RZ ;  /* 0x0000001a4710c210 */ /* 0x002fca0007fbe0ff */
[----:B------:R-:W-:Y:S02]  /*418f0*/  @!P4 IMAD.X R17, R70, 0x1, R27, P5 ;  /* 0x000000014611c824 */ /* 0x000fe400028e061b */
[----:B0-----:R-:W-:Y:S02]  /*41900*/  FMUL R14, R139, UR39 ;  /* 0x000000278b0e7c20 */ /* 0x001fe40008400000 */
[----:B------:R-:W4:Y:S03]  /*41910*/  LDL.LU R139, [R1+0x614] ;  /* 0x00061400018b7983 */ /* 0x000f260000300800 */
[----:B------:R-:W-:Y:S01]  /*41920*/  F2FP.SATFINITE.E4M3.F32.PACK_AB_MERGE_C R27, RZ, R14, RZ ;  /* 0x0000000eff1b723e */ /* 0x000fe200048070ff */
[----:B--2---:R-:W-:Y:S02]  /*41930*/  FMUL R14, R135, UR39 ;  /* 0x00000027870e7c20 */ /* 0x004fe40008400000 */
[----:B------:R-:W2:Y:S01]  /*41940*/  LDL.LU R135, [R1+0x618] ;  /* 0x0006180001877983 */ /* 0x000ea20000300800 */
[----:B------:R-:W-:-:S05]  /*41950*/  F2FP.SATFINITE.E4M3.F32.PACK_AB_MERGE_C R21, RZ, R22, RZ ;  /* 0x00000016ff15723e */ /* 0x000fca00048070ff */
[----:B------:R0:W-:Y:S01]  /*41960*/  @!P2 STG.E.U8 desc[UR46][R18.64+0x88], R21 ;  /* 0x000088151200a986 */ /* 0x0001e2000c10112e */
[----:B------:R-:W-:Y:S02]  /*41970*/  ISETP.NE.AND P2, PT, R103, RZ, PT ;  /* 0x000000ff6700720c */ /* 0x000fe40003f45270 */
[----:B------:R-:W-:Y:S01]  /*41980*/  ISETP.NE.AND P1, PT, R106, RZ, PT ;  /* 0x000000ff6a00720c */ /* 0x000fe20003f25270 */
[----:B------:R-:W-:Y:S01]  /*41990*/  FMUL R20, R140, UR39 ;  /* 0x000000278c147c20 */ /* 0x000fe20008400000 */
[----:B0-----:R-:W-:-:S09]  /*419a0*/  F2FP.SATFINITE.E4M3.F32.PACK_AB_MERGE_C R19, RZ, R14, RZ ;  /* 0x0000000eff13723e */ /* 0x001fd200048070ff */
[----:B------:R-:W0:Y:S01]  /*419b0*/  @!P2 LDC.64 R14, c[0x0][0x5c0] ;  /* 0x00017000ff0eab82 */ /* 0x000e220000000a00 */
[----:B------:R-:W-:Y:S02]  /*419c0*/  ISETP.NE.AND P5, PT, R96, RZ, PT ;  /* 0x000000ff6000720c */ /* 0x000fe40003fa5270 */
[----:B------:R-:W-:-:S05]  /*419d0*/  F2FP.SATFINITE.E4M3.F32.PACK_AB_MERGE_C R23, RZ, R20, RZ ;  /* 0x00000014ff17723e */ /* 0x000fca00048070ff */
[----:B------:R-:W1:Y:S01]  /*419e0*/  @!P1 LDC.64 R20, c[0x0][0x5c0] ;  /* 0x00017000ff149b82 */ /* 0x000e620000000a00 */
[----:B------:R3:W-:Y:S01]  /*419f0*/  @!P4 STG.E.U8 desc[UR46][R16.64+0x89], R23 ;  /* 0x000089171000c986 */ /* 0x0007e2000c10112e */
[----:B------:R-:W-:-:S04]  /*41a00*/  ISETP.NE.AND P4, PT, R98, RZ, PT ;  /* 0x000000ff6200720c */ /* 0x000fc80003f85270 */
[----:B------:R1:W-:Y:S01]  /*41a10*/  @!P5 STG.E.U8 desc[UR46][R12.64+0x90], R27 ;  /* 0x0000901b0c00d986 */ /* 0x0003e2000c10112e */
[----:B-----5:R-:W-:-:S03]  /*41a20*/  FMUL R18, R138, UR39 ;  /* 0x000000278a127c20 */ /* 0x020fc60008400000 */
[----:B------:R-:W5:Y:S01]  /*41a30*/  LDL.LU R138, [R1+0x61c] ;  /* 0x00061c00018a7983 */ /* 0x000f620000300800 */
[----:B---3--:R-:W-:-:S03]  /*41a40*/  FMUL R16, R137, UR39 ;  /* 0x0000002789107c20 */ /* 0x008fc60008400000 */
[----:B------:R-:W3:Y:S01]  /*41a50*/  LDL.LU R137, [R1+0x620] ;  /* 0x0006200001897983 */ /* 0x000ee20000300800 */
[----:B0-----:R-:W-:Y:S02]  /*41a60*/  @!P2 IADD3 R14, P5, R69, R14, RZ ;  /* 0x0000000e450ea210 */ /* 0x001fe40007fbe0ff */
[----:B------:R-:W-:-:S03]  /*41a70*/  F2FP.SATFINITE.E4M3.F32.PACK_AB_MERGE_C R17, RZ, R18, RZ ;  /* 0x00000012ff11723e */ /* 0x000fc600048070ff */
[----:B------:R-:W-:Y:S01]  /*41a80*/  @!P2 IMAD.X R15, R68, 0x1, R15, P5 ;  /* 0x00000001440fa824 */ /* 0x000fe200028e060f */
[----:B------:R0:W-:Y:S04]  /*41a90*/  @!P4 STG.E.U8 desc[UR46][R10.64+0x91], R19 ;  /* 0x000091130a00c986 */ /* 0x0001e8000c10112e */
[----:B------:R-:W-:Y:S01]  /*41aa0*/  @!P2 STG.E.U8 desc[UR46][R14.64+0x90], R17 ;  /* 0x000090110e00a986 */ /* 0x000fe2000c10112e */
[----:B-1----:R-:W-:-:S05]  /*41ab0*/  @!P1 IADD3 R12, P2, R67, R20, RZ ;  /* 0x00000014430c9210 */ /* 0x002fca0007f5e0ff */
[----:B------:R-:W-:Y:S01]  /*41ac0*/  @!P1 IMAD.X R13, R66, 0x1, R21, P2 ;  /* 0x00000001420d9824 */ /* 0x000fe200010e0615 */
[----:B0-----:R-:W-:Y:S01]  /*41ad0*/  F2FP.SATFINITE.E4M3.F32.PACK_AB_MERGE_C R19, RZ, R16, RZ ;  /* 0x00000010ff13723e */ /* 0x001fe200048070ff */
[----:B----4-:R-:W-:Y:S02]  /*41ae0*/  FMUL R10, R136, UR39 ;  /* 0x00000027880a7c20 */ /* 0x010fe40008400000 */
[----:B------:R-:W4:Y:S04]  /*41af0*/  LDL.LU R136, [R1+0x624] ;  /* 0x0006240001887983 */ /* 0x000f280000300800 */
[----:B------:R2:W-:Y:S01]  /*41b00*/  @!P1 STG.E.U8 desc[UR46][R12.64+0x91], R19 ;  /* 0x000091130c009986 */ /* 0x0005e2000c10112e */
[----:B------:R-:W-:-:S13]  /*41b10*/  ISETP.NE.AND P0, PT, R108, RZ, PT ;  /* 0x000000ff6c00720c */ /* 0x000fda0003f05270 */
[----:B------:R-:W0:Y:S01]  /*41b20*/  @!P0 LDC.64 R22, c[0x0][0x5c0] ;  /* 0x00017000ff168b82 */ /* 0x000e220000000a00 */
[----:B--2---:R-:W-:Y:S02]  /*41b30*/  FMUL R12, R135, UR39 ;  /* 0x00000027870c7c20 */ /* 0x004fe40008400000 */
[----:B------:R-:W2:Y:S01]  /*41b40*/  LDL.LU R135, [R1+0x628] ;  /* 0x0006280001877983 */ /* 0x000ea20000300800 */
[----:B------:R-:W-:Y:S02]  /*41b50*/  F2FP.SATFINITE.E4M3.F32.PACK_AB_MERGE_C R21, RZ, R10, RZ ;  /* 0x0000000aff15723e */ /* 0x000fe400048070ff */
[----:B------:R-:W-:Y:S02]  /*41b60*/  ISETP.NE.AND P3, PT, R109, RZ, PT ;  /* 0x000000ff6d00720c */ /* 0x000fe40003f65270 */
[----:B0-----:R-:W-:Y:S02]  /*41b70*/  @!P0 IADD3 R10, P1, R65, R22, RZ ;  /* 0x00000016410a8210 */ /* 0x001fe40007f3e0ff */
[----:B------:R-:W-:-:S03]  /*41b80*/  ISETP.NE.AND P4, PT, R95, RZ, PT ;  /* 0x000000ff5f00720c */ /* 0x000fc60003f85270 */
[----:B------:R-:W-:Y:S01]  /*41b90*/  @!P0 IMAD.X R11, R64, 0x1, R23, P1 ;  /* 0x00000001400b8824 */ /* 0x000fe200008e0617 */
[----:B------:R-:W-:-:S05]  /*41ba0*/  ISETP.LT.OR P1, PT, R29, 0x81, !P4 ;  /* 0x000000811d00780c */ /* 0x000fca0006721670 */
[----:B------:R-:W0:Y:S01]  /*41bb0*/  @!P3 LDC.64 R22, c[0x0][0x5c0] ;  /* 0x00017000ff16bb82 */ /* 0x000e220000000a00 */
[----:B------:R-:W-:Y:S02]  /*41bc0*/  ISETP.NE.AND P6, PT, R100, RZ, PT ;  /* 0x000000ff6400720c */ /* 0x000fe40003fc5270 */
[----:B------:R-:W-:Y:S01]  /*41bd0*/  ISETP.NE.AND P5, PT, R97, RZ, PT ;  /* 0x000000ff6100720c */ /* 0x000fe20003fa5270 */
[----:B------:R-:W-:-:S04]  /*41be0*/  FMUL R14, R139, UR39 ;  /* 0x000000278b0e7c20 */ /* 0x000fc80008400000 */
[----:B------:R-:W1:Y:S01]  /*41bf0*/  @!P1 LDC.64 R26, c[0x0][0x5c0] ;  /* 0x00017000ff1a9b82 */ /* 0x000e620000000a00 */
[----:B------:R-:W-:Y:S02]  /*41c00*/  ISETP.LT.OR P2, PT, R29, 0x82, !P4 ;  /* 0x000000821d00780c */ /* 0x000fe40006741670 */
[----:B------:R-:W-:Y:S02]  /*41c10*/  F2FP.SATFINITE.E4M3.F32.PACK_AB_MERGE_C R15, RZ, R14, RZ ;  /* 0x0000000eff0f723e */ /* 0x000fe400048070ff */
[----:B------:R-:W-:Y:S01]  /*41c20*/  F2FP.SATFINITE.E4M3.F32.PACK_AB_MERGE_C R17, RZ, R12, RZ ;  /* 0x0000000cff11723e */ /* 0x000fe200048070ff */
[----:B------:R0:W-:Y:S04]  /*41c30*/  @!P6 STG.E.U8 desc[UR46][R8.64+0x98], R21 ;  /* 0x000098150800e986 */ /* 0x0001e8000c10112e */
[----:B------:R0:W-:Y:S04]  /*41c40*/  @!P5 STG.E.U8 desc[UR46][R6.64+0x99], R15 ;  /* 0x0000990f0600d986 */ /* 0x0001e8000c10112e */
[----:B------:R3:W-:Y:S01]  /*41c50*/  @!P0 STG.E.U8 desc[UR46][R10.64+0x98], R17 ;  /* 0x000098110a008986 */ /* 0x0007e2000c10112e */
[----:B0-----:R-:W-:Y:S01]  /*41c60*/  @!P3 IADD3 R8, P0, R31, R22, RZ ;  /* 0x000000161f08b210 */ /* 0x001fe20007f1e0ff */
[----:B------:R-:W-:-:S02]  /*41c70*/  @!P1 IMAD.MOV.U32 R6, RZ, RZ, R24 ;  /* 0x000000ffff069224 */ /* 0x000fc400078e0018 */
[----:B------:R-:W-:Y:S02]  /*41c80*/  @!P1 IMAD.MOV.U32 R7, RZ, RZ, R30 ;  /* 0x000000ffff079224 */ /* 0x000fe400078e001e */
[----:B------:R-:W-:-:S04]  /*41c90*/  @!P1 IMAD.WIDE.U32 R12, R4, 0x180, R6 ;  /* 0x00000180040c9825 */ /* 0x000fc800078e0006 */
[----:B-----5:R-:W-:-:S05]  /*41ca0*/  FMUL R14, R138, UR39 ;  /* 0x000000278a0e7c20 */ /* 0x020fca0008400000 */
[----:B------:R-:W-:Y:S02]  /*41cb0*/  F2FP.SATFINITE.E4M3.F32.PACK_AB_MERGE_C R19, RZ, R14, RZ ;  /* 0x0000000eff13723e */ /* 0x000fe400048070ff */
[----:B------:R-:W0:Y:S01]  /*41cc0*/  @!P2 LDC.64 R14, c[0x0][0x5c0] ;  /* 0x00017000ff0eab82 */ /* 0x000e220000000a00 */
[----:B------:R-:W-:Y:S01]  /*41cd0*/  @!P3 IMAD.X R9, R28, 0x1, R23, P0 ;  /* 0x000000011c09b824 */ /* 0x000fe200000e0617 */
[----:B-1----:R-:W-:Y:S01]  /*41ce0*/  @!P1 IADD3 R12, P0, R12, R26, RZ ;  /* 0x0000001a0c0c9210 */ /* 0x002fe20007f1e0ff */
[----:B------:R-:W-:Y:S02]  /*41cf0*/  @!P1 IMAD R16, R5, 0x180, RZ ;  /* 0x0000018005109824 */ /* 0x000fe400078e02ff */
[----:B---3--:R-:W-:Y:S01]  /*41d00*/  FMUL R6, R137, UR39 ;  /* 0x0000002789067c20 */ /* 0x008fe20008400000 */
[----:B------:R1:W-:Y:S01]  /*41d10*/  @!P3 STG.E.U8 desc[UR46][R8.64+0x99], R19 ;  /* 0x000099130800b986 */ /* 0x0003e2000c10112e */
[----:B------:R-:W-:Y:S02]  /*41d20*/  ISETP.LT.OR P3, PT, R29, 0x89, !P4 ;  /* 0x000000891d00780c */ /* 0x000fe40006761670 */
[----:B------:R-:W-:-:S02]  /*41d30*/  @!P1 IADD3.X R13, R27, R13, R16, P0, !PT ;  /* 0x0000000d1b0d9210 */ /* 0x000fc400007fe410 */
[----:B------:R-:W-:Y:S01]  /*41d40*/  ISETP.LT.OR P0, PT, R29, 0x8a, !P4 ;  /* 0x0000008a1d00780c */ /* 0x000fe20006701670 */
[----:B------:R-:W-:Y:S01]  /*41d50*/  @!P2 IMAD.MOV.U32 R7, RZ, RZ, R30 ;  /* 0x000000ffff07a224 */ /* 0x000fe200078e001e */
[----:B------:R-:W-:Y:S01]  /*41d60*/  F2FP.SATFINITE.E4M3.F32.PACK_AB_MERGE_C R11, RZ, R6, RZ ;  /* 0x00000006ff0b723e */ /* 0x000fe200048070ff */
[----:B------:R-:W-:-:S04]  /*41d70*/  @!P2 IMAD.MOV.U32 R6, RZ, RZ, R24 ;  /* 0x000000ffff06a224 */ /* 0x000fc800078e0018 */
[----:B------:R-:W-:Y:S01]  /*41d80*/  @!P2 IMAD.WIDE.U32 R6, R4, 0x180, R6 ;  /* 0x000001800406a825 */ /* 0x000fe200078e0006 */
[----:B------:R-:W-:Y:S01]  /*41d90*/  @!P1 STG.E.U8 desc[UR46][R12.64+0x80], R11 ;  /* 0x0000800b0c009986 */ /* 0x000fe2000c10112e */
[----:B------:R-:W3:Y:S02]  /*41da0*/  @!P3 LDC.64 R16, c[0x0][0x5c0] ;  /* 0x00017000ff10bb82 */ /* 0x000ee40000000a00 */
[----:B-1----:R-:W-:Y:S01]  /*41db0*/  @!P2 IMAD R8, R5, 0x180, RZ ;  /* 0x000001800508a824 */ /* 0x002fe200078e02ff */
[----:B------:R-:W-:Y:S02]  /*41dc0*/  LOP3.LUT P6, RZ, R0, 0x40000, RZ, 0xc0, !PT ;  /* 0x0004000000ff7812 */ /* 0x000fe400078cc0ff */
[----:B0-----:R-:W-:-:S03]  /*41dd0*/  @!P2 IADD3 R6, P1, R6, R14, RZ ;  /* 0x0000000e0606a210 */ /* 0x001fc60007f3e0ff */
[----:B------:R-:W0:Y:S01]  /*41de0*/  @!P0 LDC.64 R20, c[0x0][0x5c0] ;  /* 0x00017000ff148b82 */ /* 0x000e220000000a00 */
[----:B------:R-:W-:Y:S01]  /*41df0*/  @!P2 IADD3.X R7, R15, R7, R8, P1, !PT ;  /* 0x000000070f07a210 */ /* 0x000fe20000ffe408 */
[----:B----4-:R-:W-:Y:S01]  /*41e00*/  FMUL R10, R136, UR39 ;  /* 0x00000027880a7c20 */ /* 0x010fe20008400000 */
[----:B------:R-:W-:-:S04]  /*41e10*/  ISETP.LT.OR P1, PT, R29, 0x81, !P6 ;  /* 0x000000811d00780c */ /* 0x000fc80007721670 */
[----:B------:R-:W-:Y:S01]  /*41e20*/  F2FP.SATFINITE.E4M3.F32.PACK_AB_MERGE_C R15, RZ, R10, RZ ;  /* 0x0000000aff0f723e */ /* 0x000fe200048070ff */
[----:B------:R-:W-:Y:S04]  /*41e30*/  BSSY B1, `(.L_x_100) ;  /* 0x0000013000017945 */ /* 0x000fe80003800000 */
[----:B------:R1:W-:Y:S02]  /*41e40*/  @!P2 STG.E.U8 desc[UR46][R6.64+0x81], R15 ;  /* 0x0000810f0600a986 */ /* 0x0003e4000c10112e */
[----:B-1----:R-:W-:Y:S02]  /*41e50*/  @!P3 IMAD.MOV.U32 R6, RZ, RZ, R24 ;  /* 0x000000ffff06b224 */ /* 0x002fe400078e0018 */
[----:B------:R-:W-:Y:S02]  /*41e60*/  @!P3 IMAD.MOV.U32 R7, RZ, RZ, R30 ;  /* 0x000000ffff07b224 */ /* 0x000fe400078e001e */
[----:B------:R-:W-:-:S04]  /*41e70*/  @!P3 IMAD.WIDE.U32 R8, R4, 0x180, R6 ;  /* 0x000001800408b825 */ /* 0x000fc800078e0006 */
[----:B--2---:R-:W-:-:S05]  /*41e80*/  FMUL R10, R135, UR39 ;  /* 0x00000027870a7c20 */ /* 0x004fca0008400000 */
[----:B------:R-:W-:Y:S01]  /*41e90*/  F2FP.SATFINITE.E4M3.F32.PACK_AB_MERGE_C R11, RZ, R10, RZ ;  /* 0x0000000aff0b723e */ /* 0x000fe200048070ff */
[----:B0--3--:R-:W-:Y:S06]  /*41ea0*/  @P1 BRA `(.L_x_101) ;  /* 0x00000000002c1947 */ /* 0x009fec0003800000 */
        /* <DEDUP_REMOVED lines=11> */
.L_x_101:
[----:B------:R-:W-:Y:S05]  /*41f60*/  BSYNC B1 ;  /* 0x0000000000017941 */ /* 0x000fea0003800000 */
.L_x_100:
[----:B0-----:R-:W2:Y:S01]  /*41f70*/  LDL.LU R6, [R1+0x62c] ;  /* 0x00062c0001067983 */ /* 0x001ea20000300800 */
[----:B------:R-:W-:Y:S01]  /*41f80*/  ISETP.LT.OR P1, PT, R29, 0x82, !P6 ;  /* 0x000000821d00780c */ /* 0x000fe20007721670 */
[----:B------:R-:W-:Y:S01]  /*41f90*/  @!P3 IMAD R7, R5, 0x180, RZ ;  /* 0x000001800507b824 */ /* 0x000fe200078e02ff */
[----:B------:R-:W-:Y:S01]  /*41fa0*/  @!P3 IADD3 R8, P2, R8, R16, RZ ;  /* 0x000000100808b210 */ /* 0x000fe20007f5e0ff */
[----:B------:R-:W-:Y:S03]  /*41fb0*/  BSSY B1, `(.L_x_102) ;  /* 0x0000010000017945 */ /* 0x000fe60003800000 */
[----:B------:R-:W-:Y:S01]  /*41fc0*/  @!P3 IADD3.X R9, R17, R9, R7, P2, !PT ;  /* 0x000000091109b210 */ /* 0x000fe200017fe407 */
[----:B--2---:R-:W-:-:S05]  /*41fd0*/  FMUL R6, R6, UR39 ;  /* 0x0000002706067c20 */ /* 0x004fca0008400000 */
        /* <DEDUP_REMOVED lines=13> */
.L_x_103:
[----:B------:R-:W-:Y:S05]  /*420b0*/  BSYNC B1 ;  /* 0x0000000000017941 */ /* 0x000fea0003800000 */
.L_x_102:
[----:B0-----:R-:W2:Y:S04]  /*420c0*/  LDL.LU R6, [R1+0x630] ;  /* 0x0006300001067983 */ /* 0x001ea80000300800 */
[----:B------:R-:W3:Y:S04]  /*420d0*/  LDL.LU R10, [R1+0x634] ;  /* 0x00063400010a7983 */ /* 0x000ee80000300800 */
[----:B------:R-:W4:Y:S01]  /*420e0*/  LDL.LU R14, [R1+0x638] ;  /* 0x00063800010e7983 */ /* 0x000f220000300800 */
[----:B------:R-:W-:Y:S01]  /*420f0*/  @!P0 IMAD.MOV.U32 R7, RZ, RZ, R30 ;  /* 0x000000ffff078224 */ /* 0x000fe200078e001e */
[----:B------:R-:W-:Y:S01]  /*42100*/  ISETP.LT.OR P2, PT, R29, 0x91, !P4 ;  /* 0x000000911d00780c */ /* 0x000fe20006741670 */
[----:B------:R-:W-:Y:S01]  /*42110*/  @!P0 IMAD R12, R5, 0x180, RZ ;  /* 0x00000180050c8824 */ /* 0x000fe200078e02ff */
[----:B------:R-:W-:Y:S01]  /*42120*/  ISETP.LT.OR P1, PT, R29, 0x92, !P4 ;  /* 0x000000921d00780c */ /* 0x000fe20006721670 */
[----:B------:R-:W-:Y:S10]  /*42130*/  BSSY B1, `(.L_x_104) ;  /* 0x000001c000017945 */ /* 0x000ff40003800000 */
[----:B------:R-:W0:Y:S08]  /*42140*/  @!P2 LDC.64 R16, c[0x0][0x5c0] ;  /* 0x00017000ff10ab82 */ /* 0x000e300000000a00 */
[----:B------:R-:W1:Y:S01]  /*42150*/  @!P1 LDC.64 R18, c[0x0][0x5c0] ;  /* 0x00017000ff129b82 */ /* 0x000e620000000a00 */
[----:B--2---:R-:W-:Y:S01]  /*42160*/  FMUL R6, R6, UR39 ;  /* 0x0000002706067c20 */ /* 0x004fe20008400000 */
[----:B---3--:R-:W-:-:S04]  /*42170*/  FMUL R10, R10, UR39 ;  /* 0x000000270a0a7c20 */ /* 0x008fc80008400000 */
[----:B------:R-:W-:Y:S01]  /*42180*/  F2FP.SATFINITE.E4M3.F32.PACK_AB_MERGE_C R11, RZ, R6, RZ ;  /* 0x00000006ff0b723e */ /* 0x000fe200048070ff */
[----:B------:R-:W-:Y:S01]  /*42190*/  @!P0 IMAD.MOV.U32 R6, RZ, RZ, R24 ;  /* 0x000000ffff068224 */ /* 0x000fe200078e0018 */
[----:B------:R-:W-:-:S03]  /*421a0*/  F2FP.SATFINITE.E4M3.F32.PACK_AB_MERGE_C R13, RZ, R10, RZ ;  /* 0x0000000aff0d723e */ /* 0x000fc600048070ff */
[----:B------:R-:W-:Y:S01]  /*421b0*/  @!P0 IMAD.WIDE.U32 R6, R4, 0x180, R6 ;  /* 0x0000018004068825 */ /* 0x000fe200078e0006 */
[----:B------:R2:W-:Y:S03]  /*421c0*/  @!P3 STG.E.U8 desc[UR46][R8.64+0x88], R11 ;  /* 0x0000880b0800b986 */ /* 0x0005e6000c10112e */
[----:B----4-:R-:W-:Y:S01]  /*421d0*/  FMUL R10, R14, UR39 ;  /* 0x000000270e0a7c20 */ /* 0x010fe20008400000 */
[----:B------:R-:W-:-:S04]  /*421e0*/  @!P0 IADD3 R6, P3, R6, R20, RZ ;  /* 0x0000001406068210 */ /* 0x000fc80007f7e0ff */
[----:B------:R-:W-:Y:S02]  /*421f0*/  F2FP.SATFINITE.E4M3.F32.PACK_AB_MERGE_C R15, RZ, R10, RZ ;  /* 0x0000000aff0f723e */ /* 0x000fe400048070ff */
[----:B------:R-:W-:Y:S02]  /*42200*/  @!P0 IADD3.X R7, R21, R7, R12, P3, !PT ;  /* 0x0000000715078210 */ /* 0x000fe40001ffe40c */
[----:B------:R-:W-:-:S03]  /*42210*/  ISETP.LT.OR P3, PT, R29, 0x89, !P6 ;  /* 0x000000891d00780c */ /* 0x000fc60007761670 */
[----:B------:R2:W-:Y:S10]  /*42220*/  @!P0 STG.E.U8 desc[UR46][R6.64+0x89], R13 ;  /* 0x0000890d06008986 */ /* 0x0005f4000c10112e */
[----:B01----:R-:W-:Y:S05]  /*42230*/  @P3 BRA `(.L_x_105) ;  /* 0x00000000002c3947 */ /* 0x003fea0003800000 */
[----:B--2---:R-:W-:Y:S01]  /*42240*/  IMAD.MOV.U32 R6, RZ, RZ, R24 ;  /* 0x000000ffff067224 */ /* 0x004fe200078e0018 */
        /* <DEDUP_REMOVED lines=10> */
.L_x_105:
[----:B------:R-:W-:Y:S05]  /*422f0*/  BSYNC B1 ;  /* 0x0000000000017941 */ /* 0x000fea0003800000 */
.L_x_104:
[----:B0-2---:R-:W2:Y:S01]  /*42300*/  LDL.LU R6, [R1+0x63c] ;  /* 0x00063c0001067983 */ /* 0x005ea20000300800 */
[----:B------:R-:W-:Y:S01]  /*42310*/  ISETP.LT.OR P0, PT, R29, 0x8a, !P6 ;  /* 0x0000008a1d00780c */ /* 0x000fe20007701670 */
[----:B------:R-:W-:Y:S01]  /*42320*/  BSSY B1, `(.L_x_106) ;  /* 0x000000f000017945 */ /* 0x000fe20003800000 */
[----:B--2---:R-:W-:-:S05]  /*42330*/  FMUL R6, R6, UR39 ;  /* 0x0000002706067c20 */ /* 0x004fca0008400000 */
[----:B------:R-:W-:-:S06]  /*42340*/  F2FP.SATFINITE.E4M3.F32.PACK_AB_MERGE_C R9, RZ, R6, RZ ;  /* 0x00000006ff09723e */ /* 0x000fcc00048070ff */
[----:B------:R-:W-:Y:S05]  /*42350*/  @P0 BRA `(.L_x_107) ;  /* 0x00000000002c0947 */ /* 0x000fea0003800000 */
        /* <DEDUP_REMOVED lines=11> */
.L_x_107:
[----:B------:R-:W-:Y:S05]  /*42410*/  BSYNC B1 ;  /* 0x0000000000017941 */ /* 0x000fea0003800000 */
.L_x_106:
[----:B------:R-:W2:Y:S04]  /*42420*/  LDL.LU R8, [R1+0x640] ;  /* 0x0006400001087983 */ /* 0x000ea80000300800 */
[----:B------:R-:W3:Y:S04]  /*42430*/  LDL.LU R12, [R1+0x644] ;  /* 0x00064400010c7983 */ /* 0x000ee80000300800 */
[----:B------:R-:W4:Y:S01]  /*42440*/  LDL.LU R14, [R1+0x648] ;  /* 0x00064800010e7983 */ /* 0x000f220000300800 */
[----:B0-----:R-:W-:Y:S01]  /*42450*/  @!P2 IMAD.MOV.U32 R6, RZ, RZ, R24 ;  /* 0x000000ffff06a224 */ /* 0x001fe200078e0018 */
[C---:B------:R-:W-:Y:S01]  /*42460*/  ISETP.LT.OR P0, PT, R29.reuse, 0x99, !P4 ;  /* 0x000000991d00780c */ /* 0x040fe20006701670 */
[----:B------:R-:W-:Y:S01]  /*42470*/  @!P2 IMAD.MOV.U32 R7, RZ, RZ, R30 ;  /* 0x000000ffff07a224 */ /* 0x000fe200078e001e */
[----:B------:R-:W-:Y:S01]  /*42480*/  ISETP.LT.OR P4, PT, R29, 0x9a, !P4 ;  /* 0x0000009a1d00780c */ /* 0x000fe20006781670 */
[----:B------:R-:W-:Y:S01]  /*42490*/  @!P2 IMAD R11, R5, 0x180, RZ ;  /* 0x00000180050ba824 */ /* 0x000fe200078e02ff */
[----:B------:R-:W-:Y:S01]  /*424a0*/  BSSY B1, `(.L_x_108) ;  /* 0x0000021000017945 */ /* 0x000fe20003800000 */
[----:B------:R-:W-:-:S04]  /*424b0*/  @!P2 IMAD.WIDE.U32 R6, R4, 0x180, R6 ;  /* 0x000001800406a825 */ /* 0x000fc800078e0006 */
[----:B------:R-:W-:Y:S01]  /*424c0*/  @!P1 IMAD.MOV.U32 R9, RZ, RZ, R30 ;  /* 0x000000ffff099224 */ /* 0x000fe200078e001e */
[----:B------:R-:W-:-:S03]  /*424d0*/  @!P2 IADD3 R6, P3, R6, R16, RZ ;  /* 0x000000100606a210 */ /* 0x000fc60007f7e0ff */
[----:B------:R-:W0:Y:S01]  /*424e0*/  @!P0 LDC.64 R20, c[0x0][0x5c0] ;  /* 0x00017000ff148b82 */ /* 0x000e220000000a00 */
[----:B------:R-:W-:-:S07]  /*424f0*/  @!P2 IADD3.X R7, R17, R7, R11, P3, !PT ;  /* 0x000000071107a210 */ /* 0x000fce0001ffe40b */
[----:B------:R-:W1:Y:S01]  /*42500*/  @!P4 LDC.64 R22, c[0x0][0x5c0] ;  /* 0x00017000ff16cb82 */ /* 0x000e620000000a00 */
[----:B--2---:R-:W-:Y:S01]  /*42510*/  FMUL R10, R8, UR39 ;  /* 0x00000027080a7c20 */ /* 0x004fe20008400000 */
[----:B------:R-:W-:-:S04]  /*42520*/  @!P1 IMAD.MOV.U32 R8, RZ, RZ, R24 ;  /* 0x000000ffff089224 */ /* 0x000fc800078e0018 */
[----:B------:R-:W-:Y:S01]  /*42530*/  @!P1 IMAD.WIDE.U32 R8, R4, 0x180, R8 ;  /* 0x0000018004089825 */ /* 0x000fe200078e0008 */
[----:B------:R-:W-:-:S03]  /*42540*/  F2FP.SATFINITE.E4M3.F32.PACK_AB_MERGE_C R11, RZ, R10, RZ ;  /* 0x0000000aff0b723e */ /* 0x000fc600048070ff */
[----:B---3--:R-:W-:Y:S01]  /*42550*/  FMUL R10, R12, UR39 ;  /* 0x000000270c0a7c20 */ /* 0x008fe20008400000 */
[----:B------:R-:W-:Y:S01]  /*42560*/  @!P1 IMAD R12, R5, 0x180, RZ ;  /* 0x00000180050c9824 */ /* 0x000fe200078e02ff */
[----:B------:R-:W-:Y:S01]  /*42570*/  @!P1 IADD3 R8, P3, R8, R18, RZ ;  /* 0x0000001208089210 */ /* 0x000fe20007f7e0ff */
[----:B------:R2:W-:Y:S02]  /*42580*/  @!P2 STG.E.U8 desc[UR46][R6.64+0x90], R11 ;  /* 0x0000900b0600a986 */ /* 0x0005e4000c10112e */
[----:B------:R-:W-:Y:S01]  /*42590*/  F2FP.SATFINITE.E4M3.F32.PACK_AB_MERGE_C R13, RZ, R10, RZ ;  /* 0x0000000aff0d723e */ /* 0x000fe200048070ff */
[----:B----4-:R-:W-:Y:S01]  /*425a0*/  FMUL R10, R14, UR39 ;  /* 0x000000270e0a7c20 */ /* 0x010fe20008400000 */
[----:B------:R-:W-:Y:S02]  /*425b0*/  @!P1 IADD3.X R9, R19, R9, R12, P3, !PT ;  /* 0x0000000913099210 */ /* 0x000fe40001ffe40c */
[----:B------:R-:W-:Y:S02]  /*425c0*/  ISETP.LT.OR P2, PT, R29, 0x91, !P6 ;  /* 0x000000911d00780c */ /* 0x000fe40007741670 */
[----:B------:R-:W-:Y:S01]  /*425d0*/  F2FP.SATFINITE.E4M3.F32.PACK_AB_MERGE_C R15, RZ, R10, RZ ;  /* 0x0000000aff0f723e */ /* 0x000fe200048070ff */
        /* <DEDUP_REMOVED lines=13> */
.L_x_109:
[----:B------:R-:W-:Y:S05]  /*426b0*/  BSYNC B1 ;  /* 0x0000000000017941 */ /* 0x000fea0003800000 */
.L_x_108:
[----:B0-2---:R-:W2:Y:S04]  /*426c0*/  LDL.LU R6, [R1+0x650] ;  /* 0x0006500001067983 */ /* 0x005ea80000300800 */
[----:B------:R-:W3:Y:S04]  /*426d0*/  LDL.LU R13, [R1+0x654] ;  /* 0x00065400010d7983 */ /* 0x000ee80000300800 */
[----:B------:R-:W4:Y:S01]  /*426e0*/  LDL.LU R15, [R1+0x64c] ;  /* 0x00064c00010f7983 */ /* 0x000f220000300800 */
[----:B------:R-:W-:Y:S01]  /*426f0*/  @!P0 IMAD.MOV.U32 R7, RZ, RZ, R30 ;  /* 0x000000ffff078224 */ /* 0x000fe200078e001e */
[----:B------:R-:W-:Y:S01]  /*42700*/  ISETP.LT.OR P1, PT, R29, 0x92, !P6 ;  /* 0x000000921d00780c */ /* 0x000fe20007721670 */
[----:B------:R-:W-:Y:S01]  /*42710*/  @!P4 IMAD.MOV.U32 R8, RZ, RZ, R24 ;  /* 0x000000ffff08c224 */ /* 0x000fe200078e0018 */
[----:B------:R-:W-:Y:S01]  /*42720*/  BSSY B1, `(.L_x_110) ;  /* 0x000001d000017945 */ /* 0x000fe20003800000 */
[----:B------:R-:W-:-:S02]  /*42730*/  @!P4 IMAD.MOV.U32 R9, RZ, RZ, R30 ;  /* 0x000000ffff09c224 */ /* 0x000fc400078e001e */
[----:B------:R-:W-:Y:S02]  /*42740*/  @!P4 IMAD R14, R5, 0x180, RZ ;  /* 0x00000180050ec824 */ /* 0x000fe400078e02ff */
[----:B------:R-:W-:-:S04]  /*42750*/  @!P4 IMAD.WIDE.U32 R10, R4, 0x180, R8 ;  /* 0x00000180040ac825 */ /* 0x000fc800078e0008 */
[----:B------:R-:W-:Y:S01]  /*42760*/  @!P0 IMAD R9, R5, 0x180, RZ ;  /* 0x0000018005098824 */ /* 0x000fe200078e02ff */
[----:B------:R-:W-:-:S04]  /*42770*/  @!P4 IADD3 R10, P3, R10, R22, RZ ;  /* 0x000000160a0ac210 */ /* 0x000fc80007f7e0ff */
[----:B------:R-:W-:Y:S01]  /*42780*/  @!P4 IADD3.X R11, R23, R11, R14, P3, !PT ;  /* 0x0000000b170bc210 */ /* 0x000fe20001ffe40e */
[----:B--2---:R-:W-:Y:S01]  /*42790*/  FMUL R12, R6, UR39 ;  /* 0x00000027060c7c20 */ /* 0x004fe20008400000 */
[----:B------:R-:W-:Y:S02]  /*427a0*/  @!P0 IMAD.MOV.U32 R6, RZ, RZ, R24 ;  /* 0x000000ffff068224 */ /* 0x000fe400078e0018 */
[----:B---3--:R-:W-:Y:S02]  /*427b0*/  FMUL R13, R13, UR39 ;  /* 0x000000270d0d7c20 */ /* 0x008fe40008400000 */
[----:B------:R-:W-:-:S03]  /*427c0*/  @!P0 IMAD.WIDE.U32 R6, R4, 0x180, R6 ;  /* 0x0000018004068825 */ /* 0x000fc600078e0006 */
[----:B------:R-:W-:Y:S02]  /*427d0*/  F2FP.SATFINITE.E4M3.F32.PACK_AB_MERGE_C R17, RZ, R13, RZ ;  /* 0x0000000dff11723e */ /* 0x000fe400048070ff */
[----:B------:R-:W-:Y:S01]  /*427e0*/  @!P0 IADD3 R8, P2, R6, R20, RZ ;  /* 0x0000001406088210 */ /* 0x000fe20007f5e0ff */
[----:B----4-:R-:W-:Y:S01]  /*427f0*/  FMUL R6, R15, UR39 ;  /* 0x000000270f067c20 */ /* 0x010fe20008400000 */
[----:B------:R-:W-:Y:S02]  /*42800*/  F2FP.SATFINITE.E4M3.F32.PACK_AB_MERGE_C R15, RZ, R12, RZ ;  /* 0x0000000cff0f723e */ /* 0x000fe400048070ff */
[----:B------:R-:W-:Y:S02]  /*42810*/  @!P0 IADD3.X R9, R21, R7, R9, P2, !PT ;  /* 0x0000000715098210 */ /* 0x000fe400017fe409 */
        /* <DEDUP_REMOVED lines=13> */
.L_x_111:
[----:B------:R-:W-:Y:S05]  /*428f0*/  BSYNC B1 ;  /* 0x0000000000017941 */ /* 0x000fea0003800000 */
.L_x_110:
[----:B0-----:R-:W2:Y:S04]  /*42900*/  LDL.LU R6, [R1+0x658] ;  /* 0x0006580001067983 */ /* 0x001ea80000300800 */
[----:B------:R-:W3:Y:S01]  /*42910*/  LDL.LU R7, [R1+0x65c] ;  /* 0x00065c0001077983 */ /* 0x000ee20000300800 */
[C---:B------:R-:W-:Y:S01]  /*42920*/  ISETP.LT.OR P1, PT, R29.reuse, 0x99, !P6 ;  /* 0x000000991d00780c */ /* 0x040fe20007721670 */
[----:B------:R-:W-:Y:S02]  /*42930*/  BSSY B1, `(.L_x_112) ;  /* 0x0000013000017945 */ /* 0x000fe40003800000 */
[----:B------:R0:W-:Y:S01]  /*42940*/  @!P0 STG.E.U8 desc[UR46][R8.64+0x98], R15 ;  /* 0x0000980f08008986 */ /* 0x0001e2000c10112e */
[----:B------:R-:W-:-:S03]  /*42950*/  ISETP.LT.OR P0, PT, R29, 0x9a, !P6 ;  /* 0x0000009a1d00780c */ /* 0x000fc60007701670 */
[----:B------:R0:W-:Y:S01]  /*42960*/  @!P4 STG.E.U8 desc[UR46][R10.64+0x99], R17 ;  /* 0x000099110a00c986 */ /* 0x0001e2000c10112e */
[----:B--2---:R-:W-:Y:S01]  /*42970*/  FMUL R6, R6, UR39 ;  /* 0x0000002706067c20 */ /* 0x004fe20008400000 */
[----:B---3--:R-:W-:-:S04]  /*42980*/  FMUL R12, R7, UR39 ;  /* 0x00000027070c7c20 */ /* 0x008fc80008400000 */
        /* <DEDUP_REMOVED lines=13> */
.L_x_113:
[----:B------:R-:W-:Y:S05]  /*42a60*/  BSYNC B1 ;  /* 0x0000000000017941 */ /* 0x000fea0003800000 */
.L_x_112:
[----:B0-----:R-:W-:Y:S01]  /*42a70*/  F2FP.SATFINITE.E4M3.F32.PACK_AB_MERGE_C R7, RZ, R12, RZ ;  /* 0x0000000cff07723e */ /* 0x001fe200048070ff */
[----:B------:R-:W-:Y:S06]  /*42a80*/  @P0 BRA `(.L_x_35) ;  /* 0x0000000000280947 */ /* 0x000fec0003800000 */
[----:B------:R-:W-:Y:S01]  /*42a90*/  IMAD.MOV.U32 R25, RZ, RZ, R30 ;  /* 0x000000ffff197224 */ /* 0x000fe200078e001e */
[----:B------:R-:W-:Y:S01]  /*42aa0*/  ULDC.64 UR12, c[0x0][0x5c0] ;  /* 0x00017000000c7ab9 */ /* 0x000fe20000000a00 */
        /* <DEDUP_REMOVED lines=8> */
.L_x_35:
[----:B------:R-:W-:Y:S05]  /*42b30*/  BSYNC B0 ;  /* 0x0000000000007941 */ /* 0x000fea0003800000 */
.L_x_31:
[----:B-1----:R-:W3:Y:S04]  /*42b40*/  LDL.LU R5, [R1+0x668] ;  /* 0x0006680001057983 */ /* 0x002ee80000300800 */
[----:B------:R-:W3:Y:S01]  /*42b50*/  LDL.LU R4, [R1+0x66c] ;  /* 0x00066c0001047983 */ /* 0x000ee20000300800 */
[----:B------:R-:W-:Y:S01]  /*42b60*/  ULDC UR12, c[0x0][0xc] ;  /* 0x00000300000c7ab9 */ /* 0x000fe20000000800 */
[----:B------:R-:W-:Y:S01]  /*42b70*/  ULDC UR13, c[0x0][0x10] ;  /* 0x00000400000d7ab9 */ /* 0x000fe20000000800 */
[----:B0-----:R-:W3:Y:S01]  /*42b80*/  LDC R7, c[0x0][0x14] ;  /* 0x00000500ff077b82 */ /* 0x001ee20000000800 */
[----:B------:R-:W-:Y:S01]  /*42b90*/  UIMAD.WIDE.U32 UR12, UR12, UR13, URZ ;  /* 0x0000000d0c0c72a5 */ /* 0x000fe2000f8e003f */
[----:B------:R-:W-:-:S05]  /*42ba0*/  UMOV UR40, 0xffffffff ;  /* 0xffffffff00287882 */ /* 0x000fca0000000000 */
[----:B---3--:R-:W-:-:S04]  /*42bb0*/  IMAD.WIDE.U32 R4, R7, UR12, R4 ;  /* 0x0000000c07047c25 */ /* 0x008fc8000f8e0004 */
[----:B------:R-:W-:Y:S01]  /*42bc0*/  IMAD R7, R7, UR13, RZ ;  /* 0x0000000d07077c24 */ /* 0x000fe2000f8e02ff */
[----:B------:R-:W-:Y:S01]  /*42bd0*/  ULDC.64 UR12, c[0x0][0x650] ;  /* 0x00019400000c7ab9 */ /* 0x000fe20000000a00 */
[----:B------:R-:W-:Y:S01]  /*42be0*/  IMAD.MOV.U32 R21, RZ, RZ, R4 ;  /* 0x000000ffff157224 */ /* 0x000fe200078e0004 */
[----:B------:R-:W-:Y:S01]  /*42bf0*/  ISETP.GE.U32.AND P0, PT, R4, UR12, PT ;  /* 0x0000000c04007c0c */ /* 0x000fe2000bf06070 */
[----:B------:R-:W-:Y:S01]  /*42c00*/  IMAD.IADD R23, R5, 0x1, R7 ;  /* 0x0000000105177824 */ /* 0x000fe200078e0207 */
[----:B------:R-:W-:Y:S01]  /*42c10*/  PRMT R5, RZ, 0x7610, R5 ;  /* 0x00007610ff057816 */ /* 0x000fe20000000005 */
[----:B------:R-:W-:-:S03]  /*42c20*/  IMAD.MOV.U32 R4, RZ, RZ, -0x1 ;  /* 0xffffffffff047424 */ /* 0x000fc600078e00ff */
[----:B------:R0:W-:Y:S01]  /*42c30*/  STL [R1+0x668], R23 ;  /* 0x0006681701007387 */ /* 0x0001e20000100800 */
[----:B------:R-:W-:-:S03]  /*42c40*/  ISETP.GE.U32.AND.EX P0, PT, R23, UR13, PT, P0 ;  /* 0x0000000d17007c0c */ /* 0x000fc6000bf06100 */
[----:B------:R0:W-:Y:S04]  /*42c50*/  STL [R1+0x66c], R21 ;  /* 0x00066c1501007387 */ /* 0x0001e80000100800 */
[----:B------:R0:W-:Y:S06]  /*42c60*/  STL [R1+0x664], R4 ;  /* 0x0006640401007387 */ /* 0x0001ec0000100800 */
[----:B------:R-:W-:Y:S05]  /*42c70*/  @P0 BRA `(.L_x_114) ;  /* 0x0000000400780947 */ /* 0x000fea0003800000 */
[----:B------:R-:W0:Y:S01]  /*42c80*/  S2R R16, SR_CTAID.X ;  /* 0x0000000000107919 */ /* 0x000e220000002500 */
[----:B------:R-:W1:Y:S01]  /*42c90*/  LDC.64 R10, c[0x0][0x628] ;  /* 0x00018a00ff0a7b82 */ /* 0x000e620000000a00 */
[----:B------:R-:W-:Y:S01]  /*42ca0*/  ULDC UR11, c[0x0][0x150] ;  /* 0x00005400000b7ab9 */ /* 0x000fe20000000800 */
[----:B------:R-:W-:Y:S01]  /*42cb0*/  IMAD.MOV.U32 R8, RZ, RZ, R21 ;  /* 0x000000ffff087224 */ /* 0x000fe200078e0015 */
[----:B------:R-:W3:Y:S01]  /*42cc0*/  S2R R18, SR_CTAID.Y ;  /* 0x0000000000127919 */ /* 0x000ee20000002600 */
[----:B------:R-:W-:-:S04]  /*42cd0*/  IMAD.MOV.U32 R9, RZ, RZ, R23 ;  /* 0x000000ffff097224 */ /* 0x000fc800078e0017 */
[----:B------:R-:W4:Y:S08]  /*42ce0*/  LDC R19, c[0x0][0x144] ;  /* 0x00005100ff137b82 */ /* 0x000f300000000800 */
[----:B------:R-:W2:Y:S08]  /*42cf0*/  LDC R12, c[0x0][0x630] ;  /* 0x00018c00ff0c7b82 */ /* 0x000eb00000000800 */
[----:B------:R-:W2:Y:S01]  /*42d00*/  LDC.64 R14, c[0x0][0x620] ;  /* 0x00018800ff0e7b82 */ /* 0x000ea20000000a00 */
[----:B-1----:R-:W-:-:S04]  /*42d10*/  ISETP.NE.U32.AND P0, PT, R10, RZ, PT ;  /* 0x000000ff0a00720c */ /* 0x002fc80003f05070 */
[----:B------:R-:W-:Y:S02]  /*42d20*/  ISETP.NE.AND.EX P0, PT, R11, RZ, PT, P0 ;  /* 0x000000ff0b00720c */ /* 0x000fe40003f05300 */
[----:B0-----:R-:W-:-:S05]  /*42d30*/  I2FP.F32.U32 R4, R16 ;  /* 0x0000001000047245 */ /* 0x001fca0000201000 */
[----:B------:R-:W-:-:S04]  /*42d40*/  FMUL R4, R4, UR11 ;  /* 0x0000000b04047c20 */ /* 0x000fc80008400000 */
[----:B------:R0:W1:Y:S02]  /*42d50*/  F2I.U32.TRUNC.NTZ R17, R4 ;  /* 0x0000000400117305 */ /* 0x000064000020f000 */
[----:B---34-:R-:W-:Y:S05]  /*42d60*/  @!P0 BRA `(.L_x_115) ;  /* 0x0000000000288947 */ /* 0x018fea0003800000 */
[----:B0-----:R-:W0:Y:S02]  /*42d70*/  LDC R4, c[0x0][0x634] ;  /* 0x00018d00ff047b82 */ /* 0x001e240000000800 */
[----:B0-----:R-:W-:-:S05]  /*42d80*/  IADD3 R9, P0, R21, R4, RZ ;  /* 0x0000000415097210 */ /* 0x001fca0007f1e0ff */
[----:B------:R-:W-:-:S04]  /*42d90*/  IMAD.X R13, RZ, RZ, R23, P0 ;  /* 0x000000ffff0d7224 */ /* 0x000fc800000e0617 */
[----:B------:R-:W-:-:S04]  /*42da0*/  IMAD.WIDE.U32 R4, R13, R10, RZ ;  /* 0x0000000a0d047225 */ /* 0x000fc800078e00ff */
[----:B-----5:R-:W-:-:S04]  /*42db0*/  IMAD.WIDE.U32 R6, P0, R9, R11, R4 ;  /* 0x0000000b09067225 */ /* 0x020fc80007800004 */
[----:B------:R-:W-:-:S04]  /*42dc0*/  IMAD.WIDE.U32 R4, R9, R10, RZ ;  /* 0x0000000a09047225 */ /* 0x000fc800078e00ff */
[----:B------:R-:W-:Y:S01]  /*42dd0*/  IMAD.X R9, RZ, RZ, RZ, P0 ;  /* 0x000000ffff097224 */ /* 0x000fe200000e06ff */
[----:B------:R-:W-:Y:S01]  /*42de0*/  IADD3 RZ, P0, R5, R6, RZ ;  /* 0x0000000605ff7210 */ /* 0x000fe20007f1e0ff */
[----:B------:R-:W-:-:S04]  /*42df0*/  IMAD.MOV.U32 R8, RZ, RZ, R7 ;  /* 0x000000ffff087224 */ /* 0x000fc800078e0007 */
[----:B------:R-:W-:-:S08]  /*42e00*/  IMAD.WIDE.U32.X R8, R13, R11, R8, P0 ;  /* 0x0000000b0d087225 */ /* 0x000fd000000e0408 */
.L_x_115:
[-CC-:B--2---:R-:W-:Y:S01]  /*42e10*/  SHF.R.U64 R27, R8, R12.reuse, R9.reuse ;  /* 0x0000000c081b7219 */ /* 0x184fe20000001209 */
[----:B------:R-:W2:Y:S01]  /*42e20*/  LDC.64 R24, c[0x0][0x640] ;  /* 0x00019000ff187b82 */ /* 0x000ea20000000a00 */
[----:B0-----:R-:W-:Y:S01]  /*42e30*/  SHF.R.U32.HI R4, RZ, R12, R9 ;  /* 0x0000000cff047219 */ /* 0x001fe20000011609 */
[----:B-1----:R-:W-:Y:S01]  /*42e40*/  IMAD.MOV R17, RZ, RZ, -R17 ;  /* 0x000000ffff117224 */ /* 0x002fe200078e0a11 */
[----:B------:R-:W-:Y:S01]  /*42e50*/  IADD3 R7, P0, RZ, -R27, RZ ;  /* 0x8000001bff077210 */ /* 0x000fe20007f1e0ff */
[----:B------:R-:W-:Y:S01]  /*42e60*/  ULDC UR11, c[0x0][0x154] ;  /* 0x00005500000b7ab9 */ /* 0x000fe20000000800 */
[----:B------:R-:W-:Y:S02]  /*42e70*/  IMAD.MOV.U32 R9, RZ, RZ, 0x1 ;  /* 0x00000001ff097424 */ /* 0x000fe400078e00ff */
[----:B------:R-:W-:Y:S01]  /*42e80*/  IMAD R17, R19, R17, R16 ;  /* 0x0000001113117224 */ /* 0x000fe200078e0210 */
[----:B------:R-:W0:Y:S01]  /*42e90*/  LDC R8, c[0x0][0x618] ;  /* 0x00018600ff087b82 */ /* 0x000e220000000800 */
[----:B------:R-:W-:-:S02]  /*42ea0*/  IMAD.X R5, RZ, RZ, ~R4, P0 ;  /* 0x000000ffff057224 */ /* 0x000fc400000e0e04 */
[----:B------:R-:W-:Y:S02]  /*42eb0*/  IMAD.MOV.U32 R4, RZ, RZ, R21 ;  /* 0x000000ffff047224 */ /* 0x000fe400078e0015 */
[-C--:B-----5:R-:W-:Y:S02]  /*42ec0*/  IMAD R6, R5, R14.reuse, RZ ;  /* 0x0000000e05067224 */ /* 0x0a0fe400078e02ff */
[----:B------:R-:W-:Y:S01]  /*42ed0*/  IMAD.MOV.U32 R5, RZ, RZ, R23 ;  /* 0x000000ffff057224 */ /* 0x000fe200078e0017 */
[----:B------:R-:W1:Y:S01]  /*42ee0*/  LDC R20, c[0x0][0x608] ;  /* 0x00018200ff147b82 */ /* 0x000e620000000800 */
[----:B------:R-:W-:-:S04]  /*42ef0*/  IMAD.WIDE.U32 R4, R7, R14, R4 ;  /* 0x0000000e07047225 */ /* 0x000fc800078e0004 */
[----:B------:R-:W-:-:S03]  /*42f00*/  IMAD R7, R7, R15, R6 ;  /* 0x0000000f07077224 */ /* 0x000fc600078e0206 */
[----:B------:R-:W3:Y:S01]  /*42f10*/  LDC R22, c[0x0][0x658] ;  /* 0x00019600ff167b82 */ /* 0x000ee20000000800 */
[----:B------:R-:W-:Y:S01]  /*42f20*/  I2FP.F32.U32 R6, R18 ;  /* 0x0000001200067245 */ /* 0x000fe20000201000 */
[----:B------:R-:W-:Y:S01]  /*42f30*/  IMAD.IADD R5, R5, 0x1, R7 ;  /* 0x0000000105057824 */ /* 0x000fe200078e0207 */
[----:B--2---:R-:W-:Y:S01]  /*42f40*/  ISETP.NE.U32.AND P0, PT, R24, RZ, PT ;  /* 0x000000ff1800720c */ /* 0x004fe20003f05070 */
[----:B------:R-:W-:Y:S02]  /*42f50*/  IMAD.MOV.U32 R7, RZ, RZ, -0x1 ;  /* 0xffffffffff077424 */ /* 0x000fe400078e00ff */
[----:B------:R-:W-:Y:S02]  /*42f60*/  FMUL R6, R6, UR11 ;  /* 0x0000000b06067c20 */ /* 0x000fe40008400000 */
[----:B------:R-:W2:Y:S01]  /*42f70*/  LDC R15, c[0x0][0x148] ;  /* 0x00005200ff0f7b82 */ /* 0x000ea20000000800 */
[----:B0-----:R-:W-:Y:S01]  /*42f80*/  SHF.R.U64 R12, R4, R8, R5 ;  /* 0x00000008040c7219 */ /* 0x001fe20000001205 */
[----:B------:R0:W4:Y:S01]  /*42f90*/  F2I.U32.TRUNC.NTZ R13, R6 ;  /* 0x00000006000d7305 */ /* 0x000122000020f000 */
[----:B------:R-:W-:-:S02]  /*42fa0*/  ISETP.NE.AND.EX P0, PT, R25, RZ, PT, P0 ;  /* 0x000000ff1900720c */ /* 0x000fc40003f05300 */
[----:B------:R-:W-:-:S03]  /*42fb0*/  SHF.R.U32.HI R5, RZ, R8, R5 ;  /* 0x00000008ff057219 */ /* 0x000fc60000011605 */
[----:B------:R-:W0:Y:S01]  /*42fc0*/  LDC R16, c[0x0][0x600] ;  /* 0x00018000ff107b82 */ /* 0x000e220000000800 */
[-CC-:B-1----:R-:W-:Y:S02]  /*42fd0*/  SHF.R.U64 R10, R12, R20.reuse, R5.reuse ;  /* 0x000000140c0a7219 */ /* 0x182fe40000001205 */
[----:B------:R-:W-:-:S05]  /*42fe0*/  SHF.R.U32.HI R5, RZ, R20, R5 ;  /* 0x00000014ff057219 */ /* 0x000fca0000011605 */
[----:B------:R-:W1:Y:S01]  /*42ff0*/  LDC R21, c[0x0][0x648] ;  /* 0x00019200ff157b82 */ /* 0x000e620000000800 */
[-CC-:B---3--:R-:W-:Y:S02]  /*43000*/  SHF.R.U64 R14, R10, R22.reuse, R5.reuse ;  /* 0x000000160a0e7219 */ /* 0x188fe40000001205 */
[-C--:B------:R-:W-:Y:S02]  /*43010*/  SHF.L.U32 R7, R7, R22.reuse, RZ ;  /* 0x0000001607077219 */ /* 0x080fe400000006ff */
[-C--:B------:R-:W-:Y:S01]  /*43020*/  SHF.R.U32.HI R5, RZ, R22.reuse, R5 ;  /* 0x00000016ff057219 */ /* 0x080fe20000011605 */
[----:B------:R-:W-:Y:S01]  /*43030*/  IMAD.MOV.U32 R4, RZ, RZ, R14 ;  /* 0x000000ffff047224 */ /* 0x000fe200078e000e */
[----:B------:R-:W-:Y:S01]  /*43040*/  SHF.L.U32 R222, R9, R22, RZ ;  /* 0x0000001609de7219 */ /* 0x000fe200000006ff */
[----:B------:R-:W3:Y:S01]  /*43050*/  LDC R23, c[0x0][0x638] ;  /* 0x00018e00ff177b82 */ /* 0x000ee20000000800 */
[----:B------:R-:W-:-:S07]  /*43060*/  LOP3.LUT R19, RZ, R7, RZ, 0x33, !PT ;  /* 0x00000007ff137212 */ /* 0x000fce00078e33ff */
[----:B------:R-:W0:Y:S01]  /*43070*/  LDC R26, c[0x0][0x610] ;  /* 0x00018400ff1a7b82 */ /* 0x000e220000000800 */
[----:B----4-:R-:W-:Y:S05]  /*43080*/  @!P0 BRA `(.L_x_116) ;  /* 0x0000000000288947 */ /* 0x010fea0003800000 */
[----:B------:R-:W4:Y:S02]  /*43090*/  LDC R9, c[0x0][0x64c] ;  /* 0x00019300ff097b82 */ /* 0x000f240000000800 */
[----:B----4-:R-:W-:-:S05]  /*430a0*/  IADD3 R9, P0, R14, R9, RZ ;  /* 0x000000090e097210 */ /* 0x010fca0007f1e0ff */
[----:B------:R-:W-:-:S04]  /*430b0*/  IMAD.X R11, RZ, RZ, R5, P0 ;  /* 0x000000ffff0b7224 */ /* 0x000fc800000e0605 */
[----:B------:R-:W-:-:S04]  /*430c0*/  IMAD.WIDE.U32 R4, R11, R24, RZ ;  /* 0x000000180b047225 */ /* 0x000fc800078e00ff */
[----:B0-----:R-:W-:-:S04]  /*430d0*/  IMAD.WIDE.U32 R6, P0, R9, R25, R4 ;  /* 0x0000001909067225 */ /* 0x001fc80007800004 */
[----:B------:R-:W-:-:S04]  /*430e0*/  IMAD.WIDE.U32 R4, R9, R24, RZ ;  /* 0x0000001809047225 */ /* 0x000fc800078e00ff */
[----:B------:R-:W-:Y:S01]  /*430f0*/  IMAD.X R9, RZ, RZ, RZ, P0 ;  /* 0x000000ffff097224 */ /* 0x000fe200000e06ff */
[----:B------:R-:W-:Y:S01]  /*43100*/  IADD3 RZ, P0, R5, R6, RZ ;  /* 0x0000000605ff7210 */ /* 0x000fe20007f1e0ff */
[----:B------:R-:W-:-:S04]  /*43110*/  IMAD.MOV.U32 R8, RZ, RZ, R7 ;  /* 0x000000ffff087224 */ /* 0x000fc800078e0007 */
[----:B------:R-:W-:-:S08]  /*43120*/  IMAD.WIDE.U32.X R4, R11, R25, R8, P0 ;  /* 0x000000190b047225 */ /* 0x000fd000000e0408 */
.L_x_116:
[----:B0-----:R-:W0:Y:S01]  /*43130*/  LDC R6, c[0x0][0x65c] ;  /* 0x00019700ff067b82 */ /* 0x001e220000000800 */
[----:B-1----:R-:W-:Y:S01]  /*43140*/  SHF.R.U64 R4, R4, R21, R5 ;  /* 0x0000001504047219 */ /* 0x002fe20000001205 */
[----:B------:R-:W-:Y:S01]  /*43150*/  VIADD R7, R16, 0xffffffff ;  /* 0xffffffff10077836 */ /* 0x000fe20000000000 */
[----:B------:R-:W-:Y:S01]  /*43160*/  LOP3.LUT R9, R10, R19, RZ, 0xc0, !PT ;  /* 0x000000130a097212 */ /* 0x000fe200078ec0ff */
[----:B------:R-:W-:Y:S01]  /*43170*/  IMAD.MOV R13, RZ, RZ, -R13 ;  /* 0x000000ffff0d7224 */ /* 0x000fe200078e0a0d */
[----:B------:R-:W-:Y:S01]  /*43180*/  R2UR UR40, R27 ;  /* 0x000000001b2872ca */ /* 0x000fe200000e0000 */
[----:B------:R-:W-:Y:S01]  /*43190*/  IMAD.MOV R5, RZ, RZ, -R4 ;  /* 0x000000ffff057224 */ /* 0x000fe200078e0a04 */
[----:B------:R-:W-:Y:S01]  /*431a0*/  LOP3.LUT R7, R12, R7, RZ, 0xc0, !PT ;  /* 0x000000070c077212 */ /* 0x000fe200078ec0ff */
[----:B------:R-:W-:Y:S02]  /*431b0*/  IMAD R222, R222, R4, R9 ;  /* 0x00000004dede7224 */ /* 0x000fe400078e0209 */
[----:B---3--:R-:W-:-:S04]  /*431c0*/  IMAD R4, R5, R23, R14 ;  /* 0x0000001705047224 */ /* 0x008fc800078e020e */
[----:B------:R-:W-:Y:S02]  /*431d0*/  IMAD R5, R4, R16, R7 ;  /* 0x0000001004057224 */ /* 0x000fe400078e0207 */
[----:B------:R-:W-:Y:S01]  /*431e0*/  IMAD.MOV.U32 R4, RZ, RZ, 0x1 ;  /* 0x00000001ff047424 */ /* 0x000fe200078e00ff */
[----:B0-----:R-:W-:-:S13]  /*431f0*/  ISETP.NE.AND P0, PT, R6, 0x1, PT ;  /* 0x000000010600780c */ /* 0x001fda0003f05270 */
[----:B--2---:R-:W-:-:S04]  /*43200*/  @P0 IMAD R17, R15, R13, R18 ;  /* 0x0000000d0f110224 */ /* 0x004fc800078e0212 */
[----:B------:R-:W-:-:S05]  /*43210*/  IMAD R222, R222, R26, R17 ;  /* 0x0000001adede7224 */ /* 0x000fca00078e0211 */
[----:B------:R-:W-:Y:S02]  /*43220*/  SEL R6, R5, R222, !P0 ;  /* 0x000000de05067207 */ /* 0x000fe40004000000 */
[----:B------:R-:W-:Y:S02]  /*43230*/  SEL R222, R222, R5, !P0 ;  /* 0x00000005dede7207 */ /* 0x000fe40004000000 */
[----:B------:R-:W-:Y:S01]  /*43240*/  PRMT R5, R4, 0x7610, R5 ;  /* 0x0000761004057816 */ /* 0x000fe20000000005 */
[----:B------:R1:W-:Y:S06]  /*43250*/  STL [R1+0x664], R6 ;  /* 0x0006640601007387 */ /* 0x0003ec0000100800 */
.L_x_114:
[----:B------:R-:W-:Y:S01]  /*43260*/  UIADD3 UR34, UR37, UR34, URZ ;  /* 0x0000002225227290 */ /* 0x000fe2000fffe03f */
[----:B------:R3:W-:Y:S01]  /*43270*/  STL [R1+0x660], R222 ;  /* 0x000660de01007387 */ /* 0x0007e20000100800 */
[----:B------:R-:W-:Y:S02]  /*43280*/  LOP3.LUT P0, RZ, R5, 0xff, RZ, 0xc0, !PT ;  /* 0x000000ff05ff7812 */ /* 0x000fe4000780c0ff */
[----:B------:R-:W-:Y:S02]  /*43290*/  USHF.R.U32.HI UR11, URZ, 0x1, UR34 ;  /* 0x000000013f0b7899 */ /* 0x000fe40008011622 */
[----:B------:R-:W-:Y:S02]  /*432a0*/  UISETP.GT.U32.AND UP0, UPT, UR34, 0x1, UPT ;  /* 0x000000012200788c */ /* 0x000fe4000bf04070 */
[----:B------:R-:W-:Y:S02]  /*432b0*/  ULOP3.LUT UR11, UR11, 0x1, URZ, 0xc0, !UPT ;  /* 0x000000010b0b7892 */ /* 0x000fe4000f8ec03f */
[----:B------:R-:W-:-:S02]  /*432c0*/  UISETP.LT.U32.AND UP0, UPT, UR37, 0x2, UP0 ;  /* 0x000000022500788c */ /* 0x000fc40008701070 */
[----:B------:R-:W-:Y:S02]  /*432d0*/  UISETP.NE.U32.AND UP1, UPT, UR11, 0x1, UPT ;  /* 0x000000010b00788c */ /* 0x000fe4000bf25070 */
[----:B------:R-:W-:Y:S02]  /*432e0*/  USEL UR12, URZ, 0x1, !UP0 ;  /* 0x000000013f0c7887 */ /* 0x000fe4000c000000 */
[----:B------:R-:W-:Y:S02]  /*432f0*/  UISETP.GT.U32.AND UP1, UPT, UR37, 0x1, !UP1 ;  /* 0x000000012500788c */ /* 0x000fe4000cf24070 */
[----:B------:R-:W-:Y:S02]  /*43300*/  ULOP3.LUT UR34, UR34, 0x1, URZ, 0xc0, !UPT ;  /* 0x0000000122227892 */ /* 0x000fe4000f8ec03f */
[----:B------:R-:W-:-:S04]  /*43310*/  USEL UR11, URZ, 0x1, !UP1 ;  /* 0x000000013f0b7887 */ /* 0x000fc8000c800000 */
[----:B------:R-:W-:Y:S01]  /*43320*/  ULOP3.LUT UR35, UR11, UR35, UR12, 0x96, !UPT ;  /* 0x000000230b237292 */ /* 0x000fe2000f8e960c */
[----:B---3--:R-:W-:Y:S11]  /*43330*/  @P0 BRA `(.L_x_117) ;  /* 0xfffffbdc00500947 */ /* 0x008ff6000383ffff */
[----:B------:R-:W-:Y:S05]  /*43340*/  EXIT ;  /* 0x000000000000794d */ /* 0x000fea0003800000 */
.L_x_3:
[----:B------:R-:W2:Y:S01]  /*43350*/  LDL R17, [R1+0x66c] ;  /* 0x00066c0001117983 */ /* 0x000ea20000100800 */
[----:B------:R-:W-:-:S03]  /*43360*/  ULDC.64 UR6, c[0x0][0x650] ;  /* 0x0001940000067ab9 */ /* 0x000fc60000000a00 */
[----:B------:R-:W3:Y:S01]  /*43370*/  LDL R18, [R1+0x668] ;  /* 0x0006680001127983 */ /* 0x000ee20000100800 */
[----:B------:R-:W-:Y:S01]  /*43380*/  PRMT R6, RZ, 0x7610, R6 ;  /* 0x00007610ff067816 */ /* 0x000fe20000000006 */
[----:B------:R-:W-:Y:S02]  /*43390*/  IMAD.MOV.U32 R3, RZ, RZ, -0x1 ;  /* 0xffffffffff037424 */ /* 0x000fe400078e00ff */
[----:B------:R-:W-:Y:S02]  /*433a0*/  IMAD.MOV.U32 R2, RZ, RZ, -0x1 ;  /* 0xffffffffff027424 */ /* 0x000fe400078e00ff */
[----:B------:R-:W-:Y:S01]  /*433b0*/  IMAD.MOV.U32 R10, RZ, RZ, -0x1 ;  /* 0xffffffffff0a7424 */ /* 0x000fe200078e00ff */
[----:B--2---:R-:W-:-:S04]  /*433c0*/  ISETP.GE.U32.AND P0, PT, R17, UR6, PT ;  /* 0x0000000611007c0c */ /* 0x004fc8000bf06070 */
[----:B---3--:R-:W-:-:S13]  /*433d0*/  ISETP.GE.U32.AND.EX P0, PT, R18, UR7, PT, P0 ;  /* 0x0000000712007c0c */ /* 0x008fda000bf06100 */
[----:B------:R-:W-:Y:S05]  /*433e0*/  @P0 BRA `(.L_x_118) ;  /* 0x0000000400640947 */ /* 0x000fea0003800000 */
        /* <DEDUP_REMOVED lines=18> */
.L_x_119:
[--C-:B------:R-:W-:Y:S01]  /*43510*/  SHF.R.U64 R10, R8, R12, R9.reuse ;  /* 0x0000000c080a7219 */ /* 0x100fe20000001209 */
[----:B------:R-:W-:Y:S01]  /*43520*/  IMAD.MOV.U32 R3, RZ, RZ, R18 ;  /* 0x000000ffff037224 */ /* 0x000fe200078e0012 */
[----:B------:R-:W-:Y:S01]  /*43530*/  I2FP.F32.U32 R6, R4 ;  /* 0x0000000400067245 */ /* 0x000fe20000201000 */
[----:B------:R-:W0:Y:S01]  /*43540*/  LDC R16, c[0x0][0x618] ;  /* 0x00018600ff107b82 */ /* 0x000e220000000800 */
[----:B------:R-:W-:Y:S01]  /*43550*/  SHF.R.U32.HI R2, RZ, R12, R9 ;  /* 0x0000000cff027219 */ /* 0x000fe20000011609 */
[----:B------:R-:W-:Y:S01]  /*43560*/  ULDC UR6, c[0x0][0x150] ;  /* 0x0000540000067ab9 */ /* 0x000fe20000000800 */
[----:B------:R-:W-:Y:S01]  /*43570*/  IADD3 R5, P0, RZ, -R10, RZ ;  /* 0x8000000aff057210 */ /* 0x000fe20007f1e0ff */
[----:B------:R-:W-:Y:S01]  /*43580*/  FMUL R9, R6, UR6 ;  /* 0x0000000606097c20 */ /* 0x000fe20008400000 */
[----:B------:R-:W-:-:S03]  /*43590*/  ULDC UR6, c[0x0][0x154] ;  /* 0x0000550000067ab9 */ /* 0x000fc60000000800 */
[----:B------:R-:W1:Y:S01]  /*435a0*/  LDC.64 R18, c[0x0][0x640] ;  /* 0x00019000ff127b82 */ /* 0x000e620000000a00 */
[----:B------:R-:W-:Y:S01]  /*435b0*/  IMAD.X R7, RZ, RZ, ~R2, P0 ;  /* 0x000000ffff077224 */ /* 0x000fe200000e0e02 */
[----:B------:R-:W2:Y:S01]  /*435c0*/  F2I.U32.TRUNC.NTZ R9, R9 ;  /* 0x0000000900097305 */ /* 0x000ea2000020f000 */
[----:B------:R-:W-:Y:S02]  /*435d0*/  IMAD.MOV.U32 R2, RZ, RZ, R17 ;  /* 0x000000ffff027224 */ /* 0x000fe400078e0011 */
[-C--:B------:R-:W-:Y:S02]  /*435e0*/  IMAD R6, R7, R14.reuse, RZ ;  /* 0x0000000e07067224 */ /* 0x080fe400078e02ff */
[C---:B------:R-:W-:Y:S01]  /*435f0*/  IMAD.WIDE.U32 R2, R5.reuse, R14, R2 ;  /* 0x0000000e05027225 */ /* 0x040fe200078e0002 */
[----:B------:R-:W3:Y:S03]  /*43600*/  LDC R11, c[0x0][0x144] ;  /* 0x00005100ff0b7b82 */ /* 0x000ee60000000800 */
[----:B------:R-:W-:-:S02]  /*43610*/  IMAD R5, R5, R15, R6 ;  /* 0x0000000f05057224 */ /* 0x000fc400078e0206 */
[----:B------:R-:W-:Y:S02]  /*43620*/  IMAD.MOV.U32 R6, RZ, RZ, -0x1 ;  /* 0xffffffffff067424 */ /* 0x000fe400078e00ff */
[----:B------:R-:W-:Y:S01]  /*43630*/  IMAD.IADD R3, R3, 0x1, R5 ;  /* 0x0000000103037824 */ /* 0x000fe200078e0205 */
[----:B------:R-:W4:Y:S01]  /*43640*/  LDC R12, c[0x0][0x608] ;  /* 0x00018200ff0c7b82 */ /* 0x000f220000000800 */
[----:B------:R-:W-:-:S03]  /*43650*/  I2FP.F32.U32 R5, R0 ;  /* 0x0000000000057245 */ /* 0x000fc60000201000 */
[-C--:B0-----:R-:W-:Y:S01]  /*43660*/  SHF.R.U64 R8, R2, R16.reuse, R3 ;  /* 0x0000001002087219 */ /* 0x081fe20000001203 */
[----:B--2---:R-:W-:Y:S01]  /*43670*/  IMAD.MOV R2, RZ, RZ, -R9 ;  /* 0x000000ffff027224 */ /* 0x004fe200078e0a09 */
[----:B------:R-:W-:Y:S01]  /*43680*/  SHF.R.U32.HI R3, RZ, R16, R3 ;  /* 0x00000010ff037219 */ /* 0x000fe20000011603 */
[----:B------:R-:W-:Y:S01]  /*43690*/  FMUL R5, R5, UR6 ;  /* 0x0000000605057c20 */ /* 0x000fe20008400000 */
[----:B------:R-:W0:Y:S01]  /*436a0*/  LDC R7, c[0x0][0x658] ;  /* 0x00019600ff077b82 */ /* 0x000e220000000800 */
[----:B-1----:R-:W-:-:S04]  /*436b0*/  ISETP.NE.U32.AND P0, PT, R18, RZ, PT ;  /* 0x000000ff1200720c */ /* 0x002fc80003f05070 */
[----:B------:R-:W-:-:S03]  /*436c0*/  ISETP.NE.AND.EX P0, PT, R19, RZ, PT, P0 ;  /* 0x000000ff1300720c */ /* 0x000fc60003f05300 */
[----:B------:R-:W1:Y:S01]  /*436d0*/  LDC R15, c[0x0][0x148] ;  /* 0x00005200ff0f7b82 */ /* 0x000e620000000800 */
[----:B---3--:R-:W-:Y:S02]  /*436e0*/  IMAD R16, R11, R2, R4 ;  /* 0x000000020b107224 */ /* 0x008fe400078e0204 */
[----:B------:R-:W-:-:S05]  /*436f0*/  IMAD.MOV.U32 R4, RZ, RZ, 0x1 ;  /* 0x00000001ff047424 */ /* 0x000fca00078e00ff */
[----:B------:R-:W2:Y:S01]  /*43700*/  LDC R14, c[0x0][0x600] ;  /* 0x00018000ff0e7b82 */ /* 0x000ea20000000800 */
[-CC-:B----4-:R-:W-:Y:S02]  /*43710*/  SHF.R.U64 R11, R8, R12.reuse, R3.reuse ;  /* 0x0000000c080b7219 */ /* 0x190fe40000001203 */
[----:B------:R-:W-:Y:S02]  /*43720*/  SHF.R.U32.HI R2, RZ, R12, R3 ;  /* 0x0000000cff027219 */ /* 0x000fe40000011603 */
[----:B------:R3:W4:Y:S03]  /*43730*/  F2I.U32.TRUNC.NTZ R12, R5 ;  /* 0x00000005000c7305 */ /* 0x000726000020f000 */
[----:B------:R-:W1:Y:S01]  /*43740*/  LDC R17, c[0x0][0x648] ;  /* 0x00019200ff117b82 */ /* 0x000e620000000800 */
[-C--:B0-----:R-:W-:Y:S02]  /*43750*/  SHF.R.U64 R13, R11, R7.reuse, R2 ;  /* 0x000000070b0d7219 */ /* 0x081fe40000001202 */
[----:B------:R-:W-:-:S02]  /*43760*/  SHF.L.U32 R6, R6, R7, RZ ;  /* 0x0000000706067219 */ /* 0x000fc400000006ff */
[-C--:B------:R-:W-:Y:S01]  /*43770*/  SHF.R.U32.HI R3, RZ, R7.reuse, R2 ;  /* 0x00000007ff037219 */ /* 0x080fe20000011602 */
[----:B------:R-:W-:Y:S01]  /*43780*/  IMAD.MOV.U32 R2, RZ, RZ, R13 ;  /* 0x000000ffff027224 */ /* 0x000fe200078e000d */
[----:B------:R-:W-:Y:S01]  /*43790*/  SHF.L.U32 R21, R4, R7, RZ ;  /* 0x0000000704157219 */ /* 0x000fe200000006ff */
[----:B------:R-:W0:Y:S01]  /*437a0*/  LDC R20, c[0x0][0x638] ;  /* 0x00018e00ff147b82 */ /* 0x000e220000000800 */
[----:B------:R-:W-:-:S07]  /*437b0*/  LOP3.LUT R22, RZ, R6, RZ, 0x33, !PT ;  /* 0x00000006ff167212 */ /* 0x000fce00078e33ff */
        /* <DEDUP_REMOVED lines=12> */
.L_x_120:
[----:B------:R-:W3:Y:S01]  /*43880*/  LDC R4, c[0x0][0x65c] ;  /* 0x00019700ff047b82 */ /* 0x000ee20000000800 */
[----:B-1----:R-:W-:Y:S01]  /*43890*/  SHF.R.U64 R3, R2, R17, R3 ;  /* 0x0000001102037219 */ /* 0x002fe20000001203 */
[----:B--2---:R-:W-:Y:S01]  /*438a0*/  VIADD R5, R14, 0xffffffff ;  /* 0xffffffff0e057836 */ /* 0x004fe20000000000 */
[----:B------:R-:W-:Y:S01]  /*438b0*/  LOP3.LUT R2, R11, R22, RZ, 0xc0, !PT ;  /* 0x000000160b027212 */ /* 0x000fe200078ec0ff */
[----:B------:R-:W-:Y:S02]  /*438c0*/  IMAD.MOV R12, RZ, RZ, -R12 ;  /* 0x000000ffff0c7224 */ /* 0x000fe400078e0a0c */
[----:B------:R-:W-:Y:S01]  /*438d0*/  IMAD.MOV.U32 R6, RZ, RZ, 0x1 ;  /* 0x00000001ff067424 */ /* 0x000fe200078e00ff */
[----:B------:R-:W-:Y:S02]  /*438e0*/  LOP3.LUT R5, R8, R5, RZ, 0xc0, !PT ;  /* 0x0000000508057212 */ /* 0x000fe400078ec0ff */
[----:B---3--:R-:W-:Y:S01]  /*438f0*/  ISETP.NE.AND P0, PT, R4, 0x1, PT ;  /* 0x000000010400780c */ /* 0x008fe20003f05270 */
[----:B------:R-:W-:-:S02]  /*43900*/  IMAD.MOV R4, RZ, RZ, -R3 ;  /* 0x000000ffff047224 */ /* 0x000fc400078e0a03 */
[----:B------:R-:W-:-:S10]  /*43910*/  IMAD R3, R21, R3, R2 ;  /* 0x0000000315037224 */ /* 0x000fd400078e0202 */
[----:B------:R-:W-:Y:S02]  /*43920*/  @P0 IMAD R16, R15, R12, R0 ;  /* 0x0000000c0f100224 */ /* 0x000fe400078e0200 */
[----:B0-----:R-:W-:Y:S02]  /*43930*/  IMAD R0, R4, R20, R13 ;  /* 0x0000001404007224 */ /* 0x001fe400078e020d */
[----:B------:R-:W-:Y:S02]  /*43940*/  IMAD R3, R3, R23, R16 ;  /* 0x0000001703037224 */ /* 0x000fe400078e0210 */
[----:B------:R-:W-:-:S05]  /*43950*/  IMAD R0, R0, R14, R5 ;  /* 0x0000000e00007224 */ /* 0x000fca00078e0205 */
[----:B------:R-:W-:Y:S02]  /*43960*/  SEL R2, R0, R3, !P0 ;  /* 0x0000000300027207 */ /* 0x000fe40004000000 */
[----:B------:R-:W-:-:S07]  /*43970*/  SEL R3, R3, R0, !P0 ;  /* 0x0000000003037207 */ /* 0x000fce0004000000 */
.L_x_118:
[----:B------:R-:W-:-:S08]  /*43980*/  NOP ;  /* 0x0000000000007918 */ /* 0x000fd00000000000 */
[----:B------:R-:W0:-:S00]  /*43990*/  USETMAXREG.DEALLOC.CTAPOOL 0x18 ;  /* 0x00000018000079c8 */ /* 0x000e0000080e0500 */
[----:B------:R-:W-:-:S13]  /*439a0*/  ISETP.NE.AND P0, PT, RZ, UR5, PT ;  /* 0x00000005ff007c0c */ /* 0x000fda000bf05270 */
[----:B------:R-:W-:Y:S05]  /*439b0*/  @P0 EXIT ;  /* 0x000000000000094d */ /* 0x000fea0003800000 */
[----:B0-----:R-:W-:Y:S01]  /*439c0*/  LOP3.LUT P0, RZ, R6, 0xff, RZ, 0xc0, !PT ;  /* 0x000000ff06ff7812 */ /* 0x001fe2000780c0ff */
[----:B------:R-:W-:Y:S02]  /*439d0*/  IMAD.MOV.U32 R0, RZ, RZ, 0x1 ;  /* 0x00000001ff007424 */ /* 0x000fe400078e00ff */
[----:B------:R-:W-:-:S10]  /*439e0*/  IMAD.MOV.U32 R6, RZ, RZ, RZ ;  /* 0x000000ffff067224 */ /* 0x000fd400078e00ff */
[----:B------:R-:W-:Y:S05]  /*439f0*/  @!P0 BRA `(.L_x_121) ;  /* 0x0000000c00588947 */ /* 0x000fea0003800000 */
[----:B------:R-:W0:Y:S01]  /*43a00*/  LDC R0, c[0x0][0x28c] ;  /* 0x0000a300ff007b82 */ /* 0x000e220000000800 */
[----:B------:R-:W1:Y:S01]  /*43a10*/  S2R R4, SR_TID.X ;  /* 0x0000000000047919 */ /* 0x000e620000002100 */
[----:B------:R-:W-:Y:S01]  /*43a20*/  ULDC UR8, c[0x0][0x658] ;  /* 0x0001960000087ab9 */ /* 0x000fe20000000800 */
[----:B------:R-:W-:Y:S01]  /*43a30*/  UMOV UR7, 0xffffffff ;  /* 0xffffffff00077882 */ /* 0x000fe20000000000 */
[----:B------:R-:W-:Y:S01]  /*43a40*/  ULDC UR6, c[0x0][0xc] ;  /* 0x0000030000067ab9 */ /* 0x000fe20000000800 */
[----:B------:R-:W-:Y:S01]  /*43a50*/  USHF.L.U32 UR9, UR7, UR8, URZ ;  /* 0x0000000807097299 */ /* 0x000fe2000800063f */
[----:B------:R-:W-:Y:S01]  /*43a60*/  BSSY B0, `(.L_x_121) ;  /* 0x00000cf000007945 */ /* 0x000fe20003800000 */
[----:B------:R-:W-:Y:S01]  /*43a70*/  UMOV UR10, 0x1 ;  /* 0x00000001000a7882 */ /* 0x000fe20000000000 */
[----:B------:R-:W-:Y:S01]  /*43a80*/  ULDC UR7, c[0x0][0x10] ;  /* 0x0000040000077ab9 */ /* 0x000fe20000000800 */
[----:B------:R-:W-:Y:S01]  /*43a90*/  USHF.L.U32 UR19, UR10, UR8, URZ ;  /* 0x000000080a137299 */ /* 0x000fe2000800063f */
[----:B------:R-:W-:Y:S01]  /*43aa0*/  IMAD.MOV.U32 R9, RZ, RZ, 0x1 ;  /* 0x00000001ff097424 */ /* 0x000fe200078e00ff */
[----:B------:R-:W-:Y:S01]  /*43ab0*/  UIMAD.WIDE.U32 UR6, UR6, UR7, URZ ;  /* 0x00000007060672a5 */ /* 0x000fe2000f8e003f */
[----:B------:R-:W-:Y:S01]  /*43ac0*/  IMAD.MOV.U32 R6, RZ, RZ, RZ ;  /* 0x000000ffff067224 */ /* 0x000fe200078e00ff */
[----:B------:R-:W-:Y:S01]  /*43ad0*/  ULDC UR8, c[0x0][0x14] ;  /* 0x0000050000087ab9 */ /* 0x000fe20000000800 */
[----:B------:R-:W-:Y:S01]  /*43ae0*/  ULDC UR5, c[0x0][0x600] ;  /* 0x0001800000057ab9 */ /* 0x000fe20000000800 */
[----:B------:R-:W-:-:S02]  /*43af0*/  UIMAD.WIDE.U32 UR22, UR6, UR8, URZ ;  /* 0x00000008061672a5 */ /* 0x000fc4000f8e003f */
[----:B------:R-:W-:Y:S02]  /*43b00*/  UIMAD UR13, UR7, UR8, URZ ;  /* 0x00000008070d72a4 */ /* 0x000fe4000f8e023f */
[----:B------:R-:W-:Y:S02]  /*43b10*/  ULOP3.LUT UR21, UR4, 0x2, URZ, 0xfc, !UPT ;  /* 0x0000000204157892 */ /* 0x000fe4000f8efc3f */
[----:B------:R-:W-:Y:S02]  /*43b20*/  UIADD3 UR5, UR5, -0x1, URZ ;  /* 0xffffffff05057890 */ /* 0x000fe4000fffe03f */
[----:B------:R-:W-:Y:S01]  /*43b30*/  ULOP3.LUT UR18, URZ, UR9, URZ, 0x33, !UPT ;  /* 0x000000093f127292 */ /* 0x000fe2000f8e333f */
[----:B0-----:R-:W-:Y:S01]  /*43b40*/  VIADD R0, R0, 0x7f ;  /* 0x0000007f00007836 */ /* 0x001fe20000000000 */
[----:B------:R-:W-:Y:S01]  /*43b50*/  UIADD3 UR13, UR23, UR13, URZ ;  /* 0x0000000d170d7290 */ /* 0x000fe2000fffe03f */
[----:B------:R-:W-:-:S03]  /*43b60*/  ULDC.64 UR24, c[0x0][0x198] ;  /* 0x0000660000187ab9 */ /* 0x000fc60000000a00 */
[----:B------:R-:W-:-:S04]  /*43b70*/  SHF.R.S32.HI R5, RZ, 0x1f, R0 ;  /* 0x0000001fff057819 */ /* 0x000fc80000011400 */
[----:B------:R-:W-:Y:S01]  /*43b80*/  LEA.HI R5, R5, R0, RZ, 0x7 ;  /* 0x0000000005057211 */ /* 0x000fe200078f38ff */
[----:B------:R-:W-:Y:S01]  /*43b90*/  IMAD.MOV.U32 R0, RZ, RZ, 0x1 ;  /* 0x00000001ff007424 */ /* 0x000fe200078e00ff */
[C---:B-1----:R-:W-:Y:S02]  /*43ba0*/  LOP3.LUT P3, RZ, R4.reuse, 0x7f, RZ, 0xc0, !PT ;  /* 0x0000007f04ff7812 */ /* 0x042fe4000786c0ff */
[----:B------:R-:W-:Y:S02]  /*43bb0*/  SHF.R.S32.HI R7, RZ, 0x7, R5 ;  /* 0x00000007ff077819 */ /* 0x000fe40000011405 */
[----:B------:R-:W-:-:S03]  /*43bc0*/  LOP3.LUT P0, RZ, R4, 0x1f, RZ, 0xc0, !PT ;  /* 0x0000001f04ff7812 */ /* 0x000fc6000780c0ff */
[----:B------:R-:W-:Y:S01]  /*43bd0*/  VIADD R14, R7, 0x1 ;  /* 0x00000001070e7836 */ /* 0x000fe20000000000 */
[----:B------:R-:W-:-:S13]  /*43be0*/  PLOP3.LUT P0, PT, P0, P3, PT, 0x8a, 0x0 ;  /* 0x000000000000781c */ /* 0x000fda0000707172 */
.L_x_133:
[----:B------:R-:W-:-:S03]  /*43bf0*/  UMOV UR6, 0xffffffff ;  /* 0xffffffff00067882 */ /* 0x000fc60000000000 */
[----:B------:R-:W-:Y:S05]  /*43c00*/  BRA.DIV UR6, `(.L_x_122) ;  /* 0x0000000e06887947 */ /* 0x000fea000b800000 */
[----:B------:R-:W-:-:S13]  /*43c10*/  ELECT P1, URZ, PT ;  /* 0x00000000003f782f */ /* 0x000fda0003820000 */
.L_x_142:
[----:B------:R-:W0:Y:S01]  /*43c20*/  LDC R4, c[0x0][0x28c] ;  /* 0x0000a300ff047b82 */ /* 0x000e220000000800 */
[----:B------:R-:W-:Y:S01]  /*43c30*/  BSSY B1, `(.L_x_123) ;  /* 0x0000038000017945 */ /* 0x000fe20003800000 */
[----:B0-----:R-:W-:-:S13]  /*43c40*/  ISETP.LT.OR P1, PT, R4, 0x1, !P1 ;  /* 0x000000010400780c */ /* 0x001fda0004f21670 */
[----:B------:R-:W-:Y:S05]  /*43c50*/  @P1 BRA `(.L_x_124) ;  /* 0x0000000000d41947 */ /* 0x000fea0003800000 */
[----:B------:R-:W-:Y:S02]  /*43c60*/  IMAD R2, R2, 0xa0, RZ ;  /* 0x000000a002027824 */ /* 0x000fe400078e02ff */
[----:B------:R-:W-:Y:S02]  /*43c70*/  IMAD.SHL.U32 R3, R3, 0x200, RZ ;  /* 0x0000020003037824 */ /* 0x000fe400078e00ff */
[----:B------:R-:W-:Y:S02]  /*43c80*/  IMAD.MOV.U32 R13, RZ, RZ, RZ ;  /* 0x000000ffff0d7224 */ /* 0x000fe400078e00ff */
[----:B------:R-:W-:Y:S02]  /*43c90*/  IMAD.MOV.U32 R4, RZ, RZ, R14 ;  /* 0x000000ffff047224 */ /* 0x000fe400078e000e */
[----:B------:R-:W-:Y:S02]  /*43ca0*/  IMAD.MOV.U32 R5, RZ, RZ, R0 ;  /* 0x000000ffff057224 */ /* 0x000fe400078e0000 */
[----:B------:R-:W-:-:S07]  /*43cb0*/  IMAD.MOV.U32 R8, RZ, RZ, R6 ;  /* 0x000000ffff087224 */ /* 0x000fce00078e0006 */
.L_x_128:
[----:B------:R-:W0:Y:S01]  /*43cc0*/  S2R R12, SR_CgaCtaId ;  /* 0x00000000000c7919 */ /* 0x000e220000008800 */
[----:B------:R-:W-:-:S04]  /*43cd0*/  MOV R11, 0x400 ;  /* 0x00000400000b7802 */ /* 0x000fc80000000f00 */
[----:B0-----:R-:W-:Y:S02]  /*43ce0*/  LEA R15, R12, R11, 0x18 ;  /* 0x0000000b0c0f7211 */ /* 0x001fe400078ec0ff */
[----:B------:R-:W-:Y:S01]  /*43cf0*/  SHF.L.U32 R11, R5, 0x1f, RZ ;  /* 0x0000001f050b7819 */ /* 0x000fe200000006ff */
[----:B------:R-:W0:Y:S02]  /*43d00*/  @!P3 LDC R12, c[0x0][0x500] ;  /* 0x00014000ff0cbb82 */ /* 0x000e240000000800 */
[----:B------:R-:W-:-:S04]  /*43d10*/  IMAD R16, R8, 0x8, R15 ;  /* 0x0000000808107824 */ /* 0x000fc800078e020f */
[----:B------:R-:W1:Y:S02]  /*43d20*/  SYNCS.PHASECHK.TRANS64.TRYWAIT P1, [R16+URZ+0x10], R11 ;  /* 0x0000100b100075a7 */ /* 0x000e64000802017f */
[----:B-1----:R-:W-:Y:S05]  /*43d30*/  @!P1 BRA `(.L_x_125) ;  /* 0x0000000c005c9947 */ /* 0x002fea0003800000 */
.L_x_143:
[----:B------:R-:W-:Y:S01]  /*43d40*/  UPRMT UR6, UR21, 0x9910, URZ ;  /* 0x0000991015067896 */ /* 0x000fe2000800003f */
[----:B0-----:R0:W-:Y:S03]  /*43d50*/  @!P3 SYNCS.ARRIVE.TRANS64 RZ, [R16+URZ], R12 ;  /* 0x0000000c10ffb9a7 */ /* 0x0011e6000800003f */
[----:B------:R-:W-:-:S06]  /*43d60*/  UISETP.NE.AND UP0, UPT, UR6, 0x2, UPT ;  /* 0x000000020600788c */ /* 0x000fcc000bf05270 */
[----:B------:R-:W-:-:S13]  /*43d70*/  PLOP3.LUT P1, PT, PT, PT, UP0, 0x80, 0x0 ;  /* 0x000000000000781c */ /* 0x000fda0003f2f008 */
[----:B0-----:R-:W-:Y:S05]  /*43d80*/  @P1 BRA `(.L_x_126) ;  /* 0x0000000000041947 */ /* 0x001fea0003800000 */
[----:B------:R-:W-:Y:S01]  /*43d90*/  BPT.TRAP 0x1 ;  /* 0x000000040000795c */ /* 0x000fe20000300000 */
.L_x_126:
[----:B------:R-:W-:Y:S05]  /*43da0*/  @P0 BRA `(.L_x_127) ;  /* 0x0000000000040947 */ /* 0x000fea0003800000 */
[----:B------:R-:W-:Y:S01]  /*43db0*/  BPT.TRAP 0x1 ;  /* 0x000000040000795c */ /* 0x000fe20000300000 */
.L_x_127:
[--C-:B-1----:R-:W-:Y:S01]  /*43dc0*/  IMAD R11, R8, 0x10000, R15.reuse ;  /* 0x00010000080b7824 */ /* 0x102fe200078e020f */
[----:B------:R-:W-:Y:S01]  /*43dd0*/  R2UR UR9, R16 ;  /* 0x00000000100972ca */ /* 0x000fe200000e0000 */
[----:B------:R-:W-:Y:S01]  /*43de0*/  IMAD R15, R8, 0x5000, R15 ;  /* 0x00005000080f7824 */ /* 0x000fe200078e020f */
[----:B------:R-:W-:Y:S01]  /*43df0*/  UIADD3 UR6, UP0, UR24, 0xf0, URZ ;  /* 0x000000f018067890 */ /* 0x000fe2000ff1e03f */
[----:B------:R-:W-:Y:S01]  /*43e00*/  VIADD R4, R4, 0xffffffff ;  /* 0xffffffff04047836 */ /* 0x000fe20000000000 */
[----:B------:R-:W-:Y:S01]  /*43e10*/  R2UR UR7, R11 ;  /* 0x000000000b0772ca */ /* 0x000fe200000e0000 */
[----:B------:R-:W-:Y:S01]  /*43e20*/  UIADD3 UR26, UP1, UR24, 0x1f0, URZ ;  /* 0x000001f0181a7890 */ /* 0x000fe2000ff3e03f */
[----:B------:R-:W-:Y:S01]  /*43e30*/  R2UR UR8, R15 ;  /* 0x000000000f0872ca */ /* 0x000fe200000e0000 */
[----:B------:R-:W-:Y:S01]  /*43e40*/  VIADD R8, R8, 0x1 ;  /* 0x0000000108087836 */ /* 0x000fe20000000000 */
[----:B------:R-:W-:Y:S01]  /*43e50*/  R2UR UR11, R3 ;  /* 0x00000000030b72ca */ /* 0x000fe200000e0000 */
[----:B------:R-:W-:Y:S01]  /*43e60*/  UIADD3.X UR27, URZ, UR25, URZ, UP1, !UPT ;  /* 0x000000193f1b7290 */ /* 0x000fe20008ffe43f */
[C---:B------:R-:W-:Y:S01]  /*43e70*/  R2UR UR10, R13.reuse ;  /* 0x000000000d0a72ca */ /* 0x040fe200000e0000 */
[----:B------:R-:W-:Y:S01]  /*43e80*/  UMOV UR14, 0x0 ;  /* 0x00000000000e7882 */ /* 0x000fe20000000000 */
[----:B------:R-:W-:Y:S01]  /*43e90*/  R2UR UR12, R10 ;  /* 0x000000000a0c72ca */ /* 0x000fe200000e0000 */
[----:B------:R-:W-:Y:S01]  /*43ea0*/  UMOV UR15, 0x10000000 ;  /* 0x10000000000f7882 */ /* 0x000fe20000000000 */
[----:B------:R-:W-:Y:S01]  /*43eb0*/  R2UR UR20, R2 ;  /* 0x00000000021472ca */ /* 0x000fe200000e0000 */
[----:B------:R-:W-:Y:S01]  /*43ec0*/  VIADD R13, R13, 0x80 ;  /* 0x000000800d0d7836 */ /* 0x000fe20000000000 */
[----:B------:R-:W-:Y:S01]  /*43ed0*/  ISETP.GT.AND P2, PT, R4, 0x1, PT ;  /* 0x000000010400780c */ /* 0x000fe20003f44270 */
[----:B------:R-:W-:Y:S01]  /*43ee0*/  UIADD3 UR16, UR7, 0x100, URZ ;  /* 0x0000010007107890 */ /* 0x000fe2000fffe03f */
[----:B------:R-:W-:Y:S01]  /*43ef0*/  ISETP.NE.AND P1, PT, R8, 0x2, PT ;  /* 0x000000020800780c */ /* 0x000fe20003f25270 */
[----:B------:R-:W-:-:S02]  /*43f00*/  UIADD3.X UR7, URZ, UR25, URZ, UP0, !UPT ;  /* 0x000000193f077290 */ /* 0x000fc400087fe43f */
[----:B------:R-:W-:Y:S01]  /*43f10*/  UIADD3 UR17, UR8, 0x20100, URZ ;  /* 0x0002010008117890 */ /* 0x000fe2000fffe03f */
[----:B------:R-:W-:Y:S02]  /*43f20*/  SEL R12, RZ, 0x1, P1 ;  /* 0x00000001ff0c7807 */ /* 0x000fe40000800000 */
[----:B------:R-:W-:Y:S01]  /*43f30*/  UMOV UR8, UR16 ;  /* 0x0000001000087c82 */ /* 0x000fe20008000000 */
[----:B------:R-:W-:Y:S02]  /*43f40*/  SEL R8, R8, RZ, P1 ;  /* 0x000000ff08087207 */ /* 0x000fe40000800000 */
[----:B------:R-:W-:Y:S01]  /*43f50*/  LOP3.LUT R5, R5, R12, RZ, 0x3c, !PT ;  /* 0x0000000c05057212 */ /* 0x000fe200078e3cff */
[----:B------:R0:W-:Y:S02]  /*43f60*/  UTMALDG.3D [UR8], [UR6], desc[UR14] ;  /* 0x00000e08060075b4 */ /* 0x0001e40008011000 */
[----:B0-----:R-:W-:Y:S01]  /*43f70*/  UMOV UR8, UR17 ;  /* 0x0000001100087c82 */ /* 0x001fe20008000000 */
[----:B------:R-:W-:-:S02]  /*43f80*/  UMOV UR11, UR20 ;  /* 0x00000014000b7c82 */ /* 0x000fc40008000000 */
[----:B------:R0:W-:Y:S02]  /*43f90*/  UTMALDG.3D [UR8], [UR26], desc[UR14] ;  /* 0x00000e081a0075b4 */ /* 0x0001e40008011000 */
[----:B0-----:R-:W-:Y:S05]  /*43fa0*/  @P2 BRA `(.L_x_128) ;  /* 0xfffffffc00442947 */ /* 0x001fea000383ffff */
.L_x_124:
[----:B------:R-:W-:Y:S05]  /*43fb0*/  BSYNC B1 ;  /* 0x0000000000017941 */ /* 0x000fea0003800000 */
.L_x_123:
[----:B------:R-:W2:Y:S01]  /*43fc0*/  LDL.LU R16, [R1+0x668] ;  /* 0x0006680001107983 */ /* 0x000ea20000300800 */
[----:B------:R-:W-:Y:S01]  /*43fd0*/  LOP3.LUT P4, RZ, R9, 0xff, RZ, 0xc0, !PT ;  /* 0x000000ff09ff7812 */ /* 0x000fe2000788c0ff */
[----:B------:R-:W-:Y:S01]  /*43fe0*/  IMAD.IADD R6, R7, 0x1, R6 ;  /* 0x0000000107067824 */ /* 0x000fe200078e0206 */
[----:B------:R-:W-:Y:S01]  /*43ff0*/  ULDC.64 UR6, c[0x0][0x650] ;  /* 0x0001940000067ab9 */ /* 0x000fe20000000a00 */
[----:B------:R-:W3:Y:S01]  /*44000*/  LDL.LU R15, [R1+0x66c] ;  /* 0x00066c00010f7983 */ /* 0x000ee20000300800 */
[----:B------:R-:W-:Y:S01]  /*44010*/  BSSY B1, `(.L_x_129) ;  /* 0x0000071000017945 */ /* 0x000fe20003800000 */
[----:B------:R-:W-:Y:S01]  /*44020*/  IMAD.MOV.U32 R10, RZ, RZ, -0x1 ;  /* 0xffffffffff0a7424 */ /* 0x000fe200078e00ff */
[----:B------:R-:W-:Y:S02]  /*44030*/  SHF.R.U32.HI R2, RZ, 0x1, R6 ;  /* 0x00000001ff027819 */ /* 0x000fe40000011606 */
[----:B------:R-:W-:Y:S02]  /*44040*/  ISETP.GT.U32.AND P1, PT, R6, 0x1, PT ;  /* 0x000000010600780c */ /* 0x000fe40003f24070 */
[----:B------:R-:W-:-:S02]  /*44050*/  LOP3.LUT R2, R2, 0x1, RZ, 0xc0, !PT ;  /* 0x0000000102027812 */ /* 0x000fc400078ec0ff */
[C---:B------:R-:W-:Y:S01]  /*44060*/  ISETP.LT.U32.AND P1, PT, R7.reuse, 0x2, P1 ;  /* 0x000000020700780c */ /* 0x040fe20000f21070 */
[----:B------:R-:W0:Y:S01]  /*44070*/  @P4 S2R R3, SR_CgaCtaId ;  /* 0x0000000000034919 */ /* 0x000e220000008800 */
[----:B------:R-:W-:Y:S02]  /*44080*/  ISETP.NE.U32.AND P2, PT, R2, 0x1, PT ;  /* 0x000000010200780c */ /* 0x000fe40003f45070 */
[----:B------:R-:W-:Y:S02]  /*44090*/  @P4 MOV R2, 0x400 ;  /* 0x0000040000024802 */ /* 0x000fe40000000f00 */
[----:B------:R-:W-:Y:S02]  /*440a0*/  ISETP.GT.U32.AND P2, PT, R7, 0x1, !P2 ;  /* 0x000000010700780c */ /* 0x000fe40005744070 */
[----:B------:R-:W-:Y:S02]  /*440b0*/  LOP3.LUT R6, R6, 0x1, RZ, 0xc0, !PT ;  /* 0x0000000106067812 */ /* 0x000fe400078ec0ff */
[----:B------:R-:W-:-:S02]  /*440c0*/  PRMT R4, RZ, 0x7610, R4 ;  /* 0x00007610ff047816 */ /* 0x000fc40000000004 */
[----:B------:R-:W-:Y:S02]  /*440d0*/  PRMT R9, RZ, 0x7610, R9 ;  /* 0x00007610ff097816 */ /* 0x000fe40000000009 */
[----:B0-----:R-:W-:Y:S02]  /*440e0*/  @P4 LEA R2, R3, R2, 0x18 ;  /* 0x0000000203024211 */ /* 0x001fe400078ec0ff */
[----:B------:R-:W-:Y:S02]  /*440f0*/  SEL R3, RZ, 0x1, !P1 ;  /* 0x00000001ff037807 */ /* 0x000fe40004800000 */
[----:B------:R0:W-:Y:S02]  /*44100*/  @P4 SYNCS.ARRIVE.TRANS64.A1T0 RZ, [R2+URZ+0x38], RZ ;  /* 0x000038ff02ff49a7 */ /* 0x0001e4000810003f */
[----:B0-----:R-:W-:-:S04]  /*44110*/  SEL R2, RZ, 0x1, !P2 ;  /* 0x00000001ff027807 */ /* 0x001fc80005000000 */
[----:B------:R-:W-:Y:S01]  /*44120*/  LOP3.LUT R0, R2, R0, R3, 0x96, !PT ;  /* 0x0000000002007212 */ /* 0x000fe200078e9603 */
[----:B------:R-:W-:Y:S02]  /*44130*/  IMAD.MOV.U32 R3, RZ, RZ, -0x1 ;  /* 0xffffffffff037424 */ /* 0x000fe400078e00ff */
[----:B------:R-:W-:Y:S01]  /*44140*/  IMAD.MOV.U32 R2, RZ, RZ, -0x1 ;  /* 0xffffffffff027424 */ /* 0x000fe200078e00ff */
[----:B---3--:R-:W-:-:S04]  /*44150*/  IADD3 R15, P1, R15, UR22, RZ ;  /* 0x000000160f0f7c10 */ /* 0x008fc8000ff3e0ff */
[----:B--2---:R-:W-:Y:S01]  /*44160*/  IADD3.X R16, R16, UR13, RZ, P1, !PT ;  /* 0x0000000d10107c10 */ /* 0x004fe20008ffe4ff */
[----:B------:R0:W-:Y:S01]  /*44170*/  STL [R1+0x66c], R15 ;  /* 0x00066c0f01007387 */ /* 0x0001e20000100800 */
[----:B------:R-:W-:-:S03]  /*44180*/  ISETP.GE.U32.AND P1, PT, R15, UR6, PT ;  /* 0x000000060f007c0c */ /* 0x000fc6000bf26070 */
[----:B------:R0:W-:Y:S01]  /*44190*/  STL [R1+0x668], R16 ;  /* 0x0006681001007387 */ /* 0x0001e20000100800 */
[----:B------:R-:W-:-:S13]  /*441a0*/  ISETP.GE.U32.AND.EX P1, PT, R16, UR7, PT, P1 ;  /* 0x0000000710007c0c */ /* 0x000fda000bf26110 */
[----:B0-----:R-:W-:Y:S05]  /*441b0*/  @P1 BRA `(.L_x_130) ;  /* 0x0000000400581947 */ /* 0x001fea0003800000 */
[----:B------:R-:W0:Y:S01]  /*441c0*/  S2R R8, SR_CTAID.X ;  /* 0x0000000000087919 */ /* 0x000e220000002500 */
[----:B------:R-:W1:Y:S01]  /*441d0*/  LDC R11, c[0x0][0x65c] ;  /* 0x00019700ff0b7b82 */ /* 0x000e620000000800 */
[----:B------:R-:W-:Y:S01]  /*441e0*/  ULDC UR6, c[0x0][0x150] ;  /* 0x0000540000067ab9 */ /* 0x000fe20000000800 */
[----:B------:R-:W-:Y:S01]  /*441f0*/  ULDC UR9, c[0x0][0x630] ;  /* 0x00018c0000097ab9 */ /* 0x000fe20000000800 */
[----:B------:R-:W2:Y:S05]  /*44200*/  S2R R5, SR_CTAID.Y ;  /* 0x0000000000057919 */ /* 0x000eaa0000002600 */
[----:B------:R-:W3:Y:S08]  /*44210*/  LDC R3, c[0x0][0x144] ;  /* 0x00005100ff037b82 */ /* 0x000ef00000000800 */
[----:B------:R-:W4:Y:S01]  /*44220*/  LDC R12, c[0x0][0x148] ;  /* 0x00005200ff0c7b82 */ /* 0x000f220000000800 */
[----:B-1----:R-:W-:-:S02]  /*44230*/  ISETP.NE.AND P5, PT, R11, 0x1, PT ;  /* 0x000000010b00780c */ /* 0x002fc40003fa5270 */
[----:B0-----:R-:W-:Y:S02]  /*44240*/  I2FP.F32.U32 R2, R8 ;  /* 0x0000000800027245 */ /* 0x001fe40000201000 */
[----:B--2---:R-:W-:-:S03]  /*44250*/  I2FP.F32.U32 R4, R5 ;  /* 0x0000000500047245 */ /* 0x004fc60000201000 */
[----:B------:R-:W-:Y:S01]  /*44260*/  FMUL R2, R2, UR6 ;  /* 0x0000000602027c20 */ /* 0x000fe20008400000 */
[----:B------:R-:W-:Y:S02]  /*44270*/  ULDC UR6, c[0x0][0x154] ;  /* 0x0000550000067ab9 */ /* 0x000fe40000000800 */
[----:B------:R-:W-:Y:S01]  /*44280*/  FMUL R10, R4, UR6 ;  /* 0x00000006040a7c20 */ /* 0x000fe20008400000 */
[----:B------:R-:W-:Y:S02]  /*44290*/  ULDC.64 UR6, c[0x0][0x628] ;  /* 0x00018a0000067ab9 */ /* 0x000fe40000000a00 */
[----:B------:R-:W0:Y:S01]  /*442a0*/  F2I.U32.TRUNC.NTZ R2, R2 ;  /* 0x0000000200027305 */ /* 0x000e22000020f000 */
[----:B------:R-:W-:-:S04]  /*442b0*/  ISETP.NE.U32.AND P1, PT, RZ, UR6, PT ;  /* 0x00000006ff007c0c */ /* 0x000fc8000bf25070 */
[----:B------:R-:W-:-:S03]  /*442c0*/  ISETP.NE.AND.EX P1, PT, RZ, UR7, PT, P1 ;  /* 0x00000007ff007c0c */ /* 0x000fc6000bf25310 */
[----:B------:R-:W1:Y:S01]  /*442d0*/  F2I.U32.TRUNC.NTZ R10, R10 ;  /* 0x0000000a000a7305 */ /* 0x000e62000020f000 */
[----:B0-----:R-:W-:Y:S02]  /*442e0*/  IMAD.MOV R4, RZ, RZ, -R2 ;  /* 0x000000ffff047224 */ /* 0x001fe400078e0a02 */
[----:B------:R-:W-:Y:S02]  /*442f0*/  IMAD.MOV.U32 R2, RZ, RZ, R15 ;  /* 0x000000ffff027224 */ /* 0x000fe400078e000f */
[----:B---3--:R-:W-:Y:S02]  /*44300*/  IMAD R8, R3, R4, R8 ;  /* 0x0000000403087224 */ /* 0x008fe400078e0208 */
[----:B-1----:R-:W-:-:S04]  /*44310*/  IMAD.MOV R3, RZ, RZ, -R10 ;  /* 0x000000ffff037224 */ /* 0x002fc800078e0a0a */
[----:B----4-:R-:W-:Y:S02]  /*44320*/  @P5 IMAD R8, R12, R3, R5 ;  /* 0x000000030c085224 */ /* 0x010fe400078e0205 */
[----:B------:R-:W-:Y:S01]  /*44330*/  IMAD.MOV.U32 R3, RZ, RZ, R16 ;  /* 0x000000ffff037224 */ /* 0x000fe200078e0010 */
[----:B------:R-:W-:Y:S06]  /*44340*/  @!P1 BRA `(.L_x_131) ;  /* 0x0000000000289947 */ /* 0x000fec0003800000 */
[----:B------:R-:W-:Y:S02]  /*44350*/  ULDC UR8, c[0x0][0x634] ;  /* 0x00018d0000087ab9 */ /* 0x000fe40000000800 */
[----:B------:R-:W-:-:S05]  /*44360*/  IADD3 R3, P1, R15, UR8, RZ ;  /* 0x000000080f037c10 */ /* 0x000fca000ff3e0ff */
[----:B------:R-:W-:-:S04]  /*44370*/  IMAD.X R11, RZ, RZ, R16, P1 ;  /* 0x000000ffff0b7224 */ /* 0x000fc800008e0610 */
[----:B------:R-:W-:-:S04]  /*44380*/  IMAD.WIDE.U32 R4, R11, UR6, RZ ;  /* 0x000000060b047c25 */ /* 0x000fc8000f8e00ff */
[----:B------:R-:W-:-:S04]  /*44390*/  IMAD.WIDE.U32 R4, P1, R3, UR7, R4 ;  /* 0x0000000703047c25 */ /* 0x000fc8000f820004 */
[----:B------:R-:W-:-:S04]  /*443a0*/  IMAD.WIDE.U32 R2, R3, UR6, RZ ;  /* 0x0000000603027c25 */ /* 0x000fc8000f8e00ff */
[----:B------:R-:W-:Y:S01]  /*443b0*/  IMAD.MOV.U32 R2, RZ, RZ, R5 ;  /* 0x000000ffff027224 */ /* 0x000fe200078e0005 */
[----:B------:R-:W-:Y:S01]  /*443c0*/  IADD3 RZ, P2, R3, R4, RZ ;  /* 0x0000000403ff7210 */ /* 0x000fe20007f5e0ff */
[----:B------:R-:W-:-:S04]  /*443d0*/  IMAD.X R3, RZ, RZ, RZ, P1 ;  /* 0x000000ffff037224 */ /* 0x000fc800008e06ff */
[----:B------:R-:W-:-:S08]  /*443e0*/  IMAD.WIDE.U32.X R2, R11, UR7, R2, P2 ;  /* 0x000000070b027c25 */ /* 0x000fd000090e0402 */
.L_x_131:
[--C-:B------:R-:W-:Y:S01]  /*443f0*/  SHF.R.U64 R10, R2, UR9, R3.reuse ;  /* 0x00000009020a7c19 */ /* 0x100fe20008001203 */
[----:B------:R-:W-:Y:S01]  /*44400*/  ULDC.64 UR6, c[0x0][0x620] ;  /* 0x0001880000067ab9 */ /* 0x000fe20000000a00 */
[----:B------:R-:W-:Y:S01]  /*44410*/  SHF.R.U32.HI R2, RZ, UR9, R3 ;  /* 0x00000009ff027c19 */ /* 0x000fe20008011603 */
[----:B------:R-:W-:Y:S01]  /*44420*/  IMAD.MOV.U32 R3, RZ, RZ, R16 ;  /* 0x000000ffff037224 */ /* 0x000fe200078e0010 */
[----:B------:R-:W-:Y:S01]  /*44430*/  IADD3 R11, P1, RZ, -R10, RZ ;  /* 0x8000000aff0b7210 */ /* 0x000fe20007f3e0ff */
[----:B------:R-:W-:-:S04]  /*44440*/  ULDC.64 UR8, c[0x0][0x640] ;  /* 0x0001900000087ab9 */ /* 0x000fc80000000a00 */
[----:B------:R-:W-:Y:S01]  /*44450*/  IMAD.X R2, RZ, RZ, ~R2, P1 ;  /* 0x000000ffff027224 */ /* 0x000fe200008e0e02 */
[----:B------:R-:W-:-:S03]  /*44460*/  ISETP.NE.U32.AND P1, PT, RZ, UR8, PT ;  /* 0x00000008ff007c0c */ /* 0x000fc6000bf25070 */
[----:B------:R-:W-:Y:S01]  /*44470*/  IMAD R2, R2, UR6, RZ ;  /* 0x0000000602027c24 */ /* 0x000fe2000f8e02ff */
[----:B------:R-:W-:-:S03]  /*44480*/  ISETP.NE.AND.EX P1, PT, RZ, UR9, PT, P1 ;  /* 0x00000009ff007c0c */ /* 0x000fc6000bf25310 */
[----:B------:R-:W-:Y:S02]  /*44490*/  IMAD R5, R11, UR7, R2 ;  /* 0x000000070b057c24 */ /* 0x000fe4000f8e0202 */
[----:B------:R-:W-:-:S04]  /*444a0*/  IMAD.MOV.U32 R2, RZ, RZ, R15 ;  /* 0x000000ffff027224 */ /* 0x000fc800078e000f */
[----:B------:R-:W-:Y:S01]  /*444b0*/  IMAD.WIDE.U32 R2, R11, UR6, R2 ;  /* 0x000000060b027c25 */ /* 0x000fe2000f8e0002 */
[----:B------:R-:W-:-:S03]  /*444c0*/  ULDC UR6, c[0x0][0x618] ;  /* 0x0001860000067ab9 */ /* 0x000fc60000000800 */
[----:B------:R-:W-:-:S05]  /*444d0*/  IMAD.IADD R3, R3, 0x1, R5 ;  /* 0x0000000103037824 */ /* 0x000fca00078e0205 */
[--C-:B------:R-:W-:Y:S02]  /*444e0*/  SHF.R.U64 R11, R2, UR6, R3.reuse ;  /* 0x00000006020b7c19 */ /* 0x100fe40008001203 */
[----:B------:R-:W-:Y:S01]  /*444f0*/  SHF.R.U32.HI R2, RZ, UR6, R3 ;  /* 0x00000006ff027c19 */ /* 0x000fe20008011603 */
[----:B------:R-:W-:-:S03]  /*44500*/  ULDC UR6, c[0x0][0x608] ;  /* 0x0001820000067ab9 */ /* 0x000fc60000000800 */
[--C-:B------:R-:W-:Y:S02]  /*44510*/  SHF.R.U64 R12, R11, UR6, R2.reuse ;  /* 0x000000060b0c7c19 */ /* 0x100fe40008001202 */
[----:B------:R-:W-:Y:S01]  /*44520*/  SHF.R.U32.HI R3, RZ, UR6, R2 ;  /* 0x00000006ff037c19 */ /* 0x000fe20008011602 */
[----:B------:R-:W-:-:S03]  /*44530*/  ULDC UR6, c[0x0][0x658] ;  /* 0x0001960000067ab9 */ /* 0x000fc60000000800 */
[--C-:B------:R-:W-:Y:S02]  /*44540*/  SHF.R.U64 R13, R12, UR6, R3.reuse ;  /* 0x000000060c0d7c19 */ /* 0x100fe40008001203 */
[----:B------:R-:W-:-:S03]  /*44550*/  SHF.R.U32.HI R15, RZ, UR6, R3 ;  /* 0x00000006ff0f7c19 */ /* 0x000fc60008011603 */
[----:B------:R-:W-:Y:S02]  /*44560*/  IMAD.MOV.U32 R2, RZ, RZ, R13 ;  /* 0x000000ffff027224 */ /* 0x000fe400078e000d */
        /* <DEDUP_REMOVED lines=12> */
.L_x_132:
[----:B------:R-:W-:Y:S01]  /*44630*/  ULDC UR6, c[0x0][0x648] ;  /* 0x0001920000067ab9 */ /* 0x000fe20000000800 */
[----:B------:R-:W-:Y:S01]  /*44640*/  LOP3.LUT R12, R12, UR18, RZ, 0xc0, !PT ;  /* 0x000000120c0c7c12 */ /* 0x000fe2000f8ec0ff */
[----:B------:R-:W-:Y:S01]  /*44650*/  IMAD.MOV.U32 R4, RZ, RZ, 0x1 ;  /* 0x00000001ff047424 */ /* 0x000fe200078e00ff */
[----:B------:R-:W-:Y:S01]  /*44660*/  SHF.R.U64 R3, R2, UR6, R3 ;  /* 0x0000000602037c19 */ /* 0x000fe20008001203 */
[----:B------:R-:W-:-:S04]  /*44670*/  ULDC UR6, c[0x0][0x638] ;  /* 0x00018e0000067ab9 */ /* 0x000fc80000000800 */
[----:B------:R-:W-:Y:S02]  /*44680*/  IMAD.MOV R2, RZ, RZ, -R3 ;  /* 0x000000ffff027224 */ /* 0x000fe400078e0a03 */
[----:B------:R-:W-:Y:S02]  /*44690*/  IMAD R5, R3, UR19, R12 ;  /* 0x0000001303057c24 */ /* 0x000fe4000f8e020c */
[----:B------:R-:W-:Y:S01]  /*446a0*/  IMAD R13, R2, UR6, R13 ;  /* 0x00000006020d7c24 */ /* 0x000fe2000f8e020d */
[----:B------:R-:W-:Y:S01]  /*446b0*/  ULDC UR6, c[0x0][0x610] ;  /* 0x0001840000067ab9 */ /* 0x000fe20000000800 */
[----:B------:R-:W-:Y:S01]  /*446c0*/  LOP3.LUT R2, R11, UR5, RZ, 0xc0, !PT ;  /* 0x000000050b027c12 */ /* 0x000fe2000f8ec0ff */
[----:B------:R-:W-:Y:S01]  /*446d0*/  IMAD R8, R5, UR6, R8 ;  /* 0x0000000605087c24 */ /* 0x000fe2000f8e0208 */
[----:B------:R-:W-:-:S03]  /*446e0*/  ULDC UR6, c[0x0][0x600] ;  /* 0x0001800000067ab9 */ /* 0x000fc60000000800 */
[----:B------:R-:W-:-:S05]  /*446f0*/  IMAD R13, R13, UR6, R2 ;  /* 0x000000060d0d7c24 */ /* 0x000fca000f8e0202 */
[----:B------:R-:W-:Y:S02]  /*44700*/  SEL R2, R13, R8, !P5 ;  /* 0x000000080d027207 */ /* 0x000fe40006800000 */
[----:B------:R-:W-:-:S07]  /*44710*/  SEL R3, R8, R13, !P5 ;  /* 0x0000000d08037207 */ /* 0x000fce0006800000 */
.L_x_130:
[----:B------:R-:W-:Y:S05]  /*44720*/  BSYNC B1 ;  /* 0x0000000000017941 */ /* 0x000fea0003800000 */
.L_x_129:
[----:B------:R-:W-:-:S13]  /*44730*/  LOP3.LUT P1, RZ, R4, 0xff, RZ, 0xc0, !PT ;  /* 0x000000ff04ff7812 */ /* 0x000fda000782c0ff */
[----:B------:R-:W-:Y:S05]  /*44740*/  @P1 BRA `(.L_x_133) ;  /* 0xfffffff400281947 */ /* 0x000fea000383ffff */
[----:B------:R-:W-:Y:S05]  /*44750*/  BSYNC B0 ;  /* 0x0000000000007941 */ /* 0x000fea0003800000 */
.L_x_121:
[----:B------:R-:W-:-:S03]  /*44760*/  UMOV UR6, 0xffffffff ;  /* 0xffffffff00067882 */ /* 0x000fc60000000000 */
[----:B------:R-:W-:Y:S05]  /*44770*/  BRA.DIV UR6, `(.L_x_134) ;  /* 0x0000000206e07947 */ /* 0x000fea000b800000 */
[----:B------:R-:W-:-:S13]  /*44780*/  ELECT P0, URZ, PT ;  /* 0x00000000003f782f */ /* 0x000fda0003800000 */
.L_x_146:
[----:B------:R-:W-:Y:S04]  /*44790*/  BSSY B0, `(.L_x_135) ;  /* 0x000001a000007945 */ /* 0x000fe80003800000 */
[----:B------:R-:W-:Y:S05]  /*447a0*/  @!P0 BRA `(.L_x_136) ;  /* 0x0000000000608947 */ /* 0x000fea0003800000 */
[----:B------:R-:W-:-:S04]  /*447b0*/  ULOP3.LUT UR6, UR4, 0x2, URZ, 0xfc, !UPT ;  /* 0x0000000204067892 */ /* 0x000fc8000f8efc3f */
[----:B------:R-:W-:-:S06]  /*447c0*/  UISETP.NE.AND UP0, UPT, UR6, 0x3, UPT ;  /* 0x000000030600788c */ /* 0x000fcc000bf05270 */
[----:B------:R-:W-:-:S13]  /*447d0*/  PLOP3.LUT P0, PT, PT, PT, UP0, 0x80, 0x0 ;  /* 0x000000000000781c */ /* 0x000fda0003f0f008 */
[----:B------:R-:W-:Y:S05]  /*447e0*/  @!P0 BRA `(.L_x_137) ;  /* 0x0000000000048947 */ /* 0x000fea0003800000 */
[----:B------:R-:W-:Y:S01]  /*447f0*/  BPT.TRAP 0x1 ;  /* 0x000000040000795c */ /* 0x000fe20000300000 */
.L_x_137:
[----:B------:R-:W0:Y:S01]  /*44800*/  S2R R3, SR_CgaCtaId ;  /* 0x0000000000037919 */ /* 0x000e220000008800 */
[----:B------:R-:W-:-:S04]  /*44810*/  MOV R2, 0x400 ;  /* 0x0000040000027802 */ /* 0x000fc80000000f00 */
[----:B0-----:R-:W-:Y:S02]  /*44820*/  LEA R3, R3, R2, 0x18 ;  /* 0x0000000203037211 */ /* 0x001fe400078ec0ff */
[----:B------:R-:W-:-:S03]  /*44830*/  SHF.L.U32 R2, R0, 0x1f, RZ ;  /* 0x0000001f00027819 */ /* 0x000fc600000006ff */
[----:B------:R-:W-:-:S04]  /*44840*/  VIADD R3, R3, 0x10 ;  /* 0x0000001003037836 */ /* 0x000fc80000000000 */
[----:B------:R-:W-:-:S04]  /*44850*/  IMAD R5, R6, 0x8, R3 ;  /* 0x0000000806057824 */ /* 0x000fc800078e0203 */
[----:B------:R-:W0:Y:S02]  /*44860*/  SYNCS.PHASECHK.TRANS64.TRYWAIT P0, [R5+URZ], R2 ;  /* 0x00000002050075a7 */ /* 0x000e24000800017f */
[----:B0-----:R-:W-:Y:S05]  /*44870*/  @!P0 BRA `(.L_x_138) ;  /* 0x0000000000c48947 */ /* 0x001fea0003800000 */
.L_x_147:
[----:B------:R-:W-:-:S05]  /*44880*/  VIADD R6, R6, 0x1 ;  /* 0x0000000106067836 */ /* 0x000fca0000000000 */
[----:B------:R-:W-:-:S04]  /*44890*/  ISETP.NE.AND P0, PT, R6, 0x2, PT ;  /* 0x000000020600780c */ /* 0x000fc80003f05270 */
[----:B0-----:R-:W-:Y:S02]  /*448a0*/  SEL R5, RZ, 0x1, P0 ;  /* 0x00000001ff057807 */ /* 0x001fe40000000000 */
[----:B------:R-:W-:Y:S02]  /*448b0*/  SEL R6, R6, RZ, P0 ;  /* 0x000000ff06067207 */ /* 0x000fe40000000000 */
[----:B------:R-:W-:-:S03]  /*448c0*/  LOP3.LUT R0, R0, R5, RZ, 0x3c, !PT ;  /* 0x0000000500007212 */ /* 0x000fc600078e3cff */
[----:B------:R-:W-:Y:S01]  /*448d0*/  IMAD R3, R6, 0x8, R3 ;  /* 0x0000000806037824 */ /* 0x000fe200078e0203 */
[----:B------:R-:W-:-:S07]  /*448e0*/  SHF.L.U32 R0, R0, 0x1f, RZ ;  /* 0x0000001f00007819 */ /* 0x000fce00000006ff */
.L_x_139:
[----:B0-----:R0:W1:Y:S02]  /*448f0*/  SYNCS.PHASECHK.TRANS64.TRYWAIT P0, [R3+URZ], R0 ;  /* 0x00000000030075a7 */ /* 0x001064000800017f */
[----:B-1----:R-:W-:Y:S05]  /*44900*/  @!P0 NANOSLEEP.SYNCS 0x989680 ;  /* 0x009896800000895d */ /* 0x002fea0003900000 */
[----:B------:R-:W1:Y:S02]  /*44910*/  @!P0 SYNCS.PHASECHK.TRANS64 P0, [R3+URZ], R0 ;  /* 0x00000000030085a7 */ /* 0x000e64000800007f */
[----:B-1----:R-:W-:Y:S05]  /*44920*/  @!P0 BRA `(.L_x_139) ;  /* 0xfffffffc00f08947 */ /* 0x002fea000383ffff */
.L_x_136:
[----:B------:R-:W-:Y:S05]  /*44930*/  BSYNC B0 ;  /* 0x0000000000007941 */ /* 0x000fea0003800000 */
.L_x_135:
[----:B------:R-:W-:Y:S05]  /*44940*/  EXIT ;  /* 0x000000000000794d */ /* 0x000fea0003800000 */
.L_x_17:
[----:B-1----:R-:W-:-:S04]  /*44950*/  IMAD.U32 R5, RZ, RZ, UR12 ;  /* 0x0000000cff057e24 */ /* 0x002fc8000f8e00ff */
[----:B------:R1:W4:Y:S03]  /*44960*/  SYNCS.PHASECHK.TRANS64.TRYWAIT P0, [R5+URZ], R4 ;  /* 0x00000004050075a7 */ /* 0x000326000800017f */
[----:B----4-:R-:W-:Y:S05]  /*44970*/  @!P0 NANOSLEEP.SYNCS 0x989680 ;  /* 0x009896800000895d */ /* 0x010fea0003900000 */
[----:B------:R-:W4:Y:S02]  /*44980*/  @!P0 SYNCS.PHASECHK.TRANS64 P0, [R5+URZ], R4 ;  /* 0x00000004050085a7 */ /* 0x000f24000800007f */
[----:B----4-:R-:W-:Y:S05]  /*44990*/  @!P0 BRA `(.L_x_17) ;  /* 0xfffffffc00ec8947 */ /* 0x010fea000383ffff */
[----:B------:R-:W-:Y:S05]  /*449a0*/  BRA `(.L_x_16) ;  /* 0xfffffbe8007c7947 */ /* 0x000fea000383ffff */
.L_x_23:
[----:B-----5:R1:W-:Y:S02]  /*449b0*/  STL [R1+0x674], R0 ;  /* 0x0006740001007387 */ /* 0x0203e40000100800 */
[----:B-1----:R-:W-:-:S04]  /*449c0*/  IMAD.U32 R0, RZ, RZ, UR14 ;  /* 0x0000000eff007e24 */ /* 0x002fc8000f8e00ff */
[----:B------:R1:W3:Y:S03]  /*449d0*/  SYNCS.PHASECHK.TRANS64.TRYWAIT P0, [R0+URZ], R5 ;  /* 0x00000005000075a7 */ /* 0x0002e6000800017f */
[----:B---3--:R-:W-:Y:S05]  /*449e0*/  @!P0 NANOSLEEP.SYNCS 0x989680 ;  /* 0x009896800000895d */ /* 0x008fea0003900000 */
[----:B------:R1:W3:Y:S02]  /*449f0*/  @!P0 SYNCS.PHASECHK.TRANS64 P0, [R0+URZ], R5 ;  /* 0x00000005000085a7 */ /* 0x0002e4000800007f */
[----:B-1----:R1:W5:Y:S02]  /*44a00*/  LDL.LU R0, [R1+0x674] ;  /* 0x0006740001007983 */ /* 0x0023640000300800 */
[----:B-1-3--:R-:W-:Y:S05]  /*44a10*/  @!P0 BRA `(.L_x_23) ;  /* 0xfffffffc00e48947 */ /* 0x00afea000383ffff */
[----:B------:R-:W-:Y:S05]  /*44a20*/  BRA `(.L_x_22) ;  /* 0xfffffc8c00107947 */ /* 0x000fea000383ffff */
.L_x_122:
[----:B------:R-:W-:Y:S01]  /*44a30*/  BSSY B1, `(.L_x_140) ;  /* 0x0000006000017945 */ /* 0x000fe20003800000 */
[----:B------:R-:W-:-:S07]  /*44a40*/  IMAD.MOV.U32 R4, RZ, RZ, -0x1 ;  /* 0xffffffffff047424 */ /* 0x000fce00078e00ff */
[----:B------:R-:W-:Y:S05]  /*44a50*/  WARPSYNC.COLLECTIVE R4, `(.L_x_141) ;  /* 0x00000000040c7348 */ /* 0x000fea0003c00000 */
[----:B------:R-:W-:Y:S02]  /*44a60*/  ELECT P1, UR62, PT ;  /* 0x00000000003e782f */ /* 0x000fe40003820000 */
[----:B------:R-:W-:Y:S01]  /*44a70*/  MOV R4, UR62 ;  /* 0x0000003e00047c02 */ /* 0x000fe20008000f00 */
[----:B------:R-:W-:Y:S10]  /*44a80*/  ENDCOLLECTIVE ;  /* 0x000000000000791b */ /* 0x000ff40003800000 */
.L_x_141:
[----:B------:R-:W-:Y:S05]  /*44a90*/  BSYNC B1 ;  /* 0x0000000000017941 */ /* 0x000fea0003800000 */
.L_x_140:
[----:B------:R-:W-:Y:S05]  /*44aa0*/  BRA `(.L_x_142) ;  /* 0xfffffff0005c7947 */ /* 0x000fea000383ffff */
.L_x_125:
[----:B-1----:R1:W2:Y:S02]  /*44ab0*/  SYNCS.PHASECHK.TRANS64.TRYWAIT P1, [R16+URZ+0x10], R11 ;  /* 0x0000100b100075a7 */ /* 0x0022a4000802017f */
[----:B--2---:R-:W-:Y:S05]  /*44ac0*/  @!P1 NANOSLEEP.SYNCS 0x989680 ;  /* 0x009896800000995d */ /* 0x004fea0003900000 */
[----:B------:R-:W2:Y:S02]  /*44ad0*/  @!P1 SYNCS.PHASECHK.TRANS64 P1, [R16+URZ+0x10], R11 ;  /* 0x0000100b100095a7 */ /* 0x000ea4000802007f */
[----:B--2---:R-:W-:Y:S05]  /*44ae0*/  @!P1 BRA `(.L_x_125) ;  /* 0xfffffffc00f09947 */ /* 0x004fea000383ffff */
[----:B------:R-:W-:Y:S05]  /*44af0*/  BRA `(.L_x_143) ;  /* 0xfffffff000907947 */ /* 0x000fea000383ffff */
.L_x_134:
[----:B------:R-:W-:Y:S01]  /*44b00*/  BSSY B0, `(.L_x_144) ;  /* 0x0000006000007945 */ /* 0x000fe20003800000 */
[----:B------:R-:W-:-:S07]  /*44b10*/  IMAD.MOV.U32 R4, RZ, RZ, -0x1 ;  /* 0xffffffffff047424 */ /* 0x000fce00078e00ff */
[----:B------:R-:W-:Y:S05]  /*44b20*/  WARPSYNC.COLLECTIVE R4, `(.L_x_145) ;  /* 0x00000000040c7348 */ /* 0x000fea0003c00000 */
[----:B------:R-:W-:Y:S02]  /*44b30*/  ELECT P1, UR62, PT ;  /* 0x00000000003e782f */ /* 0x000fe40003820000 */
[----:B------:R-:W-:Y:S01]  /*44b40*/  MOV R4, UR62 ;  /* 0x0000003e00047c02 */ /* 0x000fe20008000f00 */
[----:B------:R-:W-:Y:S10]  /*44b50*/  ENDCOLLECTIVE ;  /* 0x000000000000791b */ /* 0x000ff40003800000 */
.L_x_145:
[----:B------:R-:W-:Y:S05]  /*44b60*/  BSYNC B0 ;  /* 0x0000000000007941 */ /* 0x000fea0003800000 */
.L_x_144:
[----:B------:R-:W-:Y:S01]  /*44b70*/  PLOP3.LUT P0, PT, P1, PT, PT, 0x80, 0x0 ;  /* 0x000000000000781c */ /* 0x000fe20000f0f070 */
[----:B------:R-:W-:-:S12]  /*44b80*/  BRA `(.L_x_146) ;  /* 0xfffffffc00007947 */ /* 0x000fd8000383ffff */
.L_x_138:
[----:B0-----:R0:W1:Y:S02]  /*44b90*/  SYNCS.PHASECHK.TRANS64.TRYWAIT P0, [R5+URZ], R2 ;  /* 0x00000002050075a7 */ /* 0x001064000800017f */
[----:B-1----:R-:W-:Y:S05]  /*44ba0*/  @!P0 NANOSLEEP.SYNCS 0x989680 ;  /* 0x009896800000895d */ /* 0x002fea0003900000 */
[----:B------:R-:W1:Y:S02]  /*44bb0*/  @!P0 SYNCS.PHASECHK.TRANS64 P0, [R5+URZ], R2 ;  /* 0x00000002050085a7 */ /* 0x000e64000800007f */
[----:B-1----:R-:W-:Y:S05]  /*44bc0*/  @!P0 BRA `(.L_x_138) ;  /* 0xfffffffc00f08947 */ /* 0x002fea000383ffff */
[----:B------:R-:W-:Y:S05]  /*44bd0*/  BRA `(.L_x_147) ;  /* 0xfffffffc00287947 */ /* 0x000fea000383ffff */
.L_x_148:
[----:B------:R-:W-:-:S00]  /*44be0*/  BRA `(.L_x_148) ;  /* 0xfffffffc00fc7947 */ /* 0x000fc0000383ffff */
[----:B------:R-:W-:-:S00]  /*44bf0*/  NOP ;  /* 0x0000000000007918 */ /* 0x000fc00000000000 */
        /* <DEDUP_REMOVED lines=8> */
.L_x_149:


//--------------------- .nv.shared._ZN7cutlass13device_kernelINS_4gemm6kernel13GemmUniversalIN4cute5tupleIJiiiiEEENS1_10collective13CollectiveMmaINS1_37MainloopSm90TmaGmmaWarpSpecializedFP8ILi2ENS5_IJNS4_1CILi1EEESB_SB_EEENS1_35KernelTmaWarpSpecializedCooperativeEEENS5_IJNSA_ILi512EEENSA_ILi160EEENSA_ILi128EEEEEENS_12float_e4m3_tENS5_IJlSB_lEEESJ_SK_NS4_8TiledMMAINS4_8MMA_AtomIJNS4_4SM904GMMA30MMA_64x32x32_F32E4M3E4M3_SS_TNILNSO_7ScaleInE1ELSQ_1EEEEEENS4_6LayoutINS5_IJNSA_ILi2EEESB_SB_EEENS5_IJSB_NSA_ILi0EEESW_EEEEENS5_IJNS4_10UnderscoreESZ_SZ_EEEEENS4_13SM90_TMA_LOADENS4_14ComposedLayoutINS4_7SwizzleILi3ELi4ELi3EEENS4_18smem_ptr_flag_bitsILi8EEENST_INS5_IJNSA_ILi8EEESH_EEENS5_IJSH_SB_EEEEEEEvNS4_8identityES12_S1C_vS1D_EENS_8epilogue10collective6detail29Sm90TmaWarpSpecializedAdapterINS1G_15DefaultEpilogueISJ_SK_SK_NS1F_6thread17LinearCombinationISJ_Li1EffLNS1K_9ScaleType4KindE0ELNS_15FloatRoundStyleE2ESJ_EENS1_15EpilogueDefaultEEEEEvvEEEEvNT_6ParamsE --------------------------
	.section	.nv.shared._ZN7cutlass13device_kernelINS_4gemm6kernel13GemmUniversalIN4cute5tupleIJiiiiEEENS1_10collective13CollectiveMmaINS1_37MainloopSm90TmaGmmaWarpSpecializedFP8ILi2ENS5_IJNS4_1CILi1EEESB_SB_EEENS1_35KernelTmaWarpSpecializedCooperativeEEENS5_IJNSA_ILi512EEENSA_ILi160EEENSA_ILi128EEEEEENS_12float_e4m3_tENS5_IJlSB_lEEESJ_SK_NS4_8TiledMMAINS4_8MMA_AtomIJNS4_4SM904GMMA30MMA_64x32x32_F32E4M3E4M3_SS_TNILNSO_7ScaleInE1ELSQ_1EEEEEENS4_6LayoutINS5_IJNSA_ILi2EEESB_SB_EEENS5_IJSB_NSA_ILi0EEESW_EEEEENS5_IJNS4_10UnderscoreESZ_SZ_EEEEENS4_13SM90_TMA_LOADENS4_14ComposedLayoutINS4_7SwizzleILi3ELi4ELi3EEENS4_18smem_ptr_flag_bitsILi8EEENST_INS5_IJNSA_ILi8EEESH_EEENS5_IJSH_SB_EEEEEEEvNS4_8identityES12_S1C_vS1D_EENS_8epilogue10collective6detail29Sm90TmaWarpSpecializedAdapterINS1G_15DefaultEpilogueISJ_SK_SK_NS1F_6thread17LinearCombinationISJ_Li1EffLNS1K_9ScaleType4KindE0ELNS_15FloatRoundStyleE2ESJ_EENS1_15EpilogueDefaultEEEEEvvEEEEvNT_6ParamsE,"aw",@nobits
	.sectionflags	@""
	.align	16
	.zero		1024


//--------------------- .nv.shared.reserved.0     --------------------------
	.section	.nv.shared.reserved.0,"aw",@nobits
	.weak		__nv_reservedSMEM_offset_0_alias
	.size		__nv_reservedSMEM_offset_0_alias, 0, 0
	.other		__nv_reservedSMEM_offset_0_alias,@"STO_CUDA_RESERVED_SHARED STV_DEFAULT"
__nv_reservedSMEM_offset_0_alias:
	.zero		0


//--------------------- .nv.global                --------------------------
	.section	.nv.global,"aw",@nobits
.nv.global:
	.type		_ZN39_INTERNAL_355e35de_4_k_cu_86592634_97804cute1_E,@object
	.size		_ZN39_INTERNAL_355e35de_4_k_cu_86592634_97804cute1_E,(_ZN39_INTERNAL_355e35de_4_k_cu_86592634_97804cuda3std3__45__cpo6cbeginE - _ZN39_INTERNAL_355e35de_4_k_cu_86592634_97804cute1_E)
_ZN39_INTERNAL_355e35de_4_k_cu_86592634_97804cute1_E:
	.zero		1
	.type		_ZN39_INTERNAL_355e35de_4_k_cu_86592634_97804cuda3std3__45__cpo6cbeginE,@object
	.size		_ZN39_INTERNAL_355e35de_4_k_cu_86592634_97804cuda3std3__45__cpo6cbeginE,(_ZN39_INTERNAL_355e35de_4_k_cu_86592634_97804cuda3std3__48in_placeE - _ZN39_INTERNAL_355e35de_4_k_cu_86592634_97804cuda3std3__45__cpo6cbeginE)
_ZN39_INTERNAL_355e35de_4_k_cu_86592634_97804cuda3std3__45__cpo6cbeginE:
	.zero		1
	.type		_ZN39_INTERNAL_355e35de_4_k_cu_86592634_97804cuda3std3__48in_placeE,@object
	.size		_ZN39_INTERNAL_355e35de_4_k_cu_86592634_97804cuda3std3__48in_placeE,(_ZN39_INTERNAL_355e35de_4_k_cu_86592634_97804cuda3std6ranges3__45__cpo9iter_moveE - _ZN39_INTERNAL_355e35de_4_k_cu_86592634_97804cuda3std3__48in_placeE)
_ZN39_INTERNAL_355e35de_4_k_cu_86592634_97804cuda3std3__48in_placeE:
	.zero		1
	.type		_ZN39_INTERNAL_355e35de_4_k_cu_86592634_97804cuda3std6ranges3__45__cpo9iter_moveE,@object
	.size		_ZN39_INTERNAL_355e35de_4_k_cu_86592634_97804cuda3std6ranges3__45__cpo9iter_moveE,(_ZN39_INTERNAL_355e35de_4_k_cu_86592634_97804cuda3std3__45__cpo5beginE - _ZN39_INTERNAL_355e35de_4_k_cu_86592634_97804cuda3std6ranges3__45__cpo9iter_moveE)
_ZN39_INTERNAL_355e35de_4_k_cu_86592634_97804cuda3std6ranges3__45__cpo9iter_moveE:
	.zero		1
	.type		_ZN39_INTERNAL_355e35de_4_k_cu_86592634_97804cuda3std3__45__cpo5beginE,@object
	.size		_ZN39_INTERNAL_355e35de_4_k_cu_86592634_97804cuda3std3__45__cpo5beginE,(_ZN39_INTERNAL_355e35de_4_k_cu_86592634_97804cuda3std3__441_GLOBAL__N__355e35de_4_k_cu_86592634_97806ignoreE - _ZN39_INTERNAL_355e35de_4_k_cu_86592634_97804cuda3std3__45__cpo5beginE)
_ZN39_INTERNAL_355e35de_4_k_cu_86592634_97804cuda3std3__45__cpo5beginE:
	.zero		1
	.type		_ZN39_INTERNAL_355e35de_4_k_cu_86592634_97804cuda3std3__441_GLOBAL__N__355e35de_4_k_cu_86592634_97806ignoreE,@object
	.size		_ZN39_INTERNAL_355e35de_4_k_cu_86592634_97804cuda3std3__441_GLOBAL__N__355e35de_4_k_cu_86592634_97806ignoreE,(_ZN39_INTERNAL_355e35de_4_k_cu_86592634_97804cute7productE - _ZN39_INTERNAL_355e35de_4_k_cu_86592634_97804cuda3std3__441_GLOBAL__N__355e35de_4_k_cu_86592634_97806ignoreE)
_ZN39_INTERNAL_355e35de_4_k_cu_86592634_97804cuda3std3__441_GLOBAL__N__355e35de_4_k_cu_86592634_97806ignoreE:
	.zero		1
	.type		_ZN39_INTERNAL_355e35de_4_k_cu_86592634_97804cute7productE,@object
	.size		_ZN39_INTERNAL_355e35de_4_k_cu_86592634_97804cute7productE,(_ZN39_INTERNAL_355e35de_4_k_cu_86592634_97804cuda3std3__45__cpo3endE - _ZN39_INTERNAL_355e35de_4_k_cu_86592634_97804cute7productE)
_ZN39_INTERNAL_355e35de_4_k_cu_86592634_97804cute7productE:
	.zero		1
	.type		_ZN39_INTERNAL_355e35de_4_k_cu_86592634_97804cuda3std3__45__cpo3endE,@object
	.size		_ZN39_INTERNAL_355e35de_4_k_cu_86592634_97804cuda3std3__45__cpo3endE,(_ZN39_INTERNAL_355e35de_4_k_cu_86592634_97804cuda3std3__419piecewise_constructE - _ZN39_INTERNAL_355e35de_4_k_cu_86592634_97804cuda3std3__45__cpo3endE)
_ZN39_INTERNAL_355e35de_4_k_cu_86592634_97804cuda3std3__45__cpo3endE:
	.zero		1
	.type		_ZN39_INTERNAL_355e35de_4_k_cu_86592634_97804cuda3std3__419piecewise_constructE,@object
	.size		_ZN39_INTERNAL_355e35de_4_k_cu_86592634_97804cuda3std3__419piecewise_constructE,(_ZN39_INTERNAL_355e35de_4_k_cu_86592634_97804cuda3std3__45__cpo4cendE - _ZN39_INTERNAL_355e35de_4_k_cu_86592634_97804cuda3std3__419piecewise_constructE)
_ZN39_INTERNAL_355e35de_4_k_cu_86592634_97804cuda3std3__419piecewise_constructE:
	.zero		1
	.type		_ZN39_INTERNAL_355e35de_4_k_cu_86592634_97804cuda3std3__45__cpo4cendE,@object
	.size		_ZN39_INTERNAL_355e35de_4_k_cu_86592634_97804cuda3std3__45__cpo4cendE,(_ZN39_INTERNAL_355e35de_4_k_cu_86592634_97804cuda3std6ranges3__45__cpo4swapE - _ZN39_INTERNAL_355e35de_4_k_cu_86592634_97804cuda3std3__45__cpo4cendE)
_ZN39_INTERNAL_355e35de_4_k_cu_86592634_97804cuda3std3__45__cpo4cendE:
	.zero		1
	.type		_ZN39_INTERNAL_355e35de_4_k_cu_86592634_97804cuda3std6ranges3__45__cpo4swapE,@object
	.size		_ZN39_INTERNAL_355e35de_4_k_cu_86592634_97804cuda3std6ranges3__45__cpo4swapE,(.L_7 - _ZN39_INTERNAL_355e35de_4_k_cu_86592634_97804cuda3std6ranges3__45__cpo4swapE)
_ZN39_INTERNAL_355e35de_4_k_cu_86592634_97804cuda3std6ranges3__45__cpo4swapE:
	.zero		1
.L_7:


//--------------------- .nv.constant0._ZN7cutlass13device_kernelINS_4gemm6kernel13GemmUniversalIN4cute5tupleIJiiiiEEENS1_10collective13CollectiveMmaINS1_37MainloopSm90TmaGmmaWarpSpecializedFP8ILi2ENS5_IJNS4_1CILi1EEESB_SB_EEENS1_35KernelTmaWarpSpecializedCooperativeEEENS5_IJNSA_ILi512EEENSA_ILi160EEENSA_ILi128EEEEEENS_12float_e4m3_tENS5_IJlSB_lEEESJ_SK_NS4_8TiledMMAINS4_8MMA_AtomIJNS4_4SM904GMMA30MMA_64x32x32_F32E4M3E4M3_SS_TNILNSO_7ScaleInE1ELSQ_1EEEEEENS4_6LayoutINS5_IJNSA_ILi2EEESB_SB_EEENS5_IJSB_NSA_ILi0EEESW_EEEEENS5_IJNS4_10UnderscoreESZ_SZ_EEEEENS4_13SM90_TMA_LOADENS4_14ComposedLayoutINS4_7SwizzleILi3ELi4ELi3EEENS4_18smem_ptr_flag_bitsILi8EEENST_INS5_IJNSA_ILi8EEESH_EEENS5_IJSH_SB_EEEEEEEvNS4_8identityES12_S1C_vS1D_EENS_8epilogue10collective6detail29Sm90TmaWarpSpecializedAdapterINS1G_15DefaultEpilogueISJ_SK_SK_NS1F_6thread17LinearCombinationISJ_Li1EffLNS1K_9ScaleType4KindE0ELNS_15FloatRoundStyleE2ESJ_EENS1_15EpilogueDefaultEEEEEvvEEEEvNT_6ParamsE --------------------------
	.section	.nv.constant0._ZN7cutlass13device_kernelINS_4gemm6kernel13GemmUniversalIN4cute5tupleIJiiiiEEENS1_10collective13CollectiveMmaINS1_37MainloopSm90TmaGmmaWarpSpecializedFP8ILi2ENS5_IJNS4_1CILi1EEESB_SB_EEENS1_35KernelTmaWarpSpecializedCooperativeEEENS5_IJNSA_ILi512EEENSA_ILi160EEENSA_ILi128EEEEEENS_12float_e4m3_tENS5_IJlSB_lEEESJ_SK_NS4_8TiledMMAINS4_8MMA_AtomIJNS4_4SM904GMMA30MMA_64x32x32_F32E4M3E4M3_SS_TNILNSO_7ScaleInE1ELSQ_1EEEEEENS4_6LayoutINS5_IJNSA_ILi2EEESB_SB_EEENS5_IJSB_NSA_ILi0EEESW_EEEEENS5_IJNS4_10UnderscoreESZ_SZ_EEEEENS4_13SM90_TMA_LOADENS4_14ComposedLayoutINS4_7SwizzleILi3ELi4ELi3EEENS4_18smem_ptr_flag_bitsILi8EEENST_INS5_IJNSA_ILi8EEESH_EEENS5_IJSH_SB_EEEEEEEvNS4_8identityES12_S1C_vS1D_EENS_8epilogue10collective6detail29Sm90TmaWarpSpecializedAdapterINS1G_15DefaultEpilogueISJ_SK_SK_NS1F_6thread17LinearCombinationISJ_Li1EffLNS1K_9ScaleType4KindE0ELNS_15FloatRoundStyleE2ESJ_EENS1_15EpilogueDefaultEEEEEvvEEEEvNT_6ParamsE,"a",@progbits
	.sectionflags	@""
	.align	4
.nv.constant0._ZN7cutlass13device_kernelINS_4gemm6kernel13GemmUniversalIN4cute5tupleIJiiiiEEENS1_10collective13CollectiveMmaINS1_37MainloopSm90TmaGmmaWarpSpecializedFP8ILi2ENS5_IJNS4_1CILi1EEESB_SB_EEENS1_35KernelTmaWarpSpecializedCooperativeEEENS5_IJNSA_ILi512EEENSA_ILi160EEENSA_ILi128EEEEEENS_12float_e4m3_tENS5_IJlSB_lEEESJ_SK_NS4_8TiledMMAINS4_8MMA_AtomIJNS4_4SM904GMMA30MMA_64x32x32_F32E4M3E4M3_SS_TNILNSO_7ScaleInE1ELSQ_1EEEEEENS4_6LayoutINS5_IJNSA_ILi2EEESB_SB_EEENS5_IJSB_NSA_ILi0EEESW_EEEEENS5_IJNS4_10UnderscoreESZ_SZ_EEEEENS4_13SM90_TMA_LOADENS4_14ComposedLayoutINS4_7SwizzleILi3ELi4ELi3EEENS4_18smem_ptr_flag_bitsILi8EEENST_INS5_IJNSA_ILi8EEESH_EEENS5_IJSH_SB_EEEEEEEvNS4_8identityES12_S1C_vS1D_EENS_8epilogue10collective6detail29Sm90TmaWarpSpecializedAdapterINS1G_15DefaultEpilogueISJ_SK_SK_NS1F_6thread17LinearCombinationISJ_Li1EffLNS1K_9ScaleType4KindE0ELNS_15FloatRoundStyleE2ESJ_EENS1_15EpilogueDefaultEEEEEvvEEEEvNT_6ParamsE:
	.zero		1664


//--------------------- SYMBOLS --------------------------

	.type		.nv.reservedSmem.offset0,@object
	.size		.nv.reservedSmem.offset0,0x4
